	.target	sm_90a

	.elftype	@"ET_EXEC"


//--------------------- .note.nv.tkinfo           --------------------------
	.section	.note.nv.tkinfo,"",@"SHT_NOTE"
	.sectionflags	@"SHF_NOTE_NV_TKINFO"
	.tkinfo
        /*0018*/ 	.word	0x00000002
        /*0030*/ 	.string	""
        /*0030*/ 	.string	"ptxas"
        /*0030*/ 	.string	"Cuda compilation tools, release 13.0, V13.0.88"
        /*0030*/ 	.string	"Build cuda_13.0.r13.0/compiler.36424714_0"
        /*0030*/ 	.string	"-arch sm_90a -m 64 "



//--------------------- .note.nv.cuinfo           --------------------------
	.section	.note.nv.cuinfo,"",@"SHT_NOTE"
	.sectionflags	@"SHF_NOTE_NV_CUINFO"
        /*0018*/ 	.short	0x0002
        /*001a*/ 	.short	0x005a
        /*001c*/ 	.short	0x0082
	.zero		2


//--------------------- .nv.info                  --------------------------
	.section	.nv.info,"",@"SHT_CUDA_INFO"
	.align	4


	//----- nvinfo : EIATTR_REGCOUNT
	.align		4
        /*0000*/ 	.byte	0x04, 0x2f
        /*0002*/ 	.short	(.L_15 - .L_14)
	.align		4
.L_14:
        /*0004*/ 	.word	index@(_ZN7cutlass13device_kernelINS_4gemm6kernel13GemmUniversalIN4cute5tupleIJiiiiEEENS1_10collective13CollectiveMmaINS1_34MainloopSm90TmaGmmaWarpSpecializedILi5ENS5_IJNS4_1CILi1EEESB_SB_EEENS1_35KernelTmaWarpSpecializedCooperativeEEENS5_IJNSA_ILi192EEENSA_ILi512EEENSA_ILi64EEEEEEaNS5_IJlSB_lEEEaSJ_NS4_8TiledMMAINS4_8MMA_AtomIJNS4_4SM904GMMA27MMA_64x256x32_S32S8S8_SS_TNEEEENS4_6LayoutINS5_IJNSA_ILi2EEESB_SB_EEENS5_IJSB_NSA_ILi0EEEST_EEEEENS5_IJNS4_10UnderscoreESW_SW_EEEEENS4_13SM90_TMA_LOADENS4_14ComposedLayoutINS4_7SwizzleILi2ELi4ELi3EEENS4_18smem_ptr_flag_bitsILi8EEENSQ_INS5_IJNSA_ILi8EEESH_EEENS5_IJSH_SB_EEEEEEEvNS4_8identityESZ_S19_vS1A_EENS_8epilogue10collective6detail29Sm90TmaWarpSpecializedAdapterINS1D_15DefaultEpilogueIaSJ_SJ_NS1C_6thread17LinearCombinationIaLi1EiiLNS1H_9ScaleType4KindE0ELNS_15FloatRoundStyleE2EaEENS1_15EpilogueDefaultEEEEEvvEEEEvNT_6ParamsE)
        /*0008*/ 	.word	0x000000a8


	//----- nvinfo : EIATTR_FRAME_SIZE
	.align		4
.L_15:
        /*000c*/ 	.byte	0x04, 0x11
        /*000e*/ 	.short	(.L_17 - .L_16)
	.align		4
.L_16:
        /*0010*/ 	.word	index@(_ZN7cutlass13device_kernelINS_4gemm6kernel13GemmUniversalIN4cute5tupleIJiiiiEEENS1_10collective13CollectiveMmaINS1_34MainloopSm90TmaGmmaWarpSpecializedILi5ENS5_IJNS4_1CILi1EEESB_SB_EEENS1_35KernelTmaWarpSpecializedCooperativeEEENS5_IJNSA_ILi192EEENSA_ILi512EEENSA_ILi64EEEEEEaNS5_IJlSB_lEEEaSJ_NS4_8TiledMMAINS4_8MMA_AtomIJNS4_4SM904GMMA27MMA_64x256x32_S32S8S8_SS_TNEEEENS4_6LayoutINS5_IJNSA_ILi2EEESB_SB_EEENS5_IJSB_NSA_ILi0EEEST_EEEEENS5_IJNS4_10UnderscoreESW_SW_EEEEENS4_13SM90_TMA_LOADENS4_14ComposedLayoutINS4_7SwizzleILi2ELi4ELi3EEENS4_18smem_ptr_flag_bitsILi8EEENSQ_INS5_IJNSA_ILi8EEESH_EEENS5_IJSH_SB_EEEEEEEvNS4_8identityESZ_S19_vS1A_EENS_8epilogue10collective6detail29Sm90TmaWarpSpecializedAdapterINS1D_15DefaultEpilogueIaSJ_SJ_NS1C_6thread17LinearCombinationIaLi1EiiLNS1H_9ScaleType4KindE0ELNS_15FloatRoundStyleE2EaEENS1_15EpilogueDefaultEEEEEvvEEEEvNT_6ParamsE)
        /*0014*/ 	.word	0x000010f0


	//----- nvinfo : EIATTR_MIN_STACK_SIZE
	.align		4
.L_17:
        /*0018*/ 	.byte	0x04, 0x12
        /*001a*/ 	.short	(.L_19 - .L_18)
	.align		4
.L_18:
        /*001c*/ 	.word	index@(_ZN7cutlass13device_kernelINS_4gemm6kernel13GemmUniversalIN4cute5tupleIJiiiiEEENS1_10collective13CollectiveMmaINS1_34MainloopSm90TmaGmmaWarpSpecializedILi5ENS5_IJNS4_1CILi1EEESB_SB_EEENS1_35KernelTmaWarpSpecializedCooperativeEEENS5_IJNSA_ILi192EEENSA_ILi512EEENSA_ILi64EEEEEEaNS5_IJlSB_lEEEaSJ_NS4_8TiledMMAINS4_8MMA_AtomIJNS4_4SM904GMMA27MMA_64x256x32_S32S8S8_SS_TNEEEENS4_6LayoutINS5_IJNSA_ILi2EEESB_SB_EEENS5_IJSB_NSA_ILi0EEEST_EEEEENS5_IJNS4_10UnderscoreESW_SW_EEEEENS4_13SM90_TMA_LOADENS4_14ComposedLayoutINS4_7SwizzleILi2ELi4ELi3EEENS4_18smem_ptr_flag_bitsILi8EEENSQ_INS5_IJNSA_ILi8EEESH_EEENS5_IJSH_SB_EEEEEEEvNS4_8identityESZ_S19_vS1A_EENS_8epilogue10collective6detail29Sm90TmaWarpSpecializedAdapterINS1D_15DefaultEpilogueIaSJ_SJ_NS1C_6thread17LinearCombinationIaLi1EiiLNS1H_9ScaleType4KindE0ELNS_15FloatRoundStyleE2EaEENS1_15EpilogueDefaultEEEEEvvEEEEvNT_6ParamsE)
        /*0020*/ 	.word	0x000010f0
.L_19:


//--------------------- .nv.compat                --------------------------
	.section	.nv.compat,"",@"SHT_CUDA_COMPAT_INFO"
	.align	4
        /*0000*/ 	.byte	0x02, 0x09, 0x01, 0x00, 0x02, 0x02, 0x04, 0x00, 0x02, 0x05, 0x05, 0x00, 0x03, 0x07, 0x01, 0x01
        /*0010*/ 	.byte	0x02, 0x03, 0x01, 0x00, 0x02, 0x06, 0x01, 0x00, 0x04, 0x0b, 0x08, 0x00, 0x00, 0x00, 0x00, 0x00
        /*0020*/ 	.byte	0x00, 0x00, 0x00, 0x00


//--------------------- .nv.info._ZN7cutlass13device_kernelINS_4gemm6kernel13GemmUniversalIN4cute5tupleIJiiiiEEENS1_10collective13CollectiveMmaINS1_34MainloopSm90TmaGmmaWarpSpecializedILi5ENS5_IJNS4_1CILi1EEESB_SB_EEENS1_35KernelTmaWarpSpecializedCooperativeEEENS5_IJNSA_ILi192EEENSA_ILi512EEENSA_ILi64EEEEEEaNS5_IJlSB_lEEEaSJ_NS4_8TiledMMAINS4_8MMA_AtomIJNS4_4SM904GMMA27MMA_64x256x32_S32S8S8_SS_TNEEEENS4_6LayoutINS5_IJNSA_ILi2EEESB_SB_EEENS5_IJSB_NSA_ILi0EEEST_EEEEENS5_IJNS4_10UnderscoreESW_SW_EEEEENS4_13SM90_TMA_LOADENS4_14ComposedLayoutINS4_7SwizzleILi2ELi4ELi3EEENS4_18smem_ptr_flag_bitsILi8EEENSQ_INS5_IJNSA_ILi8EEESH_EEENS5_IJSH_SB_EEEEEEEvNS4_8identityESZ_S19_vS1A_EENS_8epilogue10collective6detail29Sm90TmaWarpSpecializedAdapterINS1D_15DefaultEpilogueIaSJ_SJ_NS1C_6thread17LinearCombinationIaLi1EiiLNS1H_9ScaleType4KindE0ELNS_15FloatRoundStyleE2EaEENS1_15EpilogueDefaultEEEEEvvEEEEvNT_6ParamsE --------------------------
	.section	.nv.info._ZN7cutlass13device_kernelINS_4gemm6kernel13GemmUniversalIN4cute5tupleIJiiiiEEENS1_10collective13CollectiveMmaINS1_34MainloopSm90TmaGmmaWarpSpecializedILi5ENS5_IJNS4_1CILi1EEESB_SB_EEENS1_35KernelTmaWarpSpecializedCooperativeEEENS5_IJNSA_ILi192EEENSA_ILi512EEENSA_ILi64EEEEEEaNS5_IJlSB_lEEEaSJ_NS4_8TiledMMAINS4_8MMA_AtomIJNS4_4SM904GMMA27MMA_64x256x32_S32S8S8_SS_TNEEEENS4_6LayoutINS5_IJNSA_ILi2EEESB_SB_EEENS5_IJSB_NSA_ILi0EEEST_EEEEENS5_IJNS4_10UnderscoreESW_SW_EEEEENS4_13SM90_TMA_LOADENS4_14ComposedLayoutINS4_7SwizzleILi2ELi4ELi3EEENS4_18smem_ptr_flag_bitsILi8EEENSQ_INS5_IJNSA_ILi8EEESH_EEENS5_IJSH_SB_EEEEEEEvNS4_8identityESZ_S19_vS1A_EENS_8epilogue10collective6detail29Sm90TmaWarpSpecializedAdapterINS1D_15DefaultEpilogueIaSJ_SJ_NS1C_6thread17LinearCombinationIaLi1EiiLNS1H_9ScaleType4KindE0ELNS_15FloatRoundStyleE2EaEENS1_15EpilogueDefaultEEEEEvvEEEEvNT_6ParamsE,"",@"SHT_CUDA_INFO"
	.sectionflags	@""
	.align	4


	//----- nvinfo : EIATTR_CUDA_API_VERSION
	.align		4
        /*0000*/ 	.byte	0x04, 0x37
        /*0002*/ 	.short	(.L_21 - .L_20)
.L_20:
        /*0004*/ 	.word	0x00000082


	//----- nvinfo : EIATTR_KPARAM_INFO
	.align		4
.L_21:
        /*0008*/ 	.byte	0x04, 0x17
        /*000a*/ 	.short	(.L_23 - .L_22)
.L_22:
        /*000c*/ 	.word	0x00000000
        /*0010*/ 	.short	0x0000
        /*0012*/ 	.short	0x0070
        /*0014*/ 	.byte	0x00, 0xf0, 0x01, 0x10


	//----- nvinfo : EIATTR_SPARSE_MMA_MASK
	.align		4
.L_23:
        /*0018*/ 	.byte	0x03, 0x50
        /*001a*/ 	.short	0x0000


	//----- nvinfo : EIATTR_MAXREG_COUNT
	.align		4
        /*001c*/ 	.byte	0x03, 0x1b
        /*001e*/ 	.short	0x00a8


	//----- nvinfo : EIATTR_NUM_BARRIERS
	.align		4
        /*0020*/ 	.byte	0x02, 0x4c
        /*0022*/ 	.byte	0x01
	.zero		1


	//----- nvinfo : EIATTR_EXTERNS
	.align		4
        /*0024*/ 	.byte	0x04, 0x0f
        /*0026*/ 	.short	(.L_25 - .L_24)


	//   ....[0]....
	.align		4
.L_24:
        /*0028*/ 	.word	index@(__assertfail)


	//----- nvinfo : EIATTR_ANNOTATIONS
	.align		4
.L_25:
        /*002c*/ 	.byte	0x04, 0x55
        /*002e*/ 	.short	(.L_27 - .L_26)


	//   ....[0]....
.L_26:
        /*0030*/ 	.word	0x00000001
        /*0034*/ 	.byte	0xc0, 0x05, 0x00, 0x00, 0x01, 0x00, 0x00, 0x00, 0xf0, 0x05, 0x00, 0x00, 0x01, 0x00, 0x00, 0x00
        /* <DEDUP_REMOVED lines=1511> */
        /*5eb4*/ 	.byte	0xa0, 0xa2, 0x02, 0x00, 0x01, 0x00, 0x00, 0x00, 0xc0, 0xa2, 0x02, 0x00


	//----- nvinfo : EIATTR_MERCURY_ISA_VERSION
	.align		4
.L_27:
        /*5ec0*/ 	.byte	0x03, 0x5f
        /*5ec2*/ 	.short	0x0101


	//----- nvinfo : EIATTR_INT_WARP_WIDE_INSTR_OFFSETS
	.align		4
        /*5ec4*/ 	.byte	0x04, 0x31
        /*5ec6*/ 	.short	(.L_29 - .L_28)


	//   ....[0]....
.L_28:
        /*5ec8*/ 	.word	0x000003f0


	//   ....[1]....
        /*5ecc*/ 	.word	0x00000400


	//   ....[2]....
        /*5ed0*/ 	.word	0x00000500


	//----- nvinfo : EIATTR_COOP_GROUP_MASK_REGIDS
	.align		4
.L_29:
        /*5ed4*/ 	.byte	0x04, 0x29
        /*5ed6*/ 	.short	(.L_31 - .L_30)


	//   ....[0]....
.L_30:
        /*5ed8*/ 	.word	0xffffffff


	//   ....[1]....
        /*5edc*/ 	.word	0xffffffff


	//   ....[2]....
        /*5ee0*/ 	.word	0xffffffff


	//   ....[3]....
        /*5ee4*/ 	.word	0xffffffff


	//   ....[4]....
        /*5ee8*/ 	.word	0xffffffff


	//----- nvinfo : EIATTR_COOP_GROUP_INSTR_OFFSETS
	.align		4
.L_31:
        /*5eec*/ 	.byte	0x04, 0x28
        /*5eee*/ 	.short	(.L_33 - .L_32)


	//   ....[0]....
.L_32:
        /*5ef0*/ 	.word	0x00000070


	//   ....[1]....
        /*5ef4*/ 	.word	0x00000080


	//   ....[2]....
        /*5ef8*/ 	.word	0x00000140


	//   ....[3]....
        /*5efc*/ 	.word	0x000002f0


	//   ....[4]....
        /*5f00*/ 	.word	0x00001000


	//----- nvinfo : EIATTR_REG_RECONFIG
	.align		4
.L_33:
        /*5f04*/ 	.byte	0x01, 0x54
	.zero		2


	//----- nvinfo : EIATTR_SYSCALL_OFFSETS
	.align		4
        /*5f08*/ 	.byte	0x04, 0x46
        /*5f0a*/ 	.short	(.L_35 - .L_34)


	//   ....[0]....
.L_34:
        /*5f0c*/ 	.word	0x000011c0


	//----- nvinfo : EIATTR_MBARRIER_INSTR_OFFSETS
	.align		4
.L_35:
        /*5f10*/ 	.byte	0x04, 0x39
        /*5f12*/ 	.short	(.L_37 - .L_36)


	//   ....[0]....
.L_36:
        /*5f14*/ 	.word	0x00000240
        /*5f18*/ 	.word	0x000000ff
        /*5f1c*/ 	.word	0x00000000
        /*5f20*/ 	.short	0x0100
        /*5f22*/ 	.byte	0x08
	.zero		1


	//   ....[1]....
        /*5f24*/ 	.word	0x00000250
        /*5f28*/ 	.word	0x000000ff
        /*5f2c*/ 	.word	0x00000028
        /*5f30*/ 	.short	0x0100
        /*5f32*/ 	.byte	0x08
	.zero		1


	//   ....[2]....
        /*5f34*/ 	.word	0x00000260
        /*5f38*/ 	.word	0x000000ff
        /*5f3c*/ 	.word	0x00000008
        /*5f40*/ 	.short	0x0100
        /*5f42*/ 	.byte	0x08
	.zero		1


	//   ....[3]....
        /*5f44*/ 	.word	0x00000270
        /*5f48*/ 	.word	0x000000ff
        /*5f4c*/ 	.word	0x00000030
        /*5f50*/ 	.short	0x0100
        /*5f52*/ 	.byte	0x08
	.zero		1


	//   ....[4]....
        /*5f54*/ 	.word	0x00000280
        /*5f58*/ 	.word	0x000000ff
        /*5f5c*/ 	.word	0x00000010
        /*5f60*/ 	.short	0x0100
        /*5f62*/ 	.byte	0x08
	.zero		1


	//   ....[5]....
        /*5f64*/ 	.word	0x00000290
        /*5f68*/ 	.word	0x000000ff
        /*5f6c*/ 	.word	0x00000038
        /*5f70*/ 	.short	0x0100
        /*5f72*/ 	.byte	0x08
	.zero		1


	//   ....[6]....
        /*5f74*/ 	.word	0x000002a0
        /*5f78*/ 	.word	0x000000ff
        /*5f7c*/ 	.word	0x00000018
        /*5f80*/ 	.short	0x0100
        /*5f82*/ 	.byte	0x08
	.zero		1


	//   ....[7]....
        /*5f84*/ 	.word	0x000002b0
        /*5f88*/ 	.word	0x000000ff
        /*5f8c*/ 	.word	0x00000040
        /*5f90*/ 	.short	0x0100
        /*5f92*/ 	.byte	0x08
	.zero		1


	//   ....[8]....
        /*5f94*/ 	.word	0x000002c0
        /*5f98*/ 	.word	0x000000ff
        /*5f9c*/ 	.word	0x00000020
        /*5fa0*/ 	.short	0x0100
        /*5fa2*/ 	.byte	0x08
	.zero		1


	//   ....[9]....
        /*5fa4*/ 	.word	0x000002d0
        /*5fa8*/ 	.word	0x000000ff
        /*5fac*/ 	.word	0x00000048
        /*5fb0*/ 	.short	0x0100
        /*5fb2*/ 	.byte	0x08
	.zero		1


	//   ....[10]....
        /*5fb4*/ 	.word	0x00000550
        /*5fb8*/ 	.word	0x000000ff
        /*5fbc*/ 	.word	0x00000060
        /*5fc0*/ 	.short	0x0100
        /*5fc2*/ 	.byte	0x06
	.zero		1


	//   ....[11]....
        /*5fc4*/ 	.word	0x000005d0
        /*5fc8*/ 	.word	0x000000ff
        /*5fcc*/ 	.word	0x00000068
        /*5fd0*/ 	.short	0x0100
        /*5fd2*/ 	.byte	0x06
	.zero		1


	//   ....[12]....
        /*5fd4*/ 	.word	0x00001290
        /*5fd8*/ 	.word	0x00000003
        /*5fdc*/ 	.word	0x00000000
        /*5fe0*/ 	.short	0x010a
        /*5fe2*/ 	.byte	0x3f
	.zero		1


	//   ....[13]....
        /*5fe4*/ 	.word	0x000012d0
        /*5fe8*/ 	.word	0x00000003
        /*5fec*/ 	.word	0x00000000
        /*5ff0*/ 	.short	0x010a
        /*5ff2*/ 	.byte	0x3f
	.zero		1


	//   ....[14]....
        /*5ff4*/ 	.word	0x00006640
        /*5ff8*/ 	.word	0x00000005
        /*5ffc*/ 	.word	0x00000000
        /*6000*/ 	.short	0x010a
        /*6002*/ 	.byte	0x3f
	.zero		1


	//   ....[15]....
        /*6004*/ 	.word	0x00006680
        /*6008*/ 	.word	0x00000005
        /*600c*/ 	.word	0x00000000
        /*6010*/ 	.short	0x010a
        /*6012*/ 	.byte	0x3f
	.zero		1


	//   ....[16]....
        /*6014*/ 	.word	0x0000d4b0
        /*6018*/ 	.word	0x00000005
        /*601c*/ 	.word	0x00000000
        /*6020*/ 	.short	0x0101
        /*6022*/ 	.byte	0x3f
	.zero		1


	//   ....[17]....
        /*6024*/ 	.word	0x0000d690
        /*6028*/ 	.word	0x00000000
        /*602c*/ 	.word	0x00000000
        /*6030*/ 	.short	0x0101
        /*6032*/ 	.byte	0x3f
	.zero		1


	//   ....[18]....
        /*6034*/ 	.word	0x00029e60
        /*6038*/ 	.word	0x0000000d
        /*603c*/ 	.word	0x00000028
        /*6040*/ 	.short	0x010a
        /*6042*/ 	.byte	0x3f
	.zero		1


	//   ....[19]....
        /*6044*/ 	.word	0x0002a1d0
        /*6048*/ 	.word	0x00000002
        /*604c*/ 	.word	0x00000068
        /*6050*/ 	.short	0x0101
        /*6052*/ 	.byte	0x3f
	.zero		1


	//   ....[20]....
        /*6054*/ 	.word	0x0002a980
        /*6058*/ 	.word	0x00000005
        /*605c*/ 	.word	0x00000000
        /*6060*/ 	.short	0x010a
        /*6062*/ 	.byte	0x3f
	.zero		1


	//   ....[21]....
        /*6064*/ 	.word	0x0002aa10
        /*6068*/ 	.word	0x00000007
        /*606c*/ 	.word	0x00000000
        /*6070*/ 	.short	0x010a
        /*6072*/ 	.byte	0x3f
	.zero		1


	//   ....[22]....
        /*6074*/ 	.word	0x0002aaa0
        /*6078*/ 	.word	0x00000007
        /*607c*/ 	.word	0x00000000
        /*6080*/ 	.short	0x010a
        /*6082*/ 	.byte	0x3f
	.zero		1


	//   ....[23]....
        /*6084*/ 	.word	0x0002ab30
        /*6088*/ 	.word	0x00000007
        /*608c*/ 	.word	0x00000000
        /*6090*/ 	.short	0x010a
        /*6092*/ 	.byte	0x3f
	.zero		1


	//   ....[24]....
        /*6094*/ 	.word	0x0002abc0
        /*6098*/ 	.word	0x00000003
        /*609c*/ 	.word	0x00000000
        /*60a0*/ 	.short	0x010a
        /*60a2*/ 	.byte	0x3f
	.zero		1


	//   ....[25]....
        /*60a4*/ 	.word	0x0002ac20
        /*60a8*/ 	.word	0x00000003
        /*60ac*/ 	.word	0x00000000
        /*60b0*/ 	.short	0x010a
        /*60b2*/ 	.byte	0x3f
	.zero		1


	//   ....[26]....
        /*60b4*/ 	.word	0x0002ac70
        /*60b8*/ 	.word	0x00000005
        /*60bc*/ 	.word	0x00000000
        /*60c0*/ 	.short	0x010a
        /*60c2*/ 	.byte	0x3f
	.zero		1


	//   ....[27]....
        /*60c4*/ 	.word	0x0002ad40
        /*60c8*/ 	.word	0x0000000d
        /*60cc*/ 	.word	0x00000028
        /*60d0*/ 	.short	0x010a
        /*60d2*/ 	.byte	0x3f
	.zero		1


	//   ....[28]....
        /*60d4*/ 	.word	0x0002ae10
        /*60d8*/ 	.word	0x00000005
        /*60dc*/ 	.word	0x00000000
        /*60e0*/ 	.short	0x010a
        /*60e2*/ 	.byte	0x3f
	.zero		1


	//   ....[29]....
        /*60e4*/ 	.word	0x0002ae60
        /*60e8*/ 	.word	0x00000007
        /*60ec*/ 	.word	0x00000000
        /*60f0*/ 	.short	0x010a
        /*60f2*/ 	.byte	0x3f
	.zero		1


	//   ....[30]....
        /*60f4*/ 	.word	0x0002aeb0
        /*60f8*/ 	.word	0x00000007
        /*60fc*/ 	.word	0x00000000
        /*6100*/ 	.short	0x010a
        /*6102*/ 	.byte	0x3f
	.zero		1


	//   ....[31]....
        /*6104*/ 	.word	0x0002af00
        /*6108*/ 	.word	0x00000007
        /*610c*/ 	.word	0x00000000
        /*6110*/ 	.short	0x010a
        /*6112*/ 	.byte	0x3f
	.zero		1


	//----- nvinfo : EIATTR_NUM_MBARRIERS
	.align		4
.L_37:
        /*6114*/ 	.byte	0x03, 0x38
        /*6116*/ 	.short	0x000c


	//----- nvinfo : EIATTR_EXIT_INSTR_OFFSETS
	.align		4
        /*6118*/ 	.byte	0x04, 0x1c
        /*611a*/ 	.short	(.L_39 - .L_38)


	//   ....[0]....
.L_38:
        /*611c*/ 	.word	0x00000630


	//   ....[1]....
        /*6120*/ 	.word	0x00000f20


	//   ....[2]....
        /*6124*/ 	.word	0x00029480


	//   ....[3]....
        /*6128*/ 	.word	0x00029b00


	//   ....[4]....
        /*612c*/ 	.word	0x0002ac10


	//----- nvinfo : EIATTR_MAX_THREADS
	.align		4
.L_39:
        /*6130*/ 	.byte	0x04, 0x05
        /*6132*/ 	.short	(.L_41 - .L_40)
.L_40:
        /*6134*/ 	.word	0x00000180
        /*6138*/ 	.word	0x00000001
        /*613c*/ 	.word	0x00000001


	//----- nvinfo : EIATTR_CRS_STACK_SIZE
	.align		4
.L_41:
        /*6140*/ 	.byte	0x04, 0x1e
        /*6142*/ 	.short	(.L_43 - .L_42)
.L_42:
        /*6144*/ 	.word	0x00000000


	//----- nvinfo : EIATTR_CBANK_PARAM_SIZE
	.align		4
.L_43:
        /*6148*/ 	.byte	0x03, 0x19
        /*614a*/ 	.short	0x0470


	//----- nvinfo : EIATTR_PARAM_CBANK
	.align		4
        /*614c*/ 	.byte	0x04, 0x0a
        /*614e*/ 	.short	(.L_45 - .L_44)
	.align		4
.L_44:
        /*6150*/ 	.word	index@(.nv.constant0._ZN7cutlass13device_kernelINS_4gemm6kernel13GemmUniversalIN4cute5tupleIJiiiiEEENS1_10collective13CollectiveMmaINS1_34MainloopSm90TmaGmmaWarpSpecializedILi5ENS5_IJNS4_1CILi1EEESB_SB_EEENS1_35KernelTmaWarpSpecializedCooperativeEEENS5_IJNSA_ILi192EEENSA_ILi512EEENSA_ILi64EEEEEEaNS5_IJlSB_lEEEaSJ_NS4_8TiledMMAINS4_8MMA_AtomIJNS4_4SM904GMMA27MMA_64x256x32_S32S8S8_SS_TNEEEENS4_6LayoutINS5_IJNSA_ILi2EEESB_SB_EEENS5_IJSB_NSA_ILi0EEEST_EEEEENS5_IJNS4_10UnderscoreESW_SW_EEEEENS4_13SM90_TMA_LOADENS4_14ComposedLayoutINS4_7SwizzleILi2ELi4ELi3EEENS4_18smem_ptr_flag_bitsILi8EEENSQ_INS5_IJNSA_ILi8EEESH_EEENS5_IJSH_SB_EEEEEEEvNS4_8identityESZ_S19_vS1A_EENS_8epilogue10collective6detail29Sm90TmaWarpSpecializedAdapterINS1D_15DefaultEpilogueIaSJ_SJ_NS1C_6thread17LinearCombinationIaLi1EiiLNS1H_9ScaleType4KindE0ELNS_15FloatRoundStyleE2EaEENS1_15EpilogueDefaultEEEEEvvEEEEvNT_6ParamsE)
        /*6154*/ 	.short	0x0210
        /*6156*/ 	.short	0x0470


	//----- nvinfo : EIATTR_SW_WAR
	.align		4
.L_45:
        /*6158*/ 	.byte	0x04, 0x36
        /*615a*/ 	.short	(.L_47 - .L_46)
.L_46:
        /*615c*/ 	.word	0x00000008
.L_47:


//--------------------- .nv.callgraph             --------------------------
	.section	.nv.callgraph,"",@"SHT_CUDA_CALLGRAPH"
	.align	4
	.sectionentsize	8
	.align		4
        /*0000*/ 	.word	0x00000000
	.align		4
        /*0004*/ 	.word	0xffffffff
	.align		4
        /*0008*/ 	.word	index@(_ZN7cutlass13device_kernelINS_4gemm6kernel13GemmUniversalIN4cute5tupleIJiiiiEEENS1_10collective13CollectiveMmaINS1_34MainloopSm90TmaGmmaWarpSpecializedILi5ENS5_IJNS4_1CILi1EEESB_SB_EEENS1_35KernelTmaWarpSpecializedCooperativeEEENS5_IJNSA_ILi192EEENSA_ILi512EEENSA_ILi64EEEEEEaNS5_IJlSB_lEEEaSJ_NS4_8TiledMMAINS4_8MMA_AtomIJNS4_4SM904GMMA27MMA_64x256x32_S32S8S8_SS_TNEEEENS4_6LayoutINS5_IJNSA_ILi2EEESB_SB_EEENS5_IJSB_NSA_ILi0EEEST_EEEEENS5_IJNS4_10UnderscoreESW_SW_EEEEENS4_13SM90_TMA_LOADENS4_14ComposedLayoutINS4_7SwizzleILi2ELi4ELi3EEENS4_18smem_ptr_flag_bitsILi8EEENSQ_INS5_IJNSA_ILi8EEESH_EEENS5_IJSH_SB_EEEEEEEvNS4_8identityESZ_S19_vS1A_EENS_8epilogue10collective6detail29Sm90TmaWarpSpecializedAdapterINS1D_15DefaultEpilogueIaSJ_SJ_NS1C_6thread17LinearCombinationIaLi1EiiLNS1H_9ScaleType4KindE0ELNS_15FloatRoundStyleE2EaEENS1_15EpilogueDefaultEEEEEvvEEEEvNT_6ParamsE)
	.align		4
        /*000c*/ 	.word	index@(__assertfail)
	.align		4
        /*0010*/ 	.word	0x00000000
	.align		4
        /*0014*/ 	.word	0xfffffffe
	.align		4
        /*0018*/ 	.word	0x00000000
	.align		4
        /*001c*/ 	.word	0xfffffffd
	.align		4
        /*0020*/ 	.word	0x00000000
	.align		4
        /*0024*/ 	.word	0xfffffffc


//--------------------- .nv.constant4             --------------------------
	.section	.nv.constant4,"a",@progbits
	.align	8
	.align		8
.nv.constant4:
        /*0000*/ 	.dword	__assertfail
	.align		8
        /*0008*/ 	.dword	__unnamed_1
	.align		8
        /*0010*/ 	.dword	_ZN40_INTERNAL_cb988eca_4_k_cu_b0c3df64_161404cuda3std3__45__cpo5beginE
	.align		8
        /*0018*/ 	.dword	_ZN40_INTERNAL_cb988eca_4_k_cu_b0c3df64_161404cuda3std3__45__cpo3endE
	.align		8
        /*0020*/ 	.dword	_ZN40_INTERNAL_cb988eca_4_k_cu_b0c3df64_161404cuda3std3__45__cpo6cbeginE
	.align		8
        /*0028*/ 	.dword	_ZN40_INTERNAL_cb988eca_4_k_cu_b0c3df64_161404cuda3std3__45__cpo4cendE
	.align		8
        /*0030*/ 	.dword	_ZN40_INTERNAL_cb988eca_4_k_cu_b0c3df64_161404cuda3std3__442_GLOBAL__N__cb988eca_4_k_cu_b0c3df64_161406ignoreE
	.align		8
        /*0038*/ 	.dword	_ZN40_INTERNAL_cb988eca_4_k_cu_b0c3df64_161404cuda3std3__419piecewise_constructE
	.align		8
        /*0040*/ 	.dword	_ZN40_INTERNAL_cb988eca_4_k_cu_b0c3df64_161404cuda3std3__48in_placeE
	.align		8
        /*0048*/ 	.dword	_ZN40_INTERNAL_cb988eca_4_k_cu_b0c3df64_161404cuda3std6ranges3__45__cpo4swapE
	.align		8
        /*0050*/ 	.dword	_ZN40_INTERNAL_cb988eca_4_k_cu_b0c3df64_161404cuda3std6ranges3__45__cpo9iter_moveE
	.align		8
        /*0058*/ 	.dword	_ZN40_INTERNAL_cb988eca_4_k_cu_b0c3df64_161404cute7productE
	.align		8
        /*0060*/ 	.dword	_ZN40_INTERNAL_cb988eca_4_k_cu_b0c3df64_161404cute1_E
	.align		8
        /*0068*/ 	.dword	$str$22
	.align		8
        /*0070*/ 	.dword	$str$23


//--------------------- .text._ZN7cutlass13device_kernelINS_4gemm6kernel13GemmUniversalIN4cute5tupleIJiiiiEEENS1_10collective13CollectiveMmaINS1_34MainloopSm90TmaGmmaWarpSpecializedILi5ENS5_IJNS4_1CILi1EEESB_SB_EEENS1_35KernelTmaWarpSpecializedCooperativeEEENS5_IJNSA_ILi192EEENSA_ILi512EEENSA_ILi64EEEEEEaNS5_IJlSB_lEEEaSJ_NS4_8TiledMMAINS4_8MMA_AtomIJNS4_4SM904GMMA27MMA_64x256x32_S32S8S8_SS_TNEEEENS4_6LayoutINS5_IJNSA_ILi2EEESB_SB_EEENS5_IJSB_NSA_ILi0EEEST_EEEEENS5_IJNS4_10UnderscoreESW_SW_EEEEENS4_13SM90_TMA_LOADENS4_14ComposedLayoutINS4_7SwizzleILi2ELi4ELi3EEENS4_18smem_ptr_flag_bitsILi8EEENSQ_INS5_IJNSA_ILi8EEESH_EEENS5_IJSH_SB_EEEEEEEvNS4_8identityESZ_S19_vS1A_EENS_8epilogue10collective6detail29Sm90TmaWarpSpecializedAdapterINS1D_15DefaultEpilogueIaSJ_SJ_NS1C_6thread17LinearCombinationIaLi1EiiLNS1H_9ScaleType4KindE0ELNS_15FloatRoundStyleE2EaEENS1_15EpilogueDefaultEEEEEvvEEEEvNT_6ParamsE --------------------------
	.section	.text._ZN7cutlass13device_kernelINS_4gemm6kernel13GemmUniversalIN4cute5tupleIJiiiiEEENS1_10collective13CollectiveMmaINS1_34MainloopSm90TmaGmmaWarpSpecializedILi5ENS5_IJNS4_1CILi1EEESB_SB_EEENS1_35KernelTmaWarpSpecializedCooperativeEEENS5_IJNSA_ILi192EEENSA_ILi512EEENSA_ILi64EEEEEEaNS5_IJlSB_lEEEaSJ_NS4_8TiledMMAINS4_8MMA_AtomIJNS4_4SM904GMMA27MMA_64x256x32_S32S8S8_SS_TNEEEENS4_6LayoutINS5_IJNSA_ILi2EEESB_SB_EEENS5_IJSB_NSA_ILi0EEEST_EEEEENS5_IJNS4_10UnderscoreESW_SW_EEEEENS4_13SM90_TMA_LOADENS4_14ComposedLayoutINS4_7SwizzleILi2ELi4ELi3EEENS4_18smem_ptr_flag_bitsILi8EEENSQ_INS5_IJNSA_ILi8EEESH_EEENS5_IJSH_SB_EEEEEEEvNS4_8identityESZ_S19_vS1A_EENS_8epilogue10collective6detail29Sm90TmaWarpSpecializedAdapterINS1D_15DefaultEpilogueIaSJ_SJ_NS1C_6thread17LinearCombinationIaLi1EiiLNS1H_9ScaleType4KindE0ELNS_15FloatRoundStyleE2EaEENS1_15EpilogueDefaultEEEEEvvEEEEvNT_6ParamsE,"ax",@progbits
	.align	128
.text._ZN7cutlass13device_kernelINS_4gemm6kernel13GemmUniversalIN4cute5tupleIJiiiiEEENS1_10collective13CollectiveMmaINS1_34MainloopSm90TmaGmmaWarpSpecializedILi5ENS5_IJNS4_1CILi1EEESB_SB_EEENS1_35KernelTmaWarpSpecializedCooperativeEEENS5_IJNSA_ILi192EEENSA_ILi512EEENSA_ILi64EEEEEEaNS5_IJlSB_lEEEaSJ_NS4_8TiledMMAINS4_8MMA_AtomIJNS4_4SM904GMMA27MMA_64x256x32_S32S8S8_SS_TNEEEENS4_6LayoutINS5_IJNSA_ILi2EEESB_SB_EEENS5_IJSB_NSA_ILi0EEEST_EEEEENS5_IJNS4_10UnderscoreESW_SW_EEEEENS4_13SM90_TMA_LOADENS4_14ComposedLayoutINS4_7SwizzleILi2ELi4ELi3EEENS4_18smem_ptr_flag_bitsILi8EEENSQ_INS5_IJNSA_ILi8EEESH_EEENS5_IJSH_SB_EEEEEEEvNS4_8identityESZ_S19_vS1A_EENS_8epilogue10collective6detail29Sm90TmaWarpSpecializedAdapterINS1D_15DefaultEpilogueIaSJ_SJ_NS1C_6thread17LinearCombinationIaLi1EiiLNS1H_9ScaleType4KindE0ELNS_15FloatRoundStyleE2EaEENS1_15EpilogueDefaultEEEEEvvEEEEvNT_6ParamsE:
        .type           _ZN7cutlass13device_kernelINS_4gemm6kernel13GemmUniversalIN4cute5tupleIJiiiiEEENS1_10collective13CollectiveMmaINS1_34MainloopSm90TmaGmmaWarpSpecializedILi5ENS5_IJNS4_1CILi1EEESB_SB_EEENS1_35KernelTmaWarpSpecializedCooperativeEEENS5_IJNSA_ILi192EEENSA_ILi512EEENSA_ILi64EEEEEEaNS5_IJlSB_lEEEaSJ_NS4_8TiledMMAINS4_8MMA_AtomIJNS4_4SM904GMMA27MMA_64x256x32_S32S8S8_SS_TNEEEENS4_6LayoutINS5_IJNSA_ILi2EEESB_SB_EEENS5_IJSB_NSA_ILi0EEEST_EEEEENS5_IJNS4_10UnderscoreESW_SW_EEEEENS4_13SM90_TMA_LOADENS4_14ComposedLayoutINS4_7SwizzleILi2ELi4ELi3EEENS4_18smem_ptr_flag_bitsILi8EEENSQ_INS5_IJNSA_ILi8EEESH_EEENS5_IJSH_SB_EEEEEEEvNS4_8identityESZ_S19_vS1A_EENS_8epilogue10collective6detail29Sm90TmaWarpSpecializedAdapterINS1D_15DefaultEpilogueIaSJ_SJ_NS1C_6thread17LinearCombinationIaLi1EiiLNS1H_9ScaleType4KindE0ELNS_15FloatRoundStyleE2EaEENS1_15EpilogueDefaultEEEEEvvEEEEvNT_6ParamsE,@function
        .size           _ZN7cutlass13device_kernelINS_4gemm6kernel13GemmUniversalIN4cute5tupleIJiiiiEEENS1_10collective13CollectiveMmaINS1_34MainloopSm90TmaGmmaWarpSpecializedILi5ENS5_IJNS4_1CILi1EEESB_SB_EEENS1_35KernelTmaWarpSpecializedCooperativeEEENS5_IJNSA_ILi192EEENSA_ILi512EEENSA_ILi64EEEEEEaNS5_IJlSB_lEEEaSJ_NS4_8TiledMMAINS4_8MMA_AtomIJNS4_4SM904GMMA27MMA_64x256x32_S32S8S8_SS_TNEEEENS4_6LayoutINS5_IJNSA_ILi2EEESB_SB_EEENS5_IJSB_NSA_ILi0EEEST_EEEEENS5_IJNS4_10UnderscoreESW_SW_EEEEENS4_13SM90_TMA_LOADENS4_14ComposedLayoutINS4_7SwizzleILi2ELi4ELi3EEENS4_18smem_ptr_flag_bitsILi8EEENSQ_INS5_IJNSA_ILi8EEESH_EEENS5_IJSH_SB_EEEEEEEvNS4_8identityESZ_S19_vS1A_EENS_8epilogue10collective6detail29Sm90TmaWarpSpecializedAdapterINS1D_15DefaultEpilogueIaSJ_SJ_NS1C_6thread17LinearCombinationIaLi1EiiLNS1H_9ScaleType4KindE0ELNS_15FloatRoundStyleE2EaEENS1_15EpilogueDefaultEEEEEvvEEEEvNT_6ParamsE,(.L_x_1096 - _ZN7cutlass13device_kernelINS_4gemm6kernel13GemmUniversalIN4cute5tupleIJiiiiEEENS1_10collective13CollectiveMmaINS1_34MainloopSm90TmaGmmaWarpSpecializedILi5ENS5_IJNS4_1CILi1EEESB_SB_EEENS1_35KernelTmaWarpSpecializedCooperativeEEENS5_IJNSA_ILi192EEENSA_ILi512EEENSA_ILi64EEEEEEaNS5_IJlSB_lEEEaSJ_NS4_8TiledMMAINS4_8MMA_AtomIJNS4_4SM904GMMA27MMA_64x256x32_S32S8S8_SS_TNEEEENS4_6LayoutINS5_IJNSA_ILi2EEESB_SB_EEENS5_IJSB_NSA_ILi0EEEST_EEEEENS5_IJNS4_10UnderscoreESW_SW_EEEEENS4_13SM90_TMA_LOADENS4_14ComposedLayoutINS4_7SwizzleILi2ELi4ELi3EEENS4_18smem_ptr_flag_bitsILi8EEENSQ_INS5_IJNSA_ILi8EEESH_EEENS5_IJSH_SB_EEEEEEEvNS4_8identityESZ_S19_vS1A_EENS_8epilogue10collective6detail29Sm90TmaWarpSpecializedAdapterINS1D_15DefaultEpilogueIaSJ_SJ_NS1C_6thread17LinearCombinationIaLi1EiiLNS1H_9ScaleType4KindE0ELNS_15FloatRoundStyleE2EaEENS1_15EpilogueDefaultEEEEEvvEEEEvNT_6ParamsE)
        .other          _ZN7cutlass13device_kernelINS_4gemm6kernel13GemmUniversalIN4cute5tupleIJiiiiEEENS1_10collective13CollectiveMmaINS1_34MainloopSm90TmaGmmaWarpSpecializedILi5ENS5_IJNS4_1CILi1EEESB_SB_EEENS1_35KernelTmaWarpSpecializedCooperativeEEENS5_IJNSA_ILi192EEENSA_ILi512EEENSA_ILi64EEEEEEaNS5_IJlSB_lEEEaSJ_NS4_8TiledMMAINS4_8MMA_AtomIJNS4_4SM904GMMA27MMA_64x256x32_S32S8S8_SS_TNEEEENS4_6LayoutINS5_IJNSA_ILi2EEESB_SB_EEENS5_IJSB_NSA_ILi0EEEST_EEEEENS5_IJNS4_10UnderscoreESW_SW_EEEEENS4_13SM90_TMA_LOADENS4_14ComposedLayoutINS4_7SwizzleILi2ELi4ELi3EEENS4_18smem_ptr_flag_bitsILi8EEENSQ_INS5_IJNSA_ILi8EEESH_EEENS5_IJSH_SB_EEEEEEEvNS4_8identityESZ_S19_vS1A_EENS_8epilogue10collective6detail29Sm90TmaWarpSpecializedAdapterINS1D_15DefaultEpilogueIaSJ_SJ_NS1C_6thread17LinearCombinationIaLi1EiiLNS1H_9ScaleType4KindE0ELNS_15FloatRoundStyleE2EaEENS1_15EpilogueDefaultEEEEEvvEEEEvNT_6ParamsE,@"STO_CUDA_ENTRY STV_DEFAULT"
_ZN7cutlass13device_kernelINS_4gemm6kernel13GemmUniversalIN4cute5tupleIJiiiiEEENS1_10collective13CollectiveMmaINS1_34MainloopSm90TmaGmmaWarpSpecializedILi5ENS5_IJNS4_1CILi1EEESB_SB_EEENS1_35KernelTmaWarpSpecializedCooperativeEEENS5_IJNSA_ILi192EEENSA_ILi512EEENSA_ILi64EEEEEEaNS5_IJlSB_lEEEaSJ_NS4_8TiledMMAINS4_8MMA_AtomIJNS4_4SM904GMMA27MMA_64x256x32_S32S8S8_SS_TNEEEENS4_6LayoutINS5_IJNSA_ILi2EEESB_SB_EEENS5_IJSB_NSA_ILi0EEEST_EEEEENS5_IJNS4_10UnderscoreESW_SW_EEEEENS4_13SM90_TMA_LOADENS4_14ComposedLayoutINS4_7SwizzleILi2ELi4ELi3EEENS4_18smem_ptr_flag_bitsILi8EEENSQ_INS5_IJNSA_ILi8EEESH_EEENS5_IJSH_SB_EEEEEEEvNS4_8identityESZ_S19_vS1A_EENS_8epilogue10collective6detail29Sm90TmaWarpSpecializedAdapterINS1D_15DefaultEpilogueIaSJ_SJ_NS1C_6thread17LinearCombinationIaLi1EiiLNS1H_9ScaleType4KindE0ELNS_15FloatRoundStyleE2EaEENS1_15EpilogueDefaultEEEEEvvEEEEvNT_6ParamsE:
[----:B------:R-:W0:Y:S02]  /*0000*/  LDC R1, c[0x0][0x28] ;  /* 0x00000a00ff017b82 */ /* 0x000e240000000800 */
[----:B0-----:R-:W-:Y:S01]  /*0010*/  VIADD R1, R1, 0xffffef10 ;  /* 0xffffef1001017836 */ /* 0x001fe20000000000 */
[----:B------:R-:W0:Y:S01]  /*0020*/  S2R R3, SR_TID.X ;  /* 0x0000000000037919 */ /* 0x000e220000002100 */
[----:B------:R-:W-:Y:S01]  /*0030*/  ELECT P0, URZ, PT ;  /* 0x00000000003f782f */ /* 0x000fe20003800000 */
[----:B------:R-:W-:Y:S01]  /*0040*/  BSSY B0, `(.L_x_0) ;  /* 0x000000f000007945 */ /* 0x000fe20003800000 */
[--C-:B0-----:R-:W-:Y:S02]  /*0050*/  SHF.R.U32.HI R0, RZ, 0x5, R3.reuse ;  /* 0x00000005ff007819 */ /* 0x101fe40000011603 */
[----:B------:R-:W-:-:S03]  /*0060*/  SHF.R.U32.HI R3, RZ, 0x7, R3 ;  /* 0x00000007ff037819 */ /* 0x000fc60000011603 */
[----:B------:R-:W0:Y:S04]  /*0070*/  SHFL.IDX PT, R2, R0, RZ, 0x1f ;  /* 0x00001fff00027589 */ /* 0x000e2800000e0000 */
[----:B------:R1:W2:Y:S01]  /*0080*/  SHFL.IDX PT, R5, R3, RZ, 0x1f ;  /* 0x00001fff03057589 */ /* 0x0002a200000e0000 */
[----:B0-----:R-:W-:-:S13]  /*0090*/  ISETP.NE.OR P0, PT, R2, RZ, !P0 ;  /* 0x000000ff0200720c */ /* 0x001fda0004705670 */
[----:B-12---:R-:W-:Y:S05]  /*00a0*/  @P0 BRA `(.L_x_1) ;  /* 0x0000000000200947 */ /* 0x006fea0003800000 */
[----:B------:R-:W-:Y:S02]  /*00b0*/  ULDC.64 UR4, c[0x0][0x198] ;  /* 0x0000660000047ab9 */ /* 0x000fe40000000a00 */
[----:B------:R-:W-:Y:S02]  /*00c0*/  UIADD3 UR6, UP0, UR4, 0xf0, URZ ;  /* 0x000000f004067890 */ /* 0x000fe4000ff1e03f */
[----:B------:R-:W-:Y:S02]  /*00d0*/  UIADD3 UR4, UP1, UR4, 0x1f0, URZ ;  /* 0x000001f004047890 */ /* 0x000fe4000ff3e03f */
[----:B------:R-:W-:Y:S02]  /*00e0*/  UIADD3.X UR7, URZ, UR5, URZ, UP0, !UPT ;  /* 0x000000053f077290 */ /* 0x000fe400087fe43f */
[----:B------:R-:W-:-:S07]  /*00f0*/  UIADD3.X UR5, URZ, UR5, URZ, UP1, !UPT ;  /* 0x000000053f057290 */ /* 0x000fce0008ffe43f */
[----:B------:R0:W-:Y:S02]  /*0100*/  UTMACCTL.PF [UR6] ;  /* 0x00000000060079b9 */ /* 0x0001e40008040000 */
[----:B------:R0:W-:Y:S02]  /*0110*/  UTMACCTL.PF [UR4] ;  /* 0x00000000040079b9 */ /* 0x0001e40008040000 */
[----:B0-----:R-:W-:Y:S01]  /*0120*/  NOP ;  /* 0x0000000000007918 */ /* 0x001fe20000000000 */
.L_x_1:
[----:B------:R-:W-:Y:S05]  /*0130*/  BSYNC B0 ;  /* 0x0000000000007941 */ /* 0x000fea0003800000 */
.L_x_0:
[----:B------:R-:W0:Y:S02]  /*0140*/  SHFL.IDX PT, R3, R0, RZ, 0x1f ;  /* 0x00001fff00037589 */ /* 0x000e2400000e0000 */
[----:B0-----:R-:W-:-:S13]  /*0150*/  ISETP.NE.AND P0, PT, R3, RZ, PT ;  /* 0x000000ff0300720c */ /* 0x001fda0003f05270 */
[----:B------:R-:W-:Y:S05]  /*0160*/  @P0 BRA `(.L_x_2) ;  /* 0x0000000000600947 */ /* 0x000fea0003800000 */
[----:B------:R-:W0:Y:S01]  /*0170*/  S2UR UR8, SR_CgaCtaId ;  /* 0x00000000000879c3 */ /* 0x000e220000008800 */
[----:B------:R-:W-:Y:S01]  /*0180*/  UMOV UR4, 0x400 ;  /* 0x0000040000047882 */ /* 0x000fe20000000000 */
[----:B------:R-:W-:Y:S01]  /*0190*/  UMOV UR5, 0x1 ;  /* 0x0000000100057882 */ /* 0x000fe20000000000 */
[----:B------:R-:W-:Y:S01]  /*01a0*/  UMOV UR6, 0x100 ;  /* 0x0000010000067882 */ /* 0x000fe20000000000 */
[----:B------:R-:W-:Y:S01]  /*01b0*/  ELECT P0, URZ, PT ;  /* 0x00000000003f782f */ /* 0x000fe20003800000 */
[----:B------:R-:W-:-:S04]  /*01c0*/  UIADD3 UR6, -UR6, 0x100000, URZ ;  /* 0x0010000006067890 */ /* 0x000fc8000fffe13f */
[----:B------:R-:W-:Y:S02]  /*01d0*/  USHF.L.U32 UR7, UR6, 0xb, URZ ;  /* 0x0000000b06077899 */ /* 0x000fe4000800063f */
[----:B------:R-:W-:Y:S02]  /*01e0*/  USHF.L.U32 UR6, UR6, 0x1, URZ ;  /* 0x0000000106067899 */ /* 0x000fe4000800063f */
[----:B0-----:R-:W-:Y:S02]  /*01f0*/  ULEA UR8, UR8, UR4, 0x18 ;  /* 0x0000000408087291 */ /* 0x001fe4000f8ec03f */
[----:B------:R-:W-:-:S04]  /*0200*/  UIADD3 UR4, -UR5, 0x100000, URZ ;  /* 0x0010000005047890 */ /* 0x000fc8000fffe13f */
[----:B------:R-:W-:Y:S02]  /*0210*/  USHF.L.U32 UR5, UR4, 0xb, URZ ;  /* 0x0000000b04057899 */ /* 0x000fe4000800063f */
[----:B------:R-:W-:Y:S01]  /*0220*/  USHF.L.U32 UR4, UR4, 0x1, URZ ;  /* 0x0000000104047899 */ /* 0x000fe2000800063f */
[----:B------:R-:W0:Y:S11]  /*0230*/  FENCE.VIEW.ASYNC.S ;  /* 0x00000000000073c6 */ /* 0x000e360000000000 */
[----:B0-----:R0:W1:Y:S01]  /*0240*/  SYNCS.EXCH.64 URZ, [UR8], UR4 ;  /* 0x00000004083f75b2 */ /* 0x0010620008000100 */
[----:B------:R0:W2:Y:S01]  /*0250*/  SYNCS.EXCH.64 URZ, [UR8+0x28], UR6 ;  /* 0x00002806083f75b2 */ /* 0x0000a20008000100 */
[----:B------:R0:W3:Y:S01]  /*0260*/  SYNCS.EXCH.64 URZ, [UR8+0x8], UR4 ;  /* 0x00000804083f75b2 */ /* 0x0000e20008000100 */
[----:B------:R0:W4:Y:S01]  /*0270*/  SYNCS.EXCH.64 URZ, [UR8+0x30], UR6 ;  /* 0x00003006083f75b2 */ /* 0x0001220008000100 */
[----:B------:R0:W0:Y:S01]  /*0280*/  SYNCS.EXCH.64 URZ, [UR8+0x10], UR4 ;  /* 0x00001004083f75b2 */ /* 0x0000220008000100 */
[----:B------:R0:W0:Y:S01]  /*0290*/  SYNCS.EXCH.64 URZ, [UR8+0x38], UR6 ;  /* 0x00003806083f75b2 */ /* 0x0000220008000100 */
[----:B------:R0:W0:Y:S01]  /*02a0*/  SYNCS.EXCH.64 URZ, [UR8+0x18], UR4 ;  /* 0x00001804083f75b2 */ /* 0x0000220008000100 */
[----:B------:R0:W0:Y:S01]  /*02b0*/  SYNCS.EXCH.64 URZ, [UR8+0x40], UR6 ;  /* 0x00004006083f75b2 */ /* 0x0000220008000100 */
[----:B------:R0:W0:Y:S01]  /*02c0*/  SYNCS.EXCH.64 URZ, [UR8+0x20], UR4 ;  /* 0x00002004083f75b2 */ /* 0x0000220008000100 */
[----:B------:R0:W0:Y:S01]  /*02d0*/  SYNCS.EXCH.64 URZ, [UR8+0x48], UR6 ;  /* 0x00004806083f75b2 */ /* 0x0000220008000100 */
[----:B------:R-:W-:Y:S01]  /*02e0*/  NOP ;  /* 0x0000000000007918 */ /* 0x000fe20000000000 */
.L_x_2:
[----:B------:R-:W5:Y:S01]  /*02f0*/  SHFL.IDX PT, R0, R0, RZ, 0x1f ;  /* 0x00001fff00007589 */ /* 0x000f6200000e0000 */
[----:B------:R-:W-:Y:S01]  /*0300*/  ELECT P0, URZ, PT ;  /* 0x00000000003f782f */ /* 0x000fe20003800000 */
[----:B------:R-:W1:Y:S01]  /*0310*/  LDC R3, c[0x0][0x65c] ;  /* 0x00019700ff037b82 */ /* 0x000e620000000800 */
[----:B0-----:R-:W-:Y:S01]  /*0320*/  UMOV UR4, 0x20 ;  /* 0x0000002000047882 */ /* 0x001fe20000000000 */
[----:B------:R-:W0:Y:S01]  /*0330*/  S2R R6, SR_CTAID.Y ;  /* 0x0000000000067919 */ /* 0x000e220000002600 */
[C---:B------:R-:W-:Y:S01]  /*0340*/  ISETP.NE.AND P2, PT, R5.reuse, RZ, PT ;  /* 0x000000ff0500720c */ /* 0x040fe20003f45270 */
[----:B------:R-:W-:Y:S01]  /*0350*/  VIADD R7, R5, 0xffffffff ;  /* 0xffffffff05077836 */ /* 0x000fe20000000000 */
[----:B------:R-:W-:Y:S01]  /*0360*/  NOP ;  /* 0x0000000000007918 */ /* 0x000fe20000000000 */
[----:B------:R-:W2:Y:S01]  /*0370*/  S2R R4, SR_CTAID.X ;  /* 0x0000000000047919 */ /* 0x000ea20000002500 */
[----:B------:R-:W-:Y:S02]  /*0380*/  NOP ;  /* 0x0000000000007918 */ /* 0x000fe40000000000 */
[----:B------:R-:W-:-:S02]  /*0390*/  ISETP.GE.U32.AND P1, PT, R7, 0x2, PT ;  /* 0x000000020700780c */ /* 0x000fc40003f26070 */
[----:B-----5:R-:W-:Y:S02]  /*03a0*/  ISETP.NE.OR P0, PT, R0, RZ, !P0 ;  /* 0x000000ff0000720c */ /* 0x020fe40004705670 */
[----:B-1----:R-:W-:Y:S02]  /*03b0*/  ISETP.NE.AND P3, PT, R3, 0x1, PT ;  /* 0x000000010300780c */ /* 0x002fe40003f65270 */
[----:B------:R-:W-:-:S04]  /*03c0*/  SHF.R.S32.HI R3, RZ, 0x1f, R2 ;  /* 0x0000001fff037819 */ /* 0x000fc80000011402 */
[----:B------:R-:W-:-:S04]  /*03d0*/  LEA.HI R3, R3, R2, RZ, 0x2 ;  /* 0x0000000203037211 */ /* 0x000fc800078f10ff */
[----:B------:R-:W-:Y:S01]  /*03e0*/  LOP3.LUT R3, R3, 0xfffffffc, RZ, 0xc0, !PT ;  /* 0xfffffffc03037812 */ /* 0x000fe200078ec0ff */
[----:B------:R-:W-:Y:S01]  /*03f0*/  VOTEU.ALL UP0, P0 ;  /* 0x00000000003f7886 */ /* 0x000fe20000000000 */
[----:B------:R-:W-:Y:S01]  /*0400*/  VOTEU.ALL UP1, P0 ;  /* 0x00000000003f7886 */ /* 0x000fe20000020000 */
[----:B------:R-:W2:Y:S01]  /*0410*/  @P3 LDC R9, c[0x0][0x10] ;  /* 0x00000400ff093b82 */ /* 0x000ea20000000800 */
[----:B------:R-:W-:Y:S02]  /*0420*/  @P3 IMAD.MOV.U32 R13, RZ, RZ, RZ ;  /* 0x000000ffff0d3224 */ /* 0x000fe400078e00ff */
[----:B------:R-:W-:Y:S01]  /*0430*/  IMAD.IADD R0, R2, 0x1, -R3 ;  /* 0x0000000102007824 */ /* 0x000fe200078e0a03 */
[----:B------:R-:W-:Y:S01]  /*0440*/  @!UP0 UMOV UR6, 0x400 ;  /* 0x0000040000068882 */ /* 0x000fe20000000000 */
[----:B------:R-:W-:-:S04]  /*0450*/  @!UP0 UIADD3 UR4, -UR4, 0x100000, URZ ;  /* 0x0010000004048890 */ /* 0x000fc8000fffe13f */
[----:B------:R-:W-:Y:S02]  /*0460*/  @!UP0 USHF.L.U32 UR5, UR4, 0xb, URZ ;  /* 0x0000000b04058899 */ /* 0x000fe4000800063f */
[----:B------:R-:W-:Y:S01]  /*0470*/  @!UP0 USHF.L.U32 UR4, UR4, 0x1, URZ ;  /* 0x0000000104048899 */ /* 0x000fe2000800063f */
[----:B0-----:R-:W-:Y:S01]  /*0480*/  @P3 MOV R2, R6 ;  /* 0x0000000600023202 */ /* 0x001fe20000000f00 */
[----:B------:R-:W-:Y:S01]  /*0490*/  @P3 IMAD.MOV.U32 R3, RZ, RZ, RZ ;  /* 0x000000ffff033224 */ /* 0x000fe200078e00ff */
[----:B------:R-:W0:Y:S08]  /*04a0*/  @!UP0 S2UR UR7, SR_CgaCtaId ;  /* 0x00000000000789c3 */ /* 0x000e300000008800 */
[----:B------:R-:W1:Y:S01]  /*04b0*/  @!P3 LDC R11, c[0x0][0xc] ;  /* 0x00000300ff0bbb82 */ /* 0x000e620000000800 */
[----:B--2---:R-:W-:-:S04]  /*04c0*/  @P3 IMAD.WIDE.U32 R8, R4, R9, R2 ;  /* 0x0000000904083225 */ /* 0x004fc800078e0002 */
[----:B------:R-:W-:Y:S01]  /*04d0*/  @P3 IMAD.MOV.U32 R12, RZ, RZ, R8 ;  /* 0x000000ffff0c3224 */ /* 0x000fe200078e0008 */
[----:B------:R-:W-:Y:S01]  /*04e0*/  @P3 IADD3 R18, R9, R13, RZ ;  /* 0x0000000d09123210 */ /* 0x000fe20007ffe0ff */
[----:B0-----:R-:W-:Y:S01]  /*04f0*/  @!UP0 ULEA UR6, UR7, UR6, 0x18 ;  /* 0x0000000607068291 */ /* 0x001fe2000f8ec03f */
[----:B------:R-:W-:Y:S01]  /*0500*/  VOTEU.ALL UP0, P0 ;  /* 0x00000000003f7886 */ /* 0x000fe20000000000 */
[----:B------:R-:W-:-:S04]  /*0510*/  ISETP.NE.AND P0, PT, R0, 0x3, PT ;  /* 0x000000030000780c */ /* 0x000fc80003f05270 */
[----:B------:R-:W-:-:S04]  /*0520*/  ISETP.EQ.OR P0, PT, R0, RZ, !P0 ;  /* 0x000000ff0000720c */ /* 0x000fc80004702670 */
[----:B------:R-:W-:Y:S01]  /*0530*/  ISETP.EQ.AND P0, PT, R5, RZ, P0 ;  /* 0x000000ff0500720c */ /* 0x000fe20000702270 */
[----:B------:R-:W0:Y:S02]  /*0540*/  FENCE.VIEW.ASYNC.S ;  /* 0x00000000000073c6 */ /* 0x000e240000000000 */
[----:B0-----:R0:W3:Y:S01]  /*0550*/  @!UP0 SYNCS.EXCH.64 URZ, [UR6+0x60], UR4 ;  /* 0x00006004063f85b2 */ /* 0x0010e20008000100 */
[----:B------:R-:W-:Y:S02]  /*0560*/  MOV R5, RZ ;  /* 0x000000ff00057202 */ /* 0x000fe40000000f00 */
[----:B------:R-:W-:Y:S01]  /*0570*/  SEL R19, RZ, 0x1, !P0 ;  /* 0x00000001ff137807 */ /* 0x000fe20004000000 */
[----:B-1----:R-:W-:-:S03]  /*0580*/  @!P3 IMAD.WIDE.U32 R2, R11, R6, R4 ;  /* 0x000000060b02b225 */ /* 0x002fc600078e0004 */
[----:B------:R-:W-:Y:S01]  /*0590*/  SEL R19, R19, 0x2, P1 ;  /* 0x0000000213137807 */ /* 0x000fe20000800000 */
[----:B------:R-:W-:Y:S02]  /*05a0*/  @!P3 IMAD.MOV.U32 R12, RZ, RZ, R2 ;  /* 0x000000ffff0cb224 */ /* 0x000fe400078e0002 */
[----:B------:R-:W-:-:S03]  /*05b0*/  @!P3 IMAD.MOV.U32 R18, RZ, RZ, R3 ;  /* 0x000000ffff12b224 */ /* 0x000fc600078e0003 */
[----:B------:R0:W-:Y:S01]  /*05c0*/  STL [R1+0x604], R12 ;  /* 0x0006040c01007387 */ /* 0x0001e20000100800 */
[----:B------:R0:W3:Y:S01]  /*05d0*/  @!UP1 SYNCS.EXCH.64 URZ, [UR6+0x68], UR4 ;  /* 0x00006804063f95b2 */ /* 0x0000e20008000100 */
[----:B------:R-:W-:Y:S02]  /*05e0*/  NOP ;  /* 0x0000000000007918 */ /* 0x000fe40000000000 */
[----:B------:R0:W-:Y:S01]  /*05f0*/  STL [R1+0x600], R18 ;  /* 0x0006001201007387 */ /* 0x0001e20000100800 */
[----:B---34-:R-:W-:Y:S06]  /*0600*/  BAR.SYNC.DEFER_BLOCKING 0x0 ;  /* 0x0000000000007b1d */ /* 0x018fec0000010000 */
[----:B------:R-:W-:Y:S05]  /*0610*/  @!P2 BRA `(.L_x_3) ;  /* 0x0000028c009ca947 */ /* 0x000fea0003800000 */
[----:B------:R-:W-:-:S13]  /*0620*/  ISETP.GT.U32.AND P0, PT, R7, 0x1, PT ;  /* 0x000000010700780c */ /* 0x000fda0003f04070 */
[----:B0-----:R-:W-:Y:S05]  /*0630*/  @P0 EXIT ;  /* 0x000000000000094d */ /* 0x001fea0003800000 */
[----:B------:R-:W-:Y:S01]  /*0640*/  ULDC.64 UR4, c[0x0][0x650] ;  /* 0x0001940000047ab9 */ /* 0x000fe20000000a00 */
[----:B------:R-:W-:Y:S01]  /*0650*/  PRMT R0, RZ, 0x7610, R0 ;  /* 0x00007610ff007816 */ /* 0x000fe20000000000 */
[----:B------:R-:W-:Y:S01]  /*0660*/  IMAD.MOV.U32 R152, RZ, RZ, -0x1 ;  /* 0xffffffffff987424 */ /* 0x000fe200078e00ff */
[----:B------:R-:W-:Y:S01]  /*0670*/  ISETP.GE.U32.AND P0, PT, R12, UR4, PT ;  /* 0x000000040c007c0c */ /* 0x000fe2000bf06070 */
[----:B------:R-:W-:Y:S01]  /*0680*/  IMAD.MOV.U32 R22, RZ, RZ, -0x1 ;  /* 0xffffffffff167424 */ /* 0x000fe200078e00ff */
[----:B------:R-:W-:Y:S02]  /*0690*/  MOV R23, 0xffffffff ;  /* 0xffffffff00177802 */ /* 0x000fe40000000f00 */
[----:B------:R-:W-:-:S13]  /*06a0*/  ISETP.GE.U32.AND.EX P0, PT, R18, UR5, PT, P0 ;  /* 0x0000000512007c0c */ /* 0x000fda000bf06100 */
[----:B------:R-:W-:Y:S05]  /*06b0*/  @P0 BRA `(.L_x_4) ;  /* 0x0000000400600947 */ /* 0x000fea0003800000 */
[----:B------:R-:W0:Y:S01]  /*06c0*/  LDC.64 R14, c[0x0][0x628] ;  /* 0x00018a00ff0e7b82 */ /* 0x000e220000000a00 */
[----:B------:R-:W-:Y:S01]  /*06d0*/  MOV R2, R12 ;  /* 0x0000000c00027202 */ /* 0x000fe20000000f00 */
[----:B------:R-:W-:-:S06]  /*06e0*/  IMAD.MOV.U32 R3, RZ, RZ, R18 ;  /* 0x000000ffff037224 */ /* 0x000fcc00078e0012 */
[----:B------:R-:W1:Y:S08]  /*06f0*/  LDC R0, c[0x0][0x630] ;  /* 0x00018c00ff007b82 */ /* 0x000e700000000800 */
[----:B------:R-:W2:Y:S01]  /*0700*/  LDC.64 R16, c[0x0][0x620] ;  /* 0x00018800ff107b82 */ /* 0x000ea20000000a00 */
[----:B0-----:R-:W-:-:S04]  /*0710*/  ISETP.NE.U32.AND P0, PT, R14, RZ, PT ;  /* 0x000000ff0e00720c */ /* 0x001fc80003f05070 */
[----:B------:R-:W-:-:S13]  /*0720*/  ISETP.NE.AND.EX P0, PT, R15, RZ, PT, P0 ;  /* 0x000000ff0f00720c */ /* 0x000fda0003f05300 */
[----:B-12---:R-:W-:Y:S05]  /*0730*/  @!P0 BRA `(.L_x_5) ;  /* 0x0000000000288947 */ /* 0x006fea0003800000 */
[----:B------:R-:W0:Y:S02]  /*0740*/  LDC R7, c[0x0][0x634] ;  /* 0x00018d00ff077b82 */ /* 0x000e240000000800 */
[----:B0-----:R-:W-:-:S05]  /*0750*/  IADD3 R7, P0, R12, R7, RZ ;  /* 0x000000070c077210 */ /* 0x001fca0007f1e0ff */
[----:B------:R-:W-:-:S04]  /*0760*/  IMAD.X R13, RZ, RZ, R18, P0 ;  /* 0x000000ffff0d7224 */ /* 0x000fc800000e0612 */
[----:B------:R-:W-:-:S04]  /*0770*/  IMAD.WIDE.U32 R2, R13, R14, RZ ;  /* 0x0000000e0d027225 */ /* 0x000fc800078e00ff */
[----:B------:R-:W-:-:S04]  /*0780*/  IMAD.WIDE.U32 R8, P0, R7, R15, R2 ;  /* 0x0000000f07087225 */ /* 0x000fc80007800002 */
[----:B------:R-:W-:Y:S01]  /*0790*/  IMAD.WIDE.U32 R2, R7, R14, RZ ;  /* 0x0000000e07027225 */ /* 0x000fe200078e00ff */
[----:B------:R-:W-:-:S03]  /*07a0*/  IADD3.X R11, RZ, RZ, RZ, P0, !PT ;  /* 0x000000ffff0b7210 */ /* 0x000fc600007fe4ff */
[----:B------:R-:W-:Y:S01]  /*07b0*/  IMAD.MOV.U32 R10, RZ, RZ, R9 ;  /* 0x000000ffff0a7224 */ /* 0x000fe200078e0009 */
[----:B------:R-:W-:-:S05]  /*07c0*/  IADD3 RZ, P0, R3, R8, RZ ;  /* 0x0000000803ff7210 */ /* 0x000fca0007f1e0ff */
[----:B------:R-:W-:-:S08]  /*07d0*/  IMAD.WIDE.U32.X R2, R13, R15, R10, P0 ;  /* 0x0000000f0d027225 */ /* 0x000fd000000e040a */
.L_x_5:
[-CC-:B------:R-:W-:Y:S01]  /*07e0*/  SHF.R.U64 R22, R2, R0.reuse, R3.reuse ;  /* 0x0000000002167219 */ /* 0x180fe20000001203 */
[----:B------:R-:W0:Y:S01]  /*07f0*/  LDC.64 R20, c[0x0][0x640] ;  /* 0x00019000ff147b82 */ /* 0x000e220000000a00 */
[----:B------:R-:W-:Y:S01]  /*0800*/  SHF.R.U32.HI R2, RZ, R0, R3 ;  /* 0x00000000ff027219 */ /* 0x000fe20000011603 */
[----:B------:R-:W-:Y:S01]  /*0810*/  ULDC UR4, c[0x0][0x150] ;  /* 0x0000540000047ab9 */ /* 0x000fe20000000800 */
[----:B------:R-:W-:Y:S01]  /*0820*/  I2FP.F32.U32 R0, R4 ;  /* 0x0000000400007245 */ /* 0x000fe20000201000 */
[----:B------:R-:W-:Y:S01]  /*0830*/  IMAD.MOV.U32 R3, RZ, RZ, R18 ;  /* 0x000000ffff037224 */ /* 0x000fe200078e0012 */
[----:B------:R-:W-:-:S03]  /*0840*/  IADD3 R7, P0, RZ, -R22, RZ ;  /* 0x80000016ff077210 */ /* 0x000fc60007f1e0ff */
[----:B------:R-:W1:Y:S01]  /*0850*/  LDC R10, c[0x0][0x618] ;  /* 0x00018600ff0a7b82 */ /* 0x000e620000000800 */
[----:B------:R-:W-:Y:S01]  /*0860*/  FMUL R0, R0, UR4 ;  /* 0x0000000400007c20 */ /* 0x000fe20008400000 */
[----:B------:R-:W-:Y:S01]  /*0870*/  IMAD.X R9, RZ, RZ, ~R2, P0 ;  /* 0x000000ffff097224 */ /* 0x000fe200000e0e02 */
[----:B------:R-:W-:Y:S01]  /*0880*/  MOV R2, R12 ;  /* 0x0000000c00027202 */ /* 0x000fe20000000f00 */
[----:B------:R-:W-:Y:S02]  /*0890*/  ULDC UR4, c[0x0][0x154] ;  /* 0x0000550000047ab9 */ /* 0x000fe40000000800 */
[-C--:B------:R-:W-:Y:S01]  /*08a0*/  IMAD R8, R9, R16.reuse, RZ ;  /* 0x0000001009087224 */ /* 0x080fe200078e02ff */
[----:B------:R-:W2:Y:S01]  /*08b0*/  F2I.U32.TRUNC.NTZ R0, R0 ;  /* 0x0000000000007305 */ /* 0x000ea2000020f000 */
[----:B------:R-:W3:Y:S01]  /*08c0*/  LDC R5, c[0x0][0x144] ;  /* 0x00005100ff057b82 */ /* 0x000ee20000000800 */
[----:B------:R-:W-:-:S04]  /*08d0*/  IMAD.WIDE.U32 R2, R7, R16, R2 ;  /* 0x0000001007027225 */ /* 0x000fc800078e0002 */
[----:B------:R-:W-:Y:S02]  /*08e0*/  IMAD R7, R7, R17, R8 ;  /* 0x0000001107077224 */ /* 0x000fe400078e0208 */
[----:B------:R-:W-:Y:S01]  /*08f0*/  IMAD.MOV.U32 R8, RZ, RZ, 0x1 ;  /* 0x00000001ff087424 */ /* 0x000fe200078e00ff */
[----:B------:R-:W4:Y:S01]  /*0900*/  LDC R14, c[0x0][0x608] ;  /* 0x00018200ff0e7b82 */ /* 0x000f220000000800 */
[----:B------:R-:W-:Y:S01]  /*0910*/  IMAD.IADD R7, R3, 0x1, R7 ;  /* 0x0000000103077824 */ /* 0x000fe200078e0207 */
[----:B0-----:R-:W-:Y:S02]  /*0920*/  ISETP.NE.U32.AND P0, PT, R20, RZ, PT ;  /* 0x000000ff1400720c */ /* 0x001fe40003f05070 */
[----:B--2---:R-:W-:-:S04]  /*0930*/  IADD3 R3, -R0, RZ, RZ ;  /* 0x000000ff00037210 */ /* 0x004fc80007ffe1ff */
[----:B------:R-:W0:Y:S01]  /*0940*/  LDC R9, c[0x0][0x658] ;  /* 0x00019600ff097b82 */ /* 0x000e220000000800 */
[--C-:B-1----:R-:W-:Y:S02]  /*0950*/  SHF.R.U64 R12, R2, R10, R7.reuse ;  /* 0x0000000a020c7219 */ /* 0x102fe40000001207 */
[----:B------:R-:W-:Y:S02]  /*0960*/  I2FP.F32.U32 R2, R6 ;  /* 0x0000000600027245 */ /* 0x000fe40000201000 */
[----:B------:R-:W-:Y:S02]  /*0970*/  ISETP.NE.AND.EX P0, PT, R21, RZ, PT, P0 ;  /* 0x000000ff1500720c */ /* 0x000fe40003f05300 */
[----:B------:R-:W-:Y:S01]  /*0980*/  SHF.R.U32.HI R7, RZ, R10, R7 ;  /* 0x0000000aff077219 */ /* 0x000fe20000011607 */
[----:B------:R-:W1:Y:S01]  /*0990*/  LDC R13, c[0x0][0x148] ;  /* 0x00005200ff0d7b82 */ /* 0x000e620000000800 */
[----:B---3--:R-:W-:Y:S02]  /*09a0*/  IMAD R0, R5, R3, R4 ;  /* 0x0000000305007224 */ /* 0x008fe400078e0204 */
[----:B------:R-:W-:Y:S01]  /*09b0*/  FMUL R3, R2, UR4 ;  /* 0x0000000402037c20 */ /* 0x000fe20008400000 */
[----:B------:R-:W-:-:S03]  /*09c0*/  IMAD.MOV.U32 R2, RZ, RZ, -0x1 ;  /* 0xffffffffff027424 */ /* 0x000fc600078e00ff */
[----:B------:R2:W3:Y:S01]  /*09d0*/  F2I.U32.TRUNC.NTZ R11, R3 ;  /* 0x00000003000b7305 */ /* 0x0004e2000020f000 */
[----:B------:R-:W1:Y:S01]  /*09e0*/  LDC R17, c[0x0][0x600] ;  /* 0x00018000ff117b82 */ /* 0x000e620000000800 */
[-CC-:B----4-:R-:W-:Y:S02]  /*09f0*/  SHF.R.U64 R25, R12, R14.reuse, R7.reuse ;  /* 0x0000000e0c197219 */ /* 0x190fe40000001207 */
[----:B------:R-:W-:-:S05]  /*0a00*/  SHF.R.U32.HI R4, RZ, R14, R7 ;  /* 0x0000000eff047219 */ /* 0x000fca0000011607 */
[----:B------:R-:W4:Y:S01]  /*0a10*/  LDC R16, c[0x0][0x648] ;  /* 0x00019200ff107b82 */ /* 0x000f220000000800 */
[-CC-:B0-----:R-:W-:Y:S02]  /*0a20*/  SHF.R.U64 R14, R25, R9.reuse, R4.reuse ;  /* 0x00000009190e7219 */ /* 0x181fe40000001204 */
[-C--:B------:R-:W-:Y:S02]  /*0a30*/  SHF.L.U32 R2, R2, R9.reuse, RZ ;  /* 0x0000000902027219 */ /* 0x080fe400000006ff */
[-C--:B------:R-:W-:Y:S02]  /*0a40*/  SHF.R.U32.HI R4, RZ, R9.reuse, R4 ;  /* 0x00000009ff047219 */ /* 0x080fe40000011604 */
[----:B------:R-:W-:Y:S01]  /*0a50*/  LOP3.LUT R10, RZ, R2, RZ, 0x33, !PT ;  /* 0x00000002ff0a7212 */ /* 0x000fe200078e33ff */
[----:B------:R-:W0:Y:S01]  /*0a60*/  LDC R23, c[0x0][0x638] ;  /* 0x00018e00ff177b82 */ /* 0x000e220000000800 */
[----:B------:R-:W-:Y:S01]  /*0a70*/  SHF.L.U32 R7, R8, R9, RZ ;  /* 0x0000000908077219 */ /* 0x000fe200000006ff */
[----:B--2---:R-:W-:Y:S01]  /*0a80*/  IMAD.MOV.U32 R3, RZ, RZ, R4 ;  /* 0x000000ffff037224 */ /* 0x004fe200078e0004 */
[----:B------:R-:W-:-:S05]  /*0a90*/  MOV R2, R14 ;  /* 0x0000000e00027202 */ /* 0x000fca0000000f00 */
[----:B------:R-:W2:Y:S01]  /*0aa0*/  LDC R18, c[0x0][0x610] ;  /* 0x00018400ff127b82 */ /* 0x000ea20000000800 */
[----:B---3--:R-:W-:Y:S05]  /*0ab0*/  @!P0 BRA `(.L_x_6) ;  /* 0x0000000000288947 */ /* 0x008fea0003800000 */
[----:B------:R-:W3:Y:S02]  /*0ac0*/  LDC R9, c[0x0][0x64c] ;  /* 0x00019300ff097b82 */ /* 0x000ee40000000800 */
[----:B---3--:R-:W-:-:S05]  /*0ad0*/  IADD3 R9, P0, R14, R9, RZ ;  /* 0x000000090e097210 */ /* 0x008fca0007f1e0ff */
        /* <DEDUP_REMOVED lines=8> */
.L_x_6:
[----:B----4-:R-:W-:Y:S01]  /*0b60*/  SHF.R.U64 R2, R2, R16, R3 ;  /* 0x0000001002027219 */ /* 0x010fe20000001203 */
[----:B------:R-:W-:Y:S01]  /*0b70*/  IMAD.MOV R11, RZ, RZ, -R11 ;  /* 0x000000ffff0b7224 */ /* 0x000fe200078e0a0b */
[----:B------:R-:W-:Y:S02]  /*0b80*/  LOP3.LUT R10, R25, R10, RZ, 0xc0, !PT ;  /* 0x0000000a190a7212 */ /* 0x000fe400078ec0ff */
[----:B-1----:R-:W-:Y:S01]  /*0b90*/  IADD3 R3, R17, -0x1, RZ ;  /* 0xffffffff11037810 */ /* 0x002fe20007ffe0ff */
[----:B------:R-:W-:Y:S02]  /*0ba0*/  IMAD.MOV R4, RZ, RZ, -R2 ;  /* 0x000000ffff047224 */ /* 0x000fe400078e0a02 */
[----:B------:R-:W-:Y:S01]  /*0bb0*/  IMAD R7, R7, R2, R10 ;  /* 0x0000000207077224 */ /* 0x000fe200078e020a */
[----:B------:R-:W-:Y:S01]  /*0bc0*/  LOP3.LUT R3, R12, R3, RZ, 0xc0, !PT ;  /* 0x000000030c037212 */ /* 0x000fe200078ec0ff */
[----:B------:R-:W-:Y:S02]  /*0bd0*/  @P3 IMAD R0, R13, R11, R6 ;  /* 0x0000000b0d003224 */ /* 0x000fe400078e0206 */
[----:B0-----:R-:W-:-:S02]  /*0be0*/  IMAD R2, R4, R23, R14 ;  /* 0x0000001704027224 */ /* 0x001fc400078e020e */
[----:B--2---:R-:W-:Y:S02]  /*0bf0*/  IMAD R23, R7, R18, R0 ;  /* 0x0000001207177224 */ /* 0x004fe400078e0200 */
[----:B------:R-:W-:Y:S02]  /*0c00*/  IMAD R2, R2, R17, R3 ;  /* 0x0000001102027224 */ /* 0x000fe400078e0203 */
[----:B------:R-:W-:-:S03]  /*0c10*/  IMAD.MOV.U32 R0, RZ, RZ, 0x1 ;  /* 0x00000001ff007424 */ /* 0x000fc600078e00ff */
[----:B------:R-:W-:Y:S02]  /*0c20*/  SEL R152, R2, R23, !P3 ;  /* 0x0000001702987207 */ /* 0x000fe40005800000 */
[----:B------:R-:W-:-:S07]  /*0c30*/  SEL R23, R23, R2, !P3 ;  /* 0x0000000217177207 */ /* 0x000fce0005800000 */
.L_x_4:
[----:B------:R-:W-:-:S08]  /*0c40*/  NOP ;  /* 0x0000000000007918 */ /* 0x000fd00000000000 */
[----:B------:R-:W0:Y:S02]  /*0c50*/  USETMAXREG.TRY_ALLOC.CTAPOOL UP0, 0xf0 ;  /* 0x000000f0000079c8 */ /* 0x000e240008000600 */
[----:B0-----:R-:W-:-:S13]  /*0c60*/  PLOP3.LUT P0, PT, PT, PT, UP0, 0x80, 0x0 ;  /* 0x000000000000781c */ /* 0x001fda0003f0f008 */
[----:B------:R-:W-:Y:S05]  /*0c70*/  @!P0 BRA `(.L_x_4) ;  /* 0xfffffffc00f08947 */ /* 0x000fea000383ffff */
[----:B------:R-:W-:Y:S01]  /*0c80*/  ULDC.64 UR4, c[0x0][0x598] ;  /* 0x0001660000047ab9 */ /* 0x000fe20000000a00 */
[----:B------:R-:W-:Y:S01]  /*0c90*/  ULDC.64 UR36, c[0x0][0x208] ;  /* 0x0000820000247ab9 */ /* 0x000fe20000000a00 */
[----:B------:R-:W-:-:S04]  /*0ca0*/  ISETP.NE.U32.AND P0, PT, RZ, UR4, PT ;  /* 0x00000004ff007c0c */ /* 0x000fc8000bf05070 */
[----:B------:R-:W-:-:S13]  /*0cb0*/  ISETP.NE.AND.EX P0, PT, RZ, UR5, PT, P0 ;  /* 0x00000005ff007c0c */ /* 0x000fda000bf05300 */
[----:B------:R-:W-:Y:S05]  /*0cc0*/  @!P0 BRA `(.L_x_7) ;  /* 0x00000000001c8947 */ /* 0x000fea0003800000 */
[----:B------:R-:W0:Y:S02]  /*0cd0*/  LDC.64 R2, c[0x0][0x598] ;  /* 0x00016600ff027b82 */ /* 0x000e240000000a00 */
[----:B0-----:R-:W2:Y:S02]  /*0ce0*/  LDG.E.64 R2, desc[UR36][R2.64] ;  /* 0x0000002402027981 */ /* 0x001ea4000c1e1b00 */
[----:B--2---:R-:W-:-:S04]  /*0cf0*/  ISETP.NE.U32.AND P0, PT, R2, RZ, PT ;  /* 0x000000ff0200720c */ /* 0x004fc80003f05070 */
[----:B------:R-:W-:-:S13]  /*0d00*/  ISETP.NE.AND.EX P0, PT, R3, RZ, PT, P0 ;  /* 0x000000ff0300720c */ /* 0x000fda0003f05300 */
[----:B------:R-:W-:Y:S05]  /*0d10*/  @!P0 BRA `(.L_x_7) ;  /* 0x0000000000088947 */ /* 0x000fea0003800000 */
[----:B------:R0:W5:Y:S01]  /*0d20*/  LD.E R17, desc[UR36][R2.64] ;  /* 0x0000002402117980 */ /* 0x000162000c101900 */
[----:B------:R-:W-:Y:S05]  /*0d30*/  BRA `(.L_x_8) ;  /* 0x0000000000247947 */ /* 0x000fea0003800000 */
.L_x_7:
[----:B------:R-:W-:Y:S02]  /*0d40*/  ULDC.64 UR4, c[0x0][0x588] ;  /* 0x0001620000047ab9 */ /* 0x000fe40000000a00 */
[----:B------:R-:W-:-:S04]  /*0d50*/  ISETP.NE.U32.AND P0, PT, RZ, UR4, PT ;  /* 0x00000004ff007c0c */ /* 0x000fc8000bf05070 */
[----:B------:R-:W-:-:S13]  /*0d60*/  ISETP.NE.AND.EX P0, PT, RZ, UR5, PT, P0 ;  /* 0x00000005ff007c0c */ /* 0x000fda000bf05300 */
[----:B------:R-:W-:Y:S05]  /*0d70*/  @!P0 BRA `(.L_x_9) ;  /* 0x00000000000c8947 */ /* 0x000fea0003800000 */
[----:B------:R-:W0:Y:S02]  /*0d80*/  LDC.64 R2, c[0x0][0x588] ;  /* 0x00016200ff027b82 */ /* 0x000e240000000a00 */
[----:B0-----:R1:W5:Y:S01]  /*0d90*/  LDG.E R17, desc[UR36][R2.64] ;  /* 0x0000002402117981 */ /* 0x001362000c1e1900 */
[----:B------:R-:W-:Y:S05]  /*0da0*/  BRA `(.L_x_8) ;  /* 0x0000000000087947 */ /* 0x000fea0003800000 */
.L_x_9:
[----:B------:R-:W-:Y:S02]  /*0db0*/  ULDC UR4, c[0x0][0x580] ;  /* 0x0001600000047ab9 */ /* 0x000fe40000000800 */
[----:B------:R-:W-:-:S07]  /*0dc0*/  MOV R17, UR4 ;  /* 0x0000000400117c02 */ /* 0x000fce0008000f00 */
.L_x_8:
[----:B------:R-:W-:Y:S02]  /*0dd0*/  ULDC.64 UR4, c[0x0][0x5a0] ;  /* 0x0001680000047ab9 */ /* 0x000fe40000000a00 */
[----:B------:R-:W-:-:S04]  /*0de0*/  ISETP.NE.U32.AND P0, PT, RZ, UR4, PT ;  /* 0x00000004ff007c0c */ /* 0x000fc8000bf05070 */
[----:B------:R-:W-:-:S13]  /*0df0*/  ISETP.NE.AND.EX P0, PT, RZ, UR5, PT, P0 ;  /* 0x00000005ff007c0c */ /* 0x000fda000bf05300 */
[----:B------:R-:W-:Y:S05]  /*0e00*/  @!P0 BRA `(.L_x_10) ;  /* 0x00000000001c8947 */ /* 0x000fea0003800000 */
[----:B01----:R-:W0:Y:S02]  /*0e10*/  LDC.64 R2, c[0x0][0x5a0] ;  /* 0x00016800ff027b82 */ /* 0x003e240000000a00 */
[----:B0-----:R-:W2:Y:S02]  /*0e20*/  LDG.E.64 R2, desc[UR36][R2.64] ;  /* 0x0000002402027981 */ /* 0x001ea4000c1e1b00 */
[----:B--2---:R-:W-:-:S04]  /*0e30*/  ISETP.NE.U32.AND P0, PT, R2, RZ, PT ;  /* 0x000000ff0200720c */ /* 0x004fc80003f05070 */
[----:B------:R-:W-:-:S13]  /*0e40*/  ISETP.NE.AND.EX P0, PT, R3, RZ, PT, P0 ;  /* 0x000000ff0300720c */ /* 0x000fda0003f05300 */
[----:B------:R-:W-:Y:S05]  /*0e50*/  @!P0 BRA `(.L_x_10) ;  /* 0x0000000000088947 */ /* 0x000fea0003800000 */
[----:B------:R0:W5:Y:S01]  /*0e60*/  LD.E R18, desc[UR36][R2.64] ;  /* 0x0000002402127980 */ /* 0x000162000c101900 */
[----:B------:R-:W-:Y:S05]  /*0e70*/  BRA `(.L_x_11) ;  /* 0x0000000000247947 */ /* 0x000fea0003800000 */
.L_x_10:
[----:B------:R-:W-:Y:S02]  /*0e80*/  ULDC.64 UR4, c[0x0][0x590] ;  /* 0x0001640000047ab9 */ /* 0x000fe40000000a00 */
[----:B------:R-:W-:-:S04]  /*0e90*/  ISETP.NE.U32.AND P0, PT, RZ, UR4, PT ;  /* 0x00000004ff007c0c */ /* 0x000fc8000bf05070 */
[----:B------:R-:W-:-:S13]  /*0ea0*/  ISETP.NE.AND.EX P0, PT, RZ, UR5, PT, P0 ;  /* 0x00000005ff007c0c */ /* 0x000fda000bf05300 */
[----:B------:R-:W-:Y:S05]  /*0eb0*/  @!P0 BRA `(.L_x_12) ;  /* 0x00000000000c8947 */ /* 0x000fea0003800000 */
[----:B01----:R-:W0:Y:S02]  /*0ec0*/  LDC.64 R2, c[0x0][0x590] ;  /* 0x00016400ff027b82 */ /* 0x003e240000000a00 */
[----:B0-----:R1:W5:Y:S01]  /*0ed0*/  LDG.E R18, desc[UR36][R2.64] ;  /* 0x0000002402127981 */ /* 0x001362000c1e1900 */
[----:B------:R-:W-:Y:S05]  /*0ee0*/  BRA `(.L_x_11) ;  /* 0x0000000000087947 */ /* 0x000fea0003800000 */
.L_x_12:
[----:B------:R-:W-:Y:S02]  /*0ef0*/  ULDC UR4, c[0x0][0x584] ;  /* 0x0001610000047ab9 */ /* 0x000fe40000000800 */
[----:B------:R-:W-:-:S07]  /*0f00*/  IMAD.U32 R18, RZ, RZ, UR4 ;  /* 0x00000004ff127e24 */ /* 0x000fce000f8e00ff */
.L_x_11:
[----:B------:R-:W-:-:S13]  /*0f10*/  LOP3.LUT P0, RZ, R0, 0xff, RZ, 0xc0, !PT ;  /* 0x000000ff00ff7812 */ /* 0x000fda000780c0ff */
[----:B------:R-:W-:Y:S05]  /*0f20*/  @!P0 EXIT ;  /* 0x000000000000894d */ /* 0x000fea0003800000 */
[----:B------:R-:W-:Y:S01]  /*0f30*/  ULDC UR4, c[0x0][0x28c] ;  /* 0x0000a30000047ab9 */ /* 0x000fe20000000800 */
[----:B------:R-:W-:Y:S01]  /*0f40*/  UMOV UR38, URZ ;  /* 0x0000003f00267c82 */ /* 0x000fe20008000000 */
[----:B------:R-:W-:Y:S01]  /*0f50*/  UIADD3 UR4, UR4, 0x3f, URZ ;  /* 0x0000003f04047890 */ /* 0x000fe2000fffe03f */
[----:B------:R-:W-:-:S03]  /*0f60*/  UMOV UR39, URZ ;  /* 0x0000003f00277c82 */ /* 0x000fc60008000000 */
[----:B------:R-:W-:-:S04]  /*0f70*/  USHF.R.S32.HI UR5, URZ, 0x1f, UR4 ;  /* 0x0000001f3f057899 */ /* 0x000fc80008011404 */
[----:B------:R-:W-:-:S04]  /*0f80*/  ULEA.HI UR5, UR5, UR4, URZ, 0x6 ;  /* 0x0000000405057291 */ /* 0x000fc8000f8f303f */
[----:B------:R-:W-:-:S12]  /*0f90*/  USHF.R.S32.HI UR40, URZ, 0x6, UR5 ;  /* 0x000000063f287899 */ /* 0x000fd80008011405 */
.L_x_1058:
[----:B------:R-:W2:Y:S01]  /*0fa0*/  S2R R0, SR_TID.X ;  /* 0x0000000000007919 */ /* 0x000ea20000002100 */
[----:B------:R-:W3:Y:S01]  /*0fb0*/  S2UR UR7, SR_CgaCtaId ;  /* 0x00000000000779c3 */ /* 0x000ee20000008800 */
[----:B------:R-:W-:Y:S02]  /*0fc0*/  UMOV UR6, 0x400 ;  /* 0x0000040000067882 */ /* 0x000fe40000000000 */
[----:B---3--:R-:W-:Y:S01]  /*0fd0*/  ULEA UR6, UR7, UR6, 0x18 ;  /* 0x0000000607067291 */ /* 0x008fe2000f8ec03f */
[----:B--2---:R-:W-:-:S04]  /*0fe0*/  LOP3.LUT R0, R0, 0x80, RZ, 0xc0, !PT ;  /* 0x0000008000007812 */ /* 0x004fc800078ec0ff */
[----:B------:R-:W-:-:S06]  /*0ff0*/  SHF.R.U32.HI R0, RZ, 0x7, R0 ;  /* 0x00000007ff007819 */ /* 0x000fcc0000011600 */
[----:B------:R-:W2:Y:S02]  /*1000*/  SHFL.IDX PT, R0, R0, RZ, 0x1f ;  /* 0x00001fff00007589 */ /* 0x000ea400000e0000 */
[----:B--2---:R-:W-:-:S13]  /*1010*/  R2UR UR4, R0 ;  /* 0x00000000000472ca */ /* 0x004fda00000e0000 */
[----:B------:R-:W-:-:S04]  /*1020*/  ULEA.HI UR5, UR4, UR4, URZ, 0x1 ;  /* 0x0000000404057291 */ /* 0x000fc8000f8f083f */
[----:B------:R-:W-:-:S04]  /*1030*/  ULOP3.LUT UR5, UR5, 0xffffe, URZ, 0xc0, !UPT ;  /* 0x000ffffe05057892 */ /* 0x000fc8000f8ec03f */
[----:B------:R-:W-:-:S03]  /*1040*/  UIADD3 UR5, UR4, -UR5, URZ ;  /* 0x8000000504057290 */ /* 0x000fc6000fffe03f */
[----:B------:R-:W-:Y:S01]  /*1050*/  ULDC UR4, c[0x0][0x28c] ;  /* 0x0000a30000047ab9 */ /* 0x000fe20000000800 */
[----:B------:R-:W-:Y:S01]  /*1060*/  ULEA UR5, UR5, UR6, 0xc ;  /* 0x0000000605057291 */ /* 0x000fe2000f8e603f */
[----:B------:R-:W-:-:S03]  /*1070*/  ISETP.LT.AND P0, PT, RZ, UR4, PT ;  /* 0x00000004ff007c0c */ /* 0x000fc6000bf01270 */
[----:B------:R-:W-:-:S04]  /*1080*/  UIADD3 UR5, UR5, 0x100, URZ ;  /* 0x0000010005057890 */ /* 0x000fc8000fffe03f */
[----:B------:R-:W-:-:S04]  /*1090*/  USHF.R.U32.HI UR5, URZ, 0x4, UR5 ;  /* 0x000000043f057899 */ /* 0x000fc80008011605 */
[----:B------:R-:W-:-:S04]  /*10a0*/  ULOP3.LUT UR5, UR5, 0x3fff, URZ, 0xc0, !UPT ;  /* 0x00003fff05057892 */ /* 0x000fc8000f8ec03f */
[----:B------:R-:W-:Y:S01]  /*10b0*/  ULOP3.LUT UR41, UR5, 0x10000, URZ, 0xfc, !UPT ;  /* 0x0001000005297892 */ /* 0x000fe2000f8efc3f */
[----:B-1--4-:R-:W-:Y:S11]  /*10c0*/  @P0 BRA `(.L_x_13) ;  /* 0x0000000000400947 */ /* 0x012ff60003800000 */
[----:B------:R-:W-:Y:S01]  /*10d0*/  MOV R0, 0x0 ;  /* 0x0000000000007802 */ /* 0x000fe20000000f00 */
[----:B------:R-:W-:Y:S01]  /*10e0*/  ULDC.64 UR4, c[0x4][0x68] ;  /* 0x01001a0000047ab9 */ /* 0x000fe20000000a00 */
[----:B------:R-:W-:Y:S01]  /*10f0*/  ULDC.64 UR6, c[0x4][0x8] ;  /* 0x0100020000067ab9 */ /* 0x000fe20000000a00 */
[----:B------:R-:W-:Y:S01]  /*1100*/  IMAD.U32 R4, RZ, RZ, UR4 ;  /* 0x00000004ff047e24 */ /* 0x000fe2000f8e00ff */
[----:B01----:R0:W1:Y:S01]  /*1110*/  LDC.64 R2, c[0x4][R0] ;  /* 0x0100000000027b82 */ /* 0x0030620000000a00 */
[----:B------:R-:W-:Y:S01]  /*1120*/  MOV R5, UR5 ;  /* 0x0000000500057c02 */ /* 0x000fe20008000f00 */
[----:B------:R-:W-:Y:S01]  /*1130*/  ULDC.64 UR4, c[0x4][0x70] ;  /* 0x01001c0000047ab9 */ /* 0x000fe20000000a00 */
[----:B------:R-:W-:Y:S01]  /*1140*/  MOV R10, UR6 ;  /* 0x00000006000a7c02 */ /* 0x000fe20008000f00 */
[----:B------:R-:W-:Y:S01]  /*1150*/  IMAD.U32 R6, RZ, RZ, UR4 ;  /* 0x00000004ff067e24 */ /* 0x000fe2000f8e00ff */
[----:B------:R-:W-:Y:S01]  /*1160*/  MOV R12, 0x1 ;  /* 0x00000001000c7802 */ /* 0x000fe20000000f00 */
[----:B------:R-:W-:-:S02]  /*1170*/  IMAD.U32 R7, RZ, RZ, UR5 ;  /* 0x00000005ff077e24 */ /* 0x000fc4000f8e00ff */
[----:B------:R-:W-:Y:S02]  /*1180*/  IMAD.U32 R11, RZ, RZ, UR7 ;  /* 0x00000007ff0b7e24 */ /* 0x000fe4000f8e00ff */
[----:B------:R-:W-:Y:S02]  /*1190*/  IMAD.MOV.U32 R8, RZ, RZ, 0x1e1 ;  /* 0x000001e1ff087424 */ /* 0x000fe400078e00ff */
[----:B0-----:R-:W-:-:S07]  /*11a0*/  IMAD.MOV.U32 R13, RZ, RZ, RZ ;  /* 0x000000ffff0d7224 */ /* 0x001fce00078e00ff */
[----:B------:R-:W-:-:S07]  /*11b0*/  LEPC R20, `(.L_x_13) ;  /* 0x000000001014794e */ /* 0x000fce0000000000 */
[----:B-1---5:R-:W-:Y:S05]  /*11c0*/  CALL.ABS.NOINC R2 ;  /* 0x0000000002007343 */ /* 0x022fea0003c00000 */
.L_x_13:
[----:B------:R-:W-:-:S04]  /*11d0*/  LOP3.LUT R0, R19, 0x1, RZ, 0xfc, !PT ;  /* 0x0000000113007812 */ /* 0x000fc800078efcff */
[----:B------:R-:W-:-:S13]  /*11e0*/  ISETP.NE.AND P0, PT, R0, 0x3, PT ;  /* 0x000000030000780c */ /* 0x000fda0003f05270 */
[----:B------:R-:W-:Y:S05]  /*11f0*/  @!P0 BRA `(.L_x_14) ;  /* 0x0000000000048947 */ /* 0x000fea0003800000 */
[----:B------:R-:W-:Y:S01]  /*1200*/  BPT.TRAP 0x1 ;  /* 0x000000040000795c */ /* 0x000fe20000300000 */
.L_x_14:
[----:B------:R-:W2:Y:S01]  /*1210*/  S2UR UR5, SR_CgaCtaId ;  /* 0x00000000000579c3 */ /* 0x000ea20000008800 */
[----:B------:R-:W-:Y:S01]  /*1220*/  UMOV UR4, 0x400 ;  /* 0x0000040000047882 */ /* 0x000fe20000000000 */
[----:B01----:R-:W-:Y:S01]  /*1230*/  IMAD.U32 R3, RZ, RZ, UR39 ;  /* 0x00000027ff037e24 */ /* 0x003fe2000f8e00ff */
[----:B------:R-:W-:-:S04]  /*1240*/  MOV R2, UR38 ;  /* 0x0000002600027c02 */ /* 0x000fc80008000f00 */
[----:B------:R-:W-:Y:S01]  /*1250*/  SHF.L.U32 R2, R2, 0x1f, RZ ;  /* 0x0000001f02027819 */ /* 0x000fe200000006ff */
[----:B--2---:R-:W-:-:S06]  /*1260*/  ULEA UR4, UR5, UR4, 0x18 ;  /* 0x0000000405047291 */ /* 0x004fcc000f8ec03f */
[----:B------:R-:W-:-:S04]  /*1270*/  IMAD.U32 R0, RZ, RZ, UR4 ;  /* 0x00000004ff007e24 */ /* 0x000fc8000f8e00ff */
[----:B------:R-:W-:-:S04]  /*1280*/  IMAD R3, R3, 0x8, R0 ;  /* 0x0000000803037824 */ /* 0x000fc800078e0200 */
[----:B------:R0:W1:Y:S01]  /*1290*/  SYNCS.PHASECHK.TRANS64.TRYWAIT P1, [R3+URZ], R2 ;  /* 0x00000002030075a7 */ /* 0x000062000802017f */
[----:B------:R-:W-:Y:S05]  /*12a0*/  @!P0 BRA `(.L_x_15) ;  /* 0x0000000000048947 */ /* 0x000fea0003800000 */
[----:B------:R-:W-:Y:S01]  /*12b0*/  BPT.TRAP 0x1 ;  /* 0x000000040000795c */ /* 0x000fe20000300000 */
.L_x_15:
[----:B-1----:R-:W-:Y:S05]  /*12c0*/  @P1 BRA `(.L_x_16) ;  /* 0x0000000000081947 */ /* 0x002fea0003800000 */
[----:B------:R-:W1:Y:S02]  /*12d0*/  SYNCS.PHASECHK.TRANS64.TRYWAIT P1, [R3+URZ], R2 ;  /* 0x00000002030075a7 */ /* 0x000e64000802017f */
[----:B-1----:R-:W-:Y:S05]  /*12e0*/  @!P1 BRA `(.L_x_17) ;  /* 0x00000298004c9947 */ /* 0x002fea0003800000 */
.L_x_16:
[----:B------:R-:W-:-:S04]  /*12f0*/  UISETP.LT.AND UP0, UPT, UR40, 0x1, UPT ;  /* 0x000000012800788c */ /* 0x000fc8000bf01270 */
[----:B------:R-:W-:-:S06]  /*1300*/  USEL UR4, UR40, 0x1, UP0 ;  /* 0x0000000128047887 */ /* 0x000fcc0008000000 */
[----:B------:R-:W-:Y:S01]  /*1310*/  MOV R4, UR4 ;  /* 0x0000000400047c02 */ /* 0x000fe20008000f00 */
[----:B------:R-:W-:Y:S05]  /*1320*/  WARPSYNC.ALL ;  /* 0x0000000000007948 */ /* 0x000fea0003800000 */
[----:B------:R-:W-:-:S04]  /*1330*/  IADD3 R4, -R4, UR40, RZ ;  /* 0x0000002804047c10 */ /* 0x000fc8000fffe1ff */
[----:B------:R-:W-:Y:S02]  /*1340*/  ISETP.GE.AND P1, PT, R4, 0x1, PT ;  /* 0x000000010400780c */ /* 0x000fe40003f26270 */
[----:B------:R-:W-:Y:S01]  /*1350*/  R2UR UR4, R0 ;  /* 0x00000000000472ca */ /* 0x000fe200000e0000 */
[----:B------:R-:W-:Y:S01]  /*1360*/  UIMAD UR5, UR39, 0x300, UR41 ;  /* 0x00000300270578a4 */ /* 0x000fe2000f8e0229 */
[----:B------:R-:W-:Y:S01]  /*1370*/  WARPGROUP.ARRIVE ;  /* 0x00000000000079c5 */ /* 0x000fe20000000000 */
[----:B------:R-:W-:Y:S01]  /*1380*/  UMOV UR9, 0x80000020 ;  /* 0x8000002000097882 */ /* 0x000fe20000000000 */
[----:B------:R-:W-:Y:S01]  /*1390*/  UMOV UR11, 0x80000020 ;  /* 0x80000020000b7882 */ /* 0x000fe20000000000 */
[----:B------:R-:W-:Y:S01]  /*13a0*/  STL [R1+0xce0], R152 ;  /* 0x000ce09801007387 */ /* 0x000fe20000100800 */
[----:B------:R-:W-:Y:S01]  /*13b0*/  UMOV UR13, UR9 ;  /* 0x00000009000d7c82 */ /* 0x000fe20008000000 */
[----:B------:R-:W-:Y:S01]  /*13c0*/  UMOV UR15, 0x80000020 ;  /* 0x80000020000f7882 */ /* 0x000fe20000000000 */
[----:B------:R-:W-:Y:S01]  /*13d0*/  UMOV UR8, UR5 ;  /* 0x0000000500087c82 */ /* 0x000fe20008000000 */
[----:B------:R2:W-:Y:S01]  /*13e0*/  STL [R1+0x6d4], R23 ;  /* 0x0006d41701007387 */ /* 0x0005e20000100800 */
[----:B------:R-:W-:-:S03]  /*13f0*/  UMOV UR12, UR8 ;  /* 0x00000008000c7c82 */ /* 0x000fc60008000000 */
[----:B------:R-:W-:Y:S01]  /*1400*/  UIADD3 UR4, UR4, 0xf100, URZ ;  /* 0x0000f10004047890 */ /* 0x000fe2000fffe03f */
[----:B------:R-:W-:Y:S03]  /*1410*/  STL [R1+0x6d0], R22 ;  /* 0x0006d01601007387 */ /* 0x000fe60000100800 */
[----:B------:R-:W-:Y:S01]  /*1420*/  USHF.R.U32.HI UR4, URZ, 0x4, UR4 ;  /* 0x000000043f047899 */ /* 0x000fe20008011604 */
[----:B------:R-:W-:Y:S03]  /*1430*/  STL [R1+0x6cc], R19 ;  /* 0x0006cc1301007387 */ /* 0x000fe60000100800 */
[----:B------:R-:W-:Y:S01]  /*1440*/  ULOP3.LUT UR4, UR4, 0x3fff, URZ, 0xc0, !UPT ;  /* 0x00003fff04047892 */ /* 0x000fe2000f8ec03f */
[----:B-----5:R-:W-:Y:S03]  /*1450*/  STL [R1+0x6c8], R18 ;  /* 0x0006c81201007387 */ /* 0x020fe60000100800 */
[----:B------:R-:W-:Y:S01]  /*1460*/  ULOP3.LUT UR4, UR4, 0x10000, URZ, 0xfc, !UPT ;  /* 0x0001000004047892 */ /* 0x000fe2000f8efc3f */
[----:B------:R3:W-:Y:S03]  /*1470*/  STL [R1+0x6c4], R17 ;  /* 0x0006c41101007387 */ /* 0x0007e60000100800 */
[----:B------:R-:W-:Y:S01]  /*1480*/  ULEA UR6, UR39, UR4, 0xb ;  /* 0x0000000427067291 */ /* 0x000fe2000f8e583f */
[----:B------:R4:W-:Y:S03]  /*1490*/  STL [R1+0x6c0], R16 ;  /* 0x0006c01001007387 */ /* 0x0009e60000100800 */
[----:B------:R-:W-:Y:S01]  /*14a0*/  UIADD3 UR14, UR6, 0x400, URZ ;  /* 0x00000400060e7890 */ /* 0x000fe2000fffe03f */
[----:B------:R4:W-:Y:S02]  /*14b0*/  STL [R1+0x6bc], R4 ;  /* 0x0006bc0401007387 */ /* 0x0009e40000100800 */
[----:B------:R-:W-:-:S02]  /*14c0*/  UMOV UR10, UR6 ;  /* 0x00000006000a7c82 */ /* 0x000fc40008000000 */
[----:B------:R-:W-:Y:S01]  /*14d0*/  IGMMA.64x256x32.S8.S8 R24, gdesc[UR8], RZ, !UPT, gsb0 ;  /* 0x06600000081879f1 */ /* 0x000fe2000c0410ff */
[----:B------:R4:W-:Y:S02]  /*14e0*/  STL [R1+0x6d8], R0 ;  /* 0x0006d80001007387 */ /* 0x0009e40000100800 */
[----:B------:R-:W-:Y:S02]  /*14f0*/  WARPGROUP.DEPBAR.LE gsb0, 0x0 ;  /* 0x00008000000079c5 */ /* 0x000fe40000010000 */
[----:B------:R-:W-:Y:S01]  /*1500*/  STL.64 [R1+0x400], R24 ;  /* 0x0004001801007387 */ /* 0x000fe20000100a00 */
[----:B------:R-:W-:Y:S01]  /*1510*/  IMAD.MOV.U32 R235, RZ, RZ, R46 ;  /* 0x000000ffffeb7224 */ /* 0x000fe200078e002e */
[----:B------:R-:W-:Y:S01]  /*1520*/  MOV R233, R48 ;  /* 0x0000003000e97202 */ /* 0x000fe20000000f00 */
[----:B------:R-:W-:Y:S01]  /*1530*/  IMAD.MOV.U32 R234, RZ, RZ, R47 ;  /* 0x000000ffffea7224 */ /* 0x000fe200078e002f */
        /* <DEDUP_REMOVED lines=70> */
[----:B--2---:R-:W-:Y:S01]  /*19a0*/  MOV R23, R129 ;  /* 0x0000008100177202 */ /* 0x004fe20000000f00 */
[----:B------:R-:W-:Y:S01]  /*19b0*/  IMAD.MOV.U32 R180, RZ, RZ, R101 ;  /* 0x000000ffffb47224 */ /* 0x000fe200078e0065 */
[----:B------:R-:W-:Y:S01]  /*19c0*/  MOV R20, R132 ;  /* 0x0000008400147202 */ /* 0x000fe20000000f00 */
[----:B------:R-:W-:Y:S01]  /*19d0*/  IMAD.MOV.U32 R178, RZ, RZ, R103 ;  /* 0x000000ffffb27224 */ /* 0x000fe200078e0067 */
[----:B---3--:R-:W-:Y:S01]  /*19e0*/  MOV R17, R135 ;  /* 0x0000008700117202 */ /* 0x008fe20000000f00 */
        /* <DEDUP_REMOVED lines=9> */
[----:B01----:R-:W-:Y:S01]  /*1a80*/  MOV R2, R150 ;  /* 0x0000009600027202 */ /* 0x003fe20000000f00 */
[----:B------:R-:W-:Y:S01]  /*1a90*/  IMAD.MOV.U32 R169, RZ, RZ, R112 ;  /* 0x000000ffffa97224 */ /* 0x000fe200078e0070 */
[----:B------:R0:W-:Y:S01]  /*1aa0*/  STL.64 [R1+0x450], R44 ;  /* 0x0004502c01007387 */ /* 0x0001e20000100a00 */
[----:B------:R-:W-:-:S02]  /*1ab0*/  IMAD.MOV.U32 R168, RZ, RZ, R113 ;  /* 0x000000ffffa87224 */ /* 0x000fc400078e0071 */
[----:B------:R-:W-:Y:S02]  /*1ac0*/  IMAD.MOV.U32 R166, RZ, RZ, R115 ;  /* 0x000000ffffa67224 */ /* 0x000fe400078e0073 */
[----:B------:R-:W-:Y:S02]  /*1ad0*/  IMAD.MOV.U32 R165, RZ, RZ, R116 ;  /* 0x000000ffffa57224 */ /* 0x000fe400078e0074 */
[----:B------:R-:W-:Y:S02]  /*1ae0*/  IMAD.MOV.U32 R163, RZ, RZ, R118 ;  /* 0x000000ffffa37224 */ /* 0x000fe400078e0076 */
[----:B------:R-:W-:Y:S02]  /*1af0*/  IMAD.MOV.U32 R162, RZ, RZ, R119 ;  /* 0x000000ffffa27224 */ /* 0x000fe400078e0077 */
[----:B------:R-:W-:Y:S02]  /*1b00*/  IMAD.MOV.U32 R160, RZ, RZ, R121 ;  /* 0x000000ffffa07224 */ /* 0x000fe400078e0079 */
        /* <DEDUP_REMOVED lines=9> */
[----:B----4-:R-:W-:Y:S02]  /*1ba0*/  IMAD.MOV.U32 R16, RZ, RZ, R136 ;  /* 0x000000ffff107224 */ /* 0x010fe400078e0088 */
        /* <DEDUP_REMOVED lines=10> */
[----:B0-----:R-:W-:-:S06]  /*1c50*/  WARPGROUP.ARRIVE ;  /* 0x00000000000079c5 */ /* 0x001fcc0000000000 */
[----:B------:R-:W-:Y:S01]  /*1c60*/  IGMMA.64x256x32.S8.S8 R24, gdesc[UR12], RZ, !UPT, gsb0 ;  /* 0x066000000c1879f1 */ /* 0x000fe2000c0410ff */
[----:B------:R-:W-:Y:S01]  /*1c70*/  UIADD3 UR12, UR5, 0x200, URZ ;  /* 0x00000200050c7890 */ /* 0x000fe2000fffe03f */
[----:B------:R-:W-:Y:S01]  /*1c80*/  UMOV UR13, 0x80000020 ;  /* 0x80000020000d7882 */ /* 0x000fe20000000000 */
[----:B------:R-:W-:Y:S02]  /*1c90*/  WARPGROUP.DEPBAR.LE gsb0, 0x0 ;  /* 0x00008000000079c5 */ /* 0x000fe40000010000 */
[----:B------:R-:W-:Y:S01]  /*1ca0*/  STL.64 [R1], R24 ;  /* 0x0000001801007387 */ /* 0x000fe20000100a00 */
[----:B------:R-:W-:-:S03]  /*1cb0*/  IMAD.MOV.U32 R152, RZ, RZ, R151 ;  /* 0x000000ffff987224 */ /* 0x000fc600078e0097 */
[----:B------:R-:W-:Y:S04]  /*1cc0*/  STL.64 [R1+0x8], R26 ;  /* 0x0000081a01007387 */ /* 0x000fe80000100a00 */
        /* <DEDUP_REMOVED lines=61> */
[----:B------:R0:W-:Y:S02]  /*20a0*/  STL [R1+0x1f8], R150 ;  /* 0x0001f89601007387 */ /* 0x0001e40000100800 */
[----:B0-----:R-:W-:-:S06]  /*20b0*/  WARPGROUP.ARRIVE ;  /* 0x00000000000079c5 */ /* 0x001fcc0000000000 */
[----:B------:R-:W-:Y:S03]  /*20c0*/  IGMMA.64x256x32.S8.S8 R24, gdesc[UR12], RZ, !UPT, gsb0 ;  /* 0x066000000c1879f1 */ /* 0x000fe6000c0410ff */
[----:B------:R-:W-:Y:S02]  /*20d0*/  WARPGROUP.DEPBAR.LE gsb0, 0x0 ;  /* 0x00008000000079c5 */ /* 0x000fe40000010000 */
        /* <DEDUP_REMOVED lines=63> */
[----:B------:R0:W-:Y:S04]  /*24d0*/  STL.64 [R1+0x6e0], R24 ;  /* 0x0006e01801007387 */ /* 0x0001e80000100a00 */
[----:B0-----:R-:W2:Y:S04]  /*24e0*/  LDL.LU R24, [R1] ;  /* 0x0000000001187983 */ /* 0x001ea80000300800 */
[----:B------:R-:W2:Y:S04]  /*24f0*/  LDL.LU R25, [R1+0x4] ;  /* 0x0000040001197983 */ /* 0x000ea80000300800 */
[----:B------:R-:W3:Y:S04]  /*2500*/  LDL.LU R26, [R1+0x8] ;  /* 0x00000800011a7983 */ /* 0x000ee80000300800 */
[----:B------:R-:W3:Y:S04]  /*2510*/  LDL.LU R27, [R1+0xc] ;  /* 0x00000c00011b7983 */ /* 0x000ee80000300800 */
[----:B------:R-:W4:Y:S04]  /*2520*/  LDL.LU R28, [R1+0x10] ;  /* 0x00001000011c7983 */ /* 0x000f280000300800 */
[----:B------:R-:W4:Y:S04]  /*2530*/  LDL.LU R29, [R1+0x14] ;  /* 0x00001400011d7983 */ /* 0x000f280000300800 */
[----:B------:R-:W2:Y:S04]  /*2540*/  LDL.LU R30, [R1+0x18] ;  /* 0x00001800011e7983 */ /* 0x000ea80000300800 */
        /* <DEDUP_REMOVED lines=119> */
[----:B------:R-:W2:Y:S01]  /*2cc0*/  LDL.LU R150, [R1+0x1f8] ;  /* 0x0001f80001967983 */ /* 0x000ea20000300800 */
[----:B------:R-:W-:-:S03]  /*2cd0*/  MOV R151, R152 ;  /* 0x0000009800977202 */ /* 0x000fc60000000f00 */
[----:B------:R-:W3:Y:S04]  /*2ce0*/  LDL.LU R152, [R1+0xce0] ;  /* 0x000ce00001987983 */ /* 0x000ee80000300800 */
[----:B--2---:R-:W-:Y:S04]  /*2cf0*/  STL.64 [R1+0xad8], R150 ;  /* 0x000ad89601007387 */ /* 0x004fe80000100a00 */
[----:B----4-:R-:W-:Y:S04]  /*2d00*/  STL.64 [R1+0xad0], R148 ;  /* 0x000ad09401007387 */ /* 0x010fe80000100a00 */
[----:B---3--:R-:W-:Y:S04]  /*2d10*/  STL.64 [R1+0xac8], R146 ;  /* 0x000ac89201007387 */ /* 0x008fe80000100a00 */
        /* <DEDUP_REMOVED lines=61> */
[----:B0-----:R-:W2:Y:S04]  /*30f0*/  LDL.LU R24, [R1+0x400] ;  /* 0x0004000001187983 */ /* 0x001ea80000300800 */
        /* <DEDUP_REMOVED lines=20> */
[----:B------:R-:W3:Y:S01]  /*3240*/  LDL.LU R45, [R1+0x454] ;  /* 0x00045400012d7983 */ /* 0x000ee20000300800 */
        /* <DEDUP_REMOVED lines=134> */
[----:B------:R-:W-:Y:S01]  /*3ab0*/  UMOV UR14, UR10 ;  /* 0x0000000a000e7c82 */ /* 0x000fe20008000000 */
[----:B------:R-:W-:Y:S01]  /*3ac0*/  IMAD.MOV.U32 R50, RZ, RZ, R231 ;  /* 0x000000ffff327224 */ /* 0x000fe200078e00e7 */
[----:B------:R-:W-:Y:S01]  /*3ad0*/  STL.64 [R1+0xbd8], R86 ;  /* 0x000bd85601007387 */ /* 0x000fe20000100a00 */
[----:B------:R-:W-:Y:S01]  /*3ae0*/  IMAD.MOV.U32 R49, RZ, RZ, R232 ;  /* 0x000000ffff317224 */ /* 0x000fe200078e00e8 */
[----:B------:R-:W-:Y:S01]  /*3af0*/  UMOV UR15, UR11 ;  /* 0x0000000b000f7c82 */ /* 0x000fe20008000000 */
[----:B------:R-:W-:Y:S01]  /*3b00*/  IMAD.MOV.U32 R46, RZ, RZ, R235 ;  /* 0x000000ffff2e7224 */ /* 0x000fe200078e00eb */
[----:B------:R-:W-:Y:S01]  /*3b10*/  STL.64 [R1+0xbd0], R84 ;  /* 0x000bd05401007387 */ /* 0x000fe20000100a00 */
        /* <DEDUP_REMOVED lines=20> */
[----:B---3--:R-:W-:Y:S04]  /*3c60*/  STL.64 [R1+0xb30], R44 ;  /* 0x000b302c01007387 */ /* 0x008fe80000100a00 */
[----:B--2---:R-:W-:Y:S04]  /*3c70*/  STL.64 [R1+0xb28], R42 ;  /* 0x000b282a01007387 */ /* 0x004fe80000100a00 */
[----:B----4-:R-:W-:Y:S04]  /*3c80*/  STL.64 [R1+0xb20], R40 ;  /* 0x000b202801007387 */ /* 0x010fe80000100a00 */
[----:B------:R-:W-:Y:S04]  /*3c90*/  STL.64 [R1+0xb18], R38 ;  /* 0x000b182601007387 */ /* 0x000fe80000100a00 */
[----:B------:R-:W-:Y:S04]  /*3ca0*/  STL.64 [R1+0xb10], R36 ;  /* 0x000b102401007387 */ /* 0x000fe80000100a00 */
[----:B------:R-:W-:Y:S04]  /*3cb0*/  STL.64 [R1+0xb08], R34 ;  /* 0x000b082201007387 */ /* 0x000fe80000100a00 */
[----:B------:R-:W-:Y:S04]  /*3cc0*/  STL.64 [R1+0xb00], R32 ;  /* 0x000b002001007387 */ /* 0x000fe80000100a00 */
[----:B------:R-:W-:Y:S04]  /*3cd0*/  STL.64 [R1+0xaf8], R30 ;  /* 0x000af81e01007387 */ /* 0x000fe80000100a00 */
[----:B------:R-:W-:Y:S04]  /*3ce0*/  STL.64 [R1+0xaf0], R28 ;  /* 0x000af01c01007387 */ /* 0x000fe80000100a00 */
[----:B------:R-:W-:Y:S04]  /*3cf0*/  STL.64 [R1+0xae8], R26 ;  /* 0x000ae81a01007387 */ /* 0x000fe80000100a00 */
[----:B------:R0:W-:Y:S02]  /*3d00*/  STL.64 [R1+0xae0], R24 ;  /* 0x000ae01801007387 */ /* 0x0001e40000100a00 */
[----:B0-----:R-:W-:-:S06]  /*3d10*/  WARPGROUP.ARRIVE ;  /* 0x00000000000079c5 */ /* 0x001fcc0000000000 */
[----:B------:R-:W-:Y:S03]  /*3d20*/  IGMMA.64x256x32.S8.S8 R24, gdesc[UR12], RZ, !UPT, gsb0 ;  /* 0x066000000c1879f1 */ /* 0x000fe6000c0410ff */
        /* <DEDUP_REMOVED lines=41> */
[----:B------:R0:W-:Y:S01]  /*3fc0*/  STL.64 [R1+0x250], R44 ;  /* 0x0002502c01007387 */ /* 0x0001e20000100a00 */
[----:B------:R-:W-:Y:S01]  /*3fd0*/  IMAD.MOV.U32 R204, RZ, RZ, R120 ;  /* 0x000000ffffcc7224 */ /* 0x000fe200078e0078 */
[----:B------:R-:W-:Y:S01]  /*3fe0*/  MOV R203, R119 ;  /* 0x0000007700cb7202 */ /* 0x000fe20000000f00 */
[----:B------:R-:W-:Y:S01]  /*3ff0*/  IMAD.MOV.U32 R205, RZ, RZ, R121 ;  /* 0x000000ffffcd7224 */ /* 0x000fe200078e0079 */
[----:B------:R-:W2:Y:S01]  /*4000*/  LDL.LU.64 R150, [R1+0xcd8] ;  /* 0x000cd80001967983 */ /* 0x000ea20000300a00 */
        /* <DEDUP_REMOVED lines=96> */
[----:B------:R-:W-:-:S03]  /*4610*/  IMAD.MOV.U32 R0, RZ, RZ, R46 ;  /* 0x000000ffff007224 */ /* 0x000fc600078e002e */
[----:B------:R-:W2:Y:S04]  /*4620*/  LDL.LU.64 R100, [R1+0xc10] ;  /* 0x000c100001647983 */ /* 0x000ea80000300a00 */
        /* <DEDUP_REMOVED lines=27> */
[----:B0-----:R-:W2:Y:S04]  /*47e0*/  LDL.LU.64 R44, [R1+0xb30] ;  /* 0x000b3000012c7983 */ /* 0x001ea80000300a00 */
        /* <DEDUP_REMOVED lines=9> */
[----:B------:R-:W2:Y:S01]  /*4880*/  LDL.LU.64 R24, [R1+0xae0] ;  /* 0x000ae00001187983 */ /* 0x000ea20000300a00 */
[----:B------:R-:W-:-:S02]  /*4890*/  UIADD3 UR8, UR5, 0x2, URZ ;  /* 0x0000000205087890 */ /* 0x000fc4000fffe03f */
[----:B------:R-:W-:Y:S01]  /*48a0*/  UIADD3 UR10, UR6, 0x2, URZ ;  /* 0x00000002060a7890 */ /* 0x000fe2000fffe03f */
[----:B------:R-:W-:Y:S01]  /*48b0*/  UMOV UR9, 0x80000020 ;  /* 0x8000002000097882 */ /* 0x000fe20000000000 */
[----:B------:R-:W-:Y:S01]  /*48c0*/  UMOV UR11, 0x80000020 ;  /* 0x80000020000b7882 */ /* 0x000fe20000000000 */
[----:B--2---:R-:W-:-:S06]  /*48d0*/  WARPGROUP.ARRIVE ;  /* 0x00000000000079c5 */ /* 0x004fcc0000000000 */
[----:B------:R-:W-:Y:S03]  /*48e0*/  IGMMA.64x256x32.S8.S8 R24, gdesc[UR8], R24, gsb0 ;  /* 0x06600000081879f1 */ /* 0x000fe60008041018 */
        /* <DEDUP_REMOVED lines=129> */
[----:B------:R-:W-:Y:S01]  /*5100*/  UIADD3 UR14, UR6, 0x402, URZ ;  /* 0x00000402060e7890 */ /* 0x000fe2000fffe03f */
[----:B------:R-:W-:Y:S01]  /*5110*/  UMOV UR12, UR8 ;  /* 0x00000008000c7c82 */ /* 0x000fe20008000000 */
[----:B------:R-:W-:Y:S01]  /*5120*/  UMOV UR13, UR9 ;  /* 0x00000009000d7c82 */ /* 0x000fe20008000000 */
[----:B------:R-:W-:Y:S01]  /*5130*/  UMOV UR15, 0x80000020 ;  /* 0x80000020000f7882 */ /* 0x000fe20000000000 */
[----:B--2---:R-:W-:-:S06]  /*5140*/  WARPGROUP.ARRIVE ;  /* 0x00000000000079c5 */ /* 0x004fcc0000000000 */
[----:B------:R-:W-:Y:S03]  /*5150*/  IGMMA.64x256x32.S8.S8 R24, gdesc[UR12], R24, gsb0 ;  /* 0x066000000c1879f1 */ /* 0x000fe60008041018 */
[----:B------:R-:W-:Y:S02]  /*5160*/  WARPGROUP.DEPBAR.LE gsb0, 0x0 ;  /* 0x00008000000079c5 */ /* 0x000fe40000010000 */
[----:B------:R-:W-:Y:S04]  /*5170*/  STL.64 [R1], R24 ;  /* 0x0000001801007387 */ /* 0x000fe80000100a00 */
        /* <DEDUP_REMOVED lines=128> */
[----:B------:R-:W-:-:S02]  /*5980*/  UMOV UR13, 0x80000020 ;  /* 0x80000020000d7882 */ /* 0x000fc40000000000 */
[----:B------:R-:W-:Y:S01]  /*5990*/  STL [R1+0x6b8], R152 ;  /* 0x0006b89801007387 */ /* 0x000fe20000100800 */
        /* <DEDUP_REMOVED lines=46> */
[----:B------:R-:W2:Y:S01]  /*5c80*/  LDL.LU R129, [R1+0x254] ;  /* 0x0002540001817983 */ /* 0x000ea20000300800 */
        /* <DEDUP_REMOVED lines=27> */
[----:B------:R-:W-:Y:S01]  /*5e40*/  UMOV UR8, UR12 ;  /* 0x0000000c00087c82 */ /* 0x000fe20008000000 */
[----:B------:R-:W-:Y:S01]  /*5e50*/  IMAD.MOV.U32 R137, RZ, RZ, R4 ;  /* 0x000000ffff897224 */ /* 0x000fe200078e0004 */
[----:B------:R-:W-:Y:S01]  /*5e60*/  UMOV UR9, UR13 ;  /* 0x0000000d00097c82 */ /* 0x000fe20008000000 */
[----:B------:R-:W-:Y:S01]  /*5e70*/  IMAD.MOV.U32 R221, RZ, RZ, R21 ;  /* 0x000000ffffdd7224 */ /* 0x000fe200078e0015 */
[----:B------:R0:W5:Y:S01]  /*5e80*/  LDL.LU R0, [R1+0x6d8] ;  /* 0x0006d80001007983 */ /* 0x0001620000300800 */
[----:B------:R-:W-:-:S02]  /*5e90*/  IMAD.MOV.U32 R223, RZ, RZ, R15 ;  /* 0x000000ffffdf7224 */ /* 0x000fc400078e000f */
[----:B------:R-:W-:Y:S01]  /*5ea0*/  IMAD.MOV.U32 R224, RZ, RZ, R14 ;  /* 0x000000ffffe07224 */ /* 0x000fe200078e000e */
[----:B------:R0:W5:Y:S01]  /*5eb0*/  LDL.LU R23, [R1+0x6d4] ;  /* 0x0006d40001177983 */ /* 0x0001620000300800 */
[----:B------:R-:W-:Y:S02]  /*5ec0*/  IMAD.MOV.U32 R226, RZ, RZ, R12 ;  /* 0x000000ffffe27224 */ /* 0x000fe400078e000c */
[----:B------:R-:W-:Y:S01]  /*5ed0*/  IMAD.MOV.U32 R227, RZ, RZ, R11 ;  /* 0x000000ffffe37224 */ /* 0x000fe200078e000b */
[----:B------:R0:W5:Y:S01]  /*5ee0*/  LDL.LU R22, [R1+0x6d0] ;  /* 0x0006d00001167983 */ /* 0x0001620000300800 */
[----:B------:R-:W-:Y:S02]  /*5ef0*/  IMAD.MOV.U32 R229, RZ, RZ, R9 ;  /* 0x000000ffffe57224 */ /* 0x000fe400078e0009 */
[----:B------:R-:W-:Y:S01]  /*5f00*/  IMAD.MOV.U32 R230, RZ, RZ, R8 ;  /* 0x000000ffffe67224 */ /* 0x000fe200078e0008 */
[----:B------:R0:W5:Y:S01]  /*5f10*/  LDL.LU R19, [R1+0x6cc] ;  /* 0x0006cc0001137983 */ /* 0x0001620000300800 */
[----:B------:R-:W-:-:S02]  /*5f20*/  IMAD.MOV.U32 R232, RZ, RZ, R6 ;  /* 0x000000ffffe87224 */ /* 0x000fc400078e0006 */
[----:B------:R-:W-:Y:S01]  /*5f30*/  IMAD.MOV.U32 R233, RZ, RZ, R5 ;  /* 0x000000ffffe97224 */ /* 0x000fe200078e0005 */
[----:B------:R0:W5:Y:S01]  /*5f40*/  LDL.LU R18, [R1+0x6c8] ;  /* 0x0006c80001127983 */ /* 0x0001620000300800 */
[----:B------:R-:W-:-:S03]  /*5f50*/  IMAD.MOV.U32 R235, RZ, RZ, R2 ;  /* 0x000000ffffeb7224 */ /* 0x000fc600078e0002 */
[----:B------:R0:W5:Y:S04]  /*5f60*/  LDL.LU R17, [R1+0x6c4] ;  /* 0x0006c40001117983 */ /* 0x0001680000300800 */
[----:B------:R0:W5:Y:S04]  /*5f70*/  LDL.LU R16, [R1+0x6c0] ;  /* 0x0006c00001107983 */ /* 0x0001680000300800 */
[----:B------:R0:W5:Y:S01]  /*5f80*/  LDL.LU R4, [R1+0x6bc] ;  /* 0x0006bc0001047983 */ /* 0x0001620000300800 */
        /* <DEDUP_REMOVED lines=67> */
[----:B-1----:R0:W5:Y:S04]  /*63c0*/  LDL.LU R152, [R1+0x6b8] ;  /* 0x0006b80001987983 */ /* 0x0021680000300800 */
[----:B------:R0:W5:Y:S04]  /*63d0*/  LDL.LU.64 R150, [R1+0x6b0] ;  /* 0x0006b00001967983 */ /* 0x0001680000300a00 */
        /* <DEDUP_REMOVED lines=20> */
[----:B------:R0:W5:Y:S01]  /*6520*/  LDL.LU.64 R108, [R1+0x608] ;  /* 0x00060800016c7983 */ /* 0x0001620000300a00 */
[----:B------:R-:W-:Y:S05]  /*6530*/  @!P1 BRA `(.L_x_18) ;  /* 0x0000007000149947 */ /* 0x000fea0003800000 */
[----:B------:R-:W-:Y:S02]  /*6540*/  UIADD3 UR5, UR39, 0x1, URZ ;  /* 0x0000000127057890 */ /* 0x000fe4000fffe03f */
[----:B------:R-:W-:Y:S02]  /*6550*/  IMAD.U32 R2, RZ, RZ, UR39 ;  /* 0x00000027ff027e24 */ /* 0x000fe4000f8e00ff */
[----:B------:R-:W-:-:S04]  /*6560*/  UISETP.NE.AND UP0, UPT, UR5, 0x5, UPT ;  /* 0x000000050500788c */ /* 0x000fc8000bf05270 */
[----:B------:R-:W-:Y:S02]  /*6570*/  USEL UR6, URZ, 0x1, UP0 ;  /* 0x000000013f067887 */ /* 0x000fe40008000000 */
[----:B------:R-:W-:Y:S02]  /*6580*/  USEL UR5, UR5, URZ, UP0 ;  /* 0x0000003f05057287 */ /* 0x000fe40008000000 */
[----:B------:R-:W-:-:S06]  /*6590*/  ULOP3.LUT UR6, UR38, UR6, URZ, 0x3c, !UPT ;  /* 0x0000000626067292 */ /* 0x000fcc000f8e3c3f */
[----:B------:R-:W-:-:S07]  /*65a0*/  MOV R3, UR6 ;  /* 0x0000000600037c02 */ /* 0x000fce0008000f00 */
.L_x_25:
[----:B-1----:R-:W-:Y:S05]  /*65b0*/  @!P0 BRA `(.L_x_19) ;  /* 0x0000000000048947 */ /* 0x002fea0003800000 */
[----:B------:R-:W-:Y:S01]  /*65c0*/  BPT.TRAP 0x1 ;  /* 0x000000040000795c */ /* 0x000fe20000300000 */
.L_x_19:
[----:B------:R-:W1:Y:S01]  /*65d0*/  S2UR UR7, SR_CgaCtaId ;  /* 0x00000000000779c3 */ /* 0x000e620000008800 */
[----:B------:R-:W-:Y:S01]  /*65e0*/  UMOV UR6, 0x400 ;  /* 0x0000040000067882 */ /* 0x000fe20000000000 */
[----:B------:R-:W-:Y:S01]  /*65f0*/  IMAD.U32 R5, RZ, RZ, UR5 ;  /* 0x00000005ff057e24 */ /* 0x000fe2000f8e00ff */
[----:B------:R-:W-:Y:S01]  /*6600*/  SHF.L.U32 R6, R3, 0x1f, RZ ;  /* 0x0000001f03067819 */ /* 0x000fe200000006ff */
[----:B-1----:R-:W-:-:S06]  /*6610*/  ULEA UR6, UR7, UR6, 0x18 ;  /* 0x0000000607067291 */ /* 0x002fcc000f8ec03f */
[----:B-----5:R-:W-:-:S05]  /*6620*/  IMAD.U32 R0, RZ, RZ, UR6 ;  /* 0x00000006ff007e24 */ /* 0x020fca000f8e00ff */
[----:B------:R-:W-:-:S04]  /*6630*/  LEA R5, R5, R0, 0x3 ;  /* 0x0000000005057211 */ /* 0x000fc800078e18ff */
[----:B------:R1:W2:Y:S01]  /*6640*/  SYNCS.PHASECHK.TRANS64.TRYWAIT P1, [R5+URZ], R6 ;  /* 0x00000006050075a7 */ /* 0x0002a2000802017f */
[----:B------:R-:W-:Y:S05]  /*6650*/  @!P0 BRA `(.L_x_20) ;  /* 0x0000000000048947 */ /* 0x000fea0003800000 */
[----:B------:R-:W-:Y:S01]  /*6660*/  BPT.TRAP 0x1 ;  /* 0x000000040000795c */ /* 0x000fe20000300000 */
.L_x_20:
[----:B--2---:R-:W-:Y:S05]  /*6670*/  @P1 BRA `(.L_x_21) ;  /* 0x0000000000081947 */ /* 0x004fea0003800000 */
[----:B------:R-:W2:Y:S02]  /*6680*/  SYNCS.PHASECHK.TRANS64.TRYWAIT P1, [R5+URZ], R6 ;  /* 0x00000006050075a7 */ /* 0x000ea4000802017f */
[----:B--2---:R-:W-:Y:S05]  /*6690*/  @!P1 BRA `(.L_x_22) ;  /* 0x0000024400749947 */ /* 0x004fea0003800000 */
.L_x_21:
        /* <DEDUP_REMOVED lines=64> */
[----:B---3--:R-:W3:Y:S04]  /*6aa0*/  LDL.LU.64 R24, [R1] ;  /* 0x0000000001187983 */ /* 0x008ee80000300a00 */
[----:B------:R-:W4:Y:S04]  /*6ab0*/  LDL.LU.64 R26, [R1+0x8] ;  /* 0x00000800011a7983 */ /* 0x000f280000300a00 */
[----:B------:R-:W2:Y:S04]  /*6ac0*/  LDL.LU.64 R28, [R1+0x10] ;  /* 0x00001000011c7983 */ /* 0x000ea80000300a00 */
[----:B------:R-:W3:Y:S04]  /*6ad0*/  LDL.LU.64 R30, [R1+0x18] ;  /* 0x00001800011e7983 */ /* 0x000ee80000300a00 */
        /* <DEDUP_REMOVED lines=124> */
[----:B--2---:R-:W2:Y:S04]  /*72a0*/  LDL.LU.64 R24, [R1+0x400] ;  /* 0x0004000001187983 */ /* 0x004ea80000300a00 */
        /* <DEDUP_REMOVED lines=63> */
[----:B------:R-:W-:-:S02]  /*76a0*/  UIMAD UR6, UR5, 0x300, UR41 ;  /* 0x00000300050678a4 */ /* 0x000fc4000f8e0229 */
[----:B------:R-:W-:Y:S01]  /*76b0*/  ULEA UR7, UR5, UR4, 0xb ;  /* 0x0000000405077291 */ /* 0x000fe2000f8e583f */
[----:B------:R-:W-:Y:S01]  /*76c0*/  STL [R1+0xce8], R152 ;  /* 0x000ce89801007387 */ /* 0x000fe20000100800 */
[----:B------:R-:W-:Y:S01]  /*76d0*/  UMOV UR9, 0x80000020 ;  /* 0x8000002000097882 */ /* 0x000fe20000000000 */
[----:B------:R-:W-:Y:S02]  /*76e0*/  UMOV UR11, 0x80000020 ;  /* 0x80000020000b7882 */ /* 0x000fe40000000000 */
[----:B------:R-:W-:Y:S01]  /*76f0*/  UMOV UR8, UR6 ;  /* 0x0000000600087c82 */ /* 0x000fe20008000000 */
[----:B------:R-:W-:Y:S01]  /*7700*/  STL [R1+0x6e0], R23 ;  /* 0x0006e01701007387 */ /* 0x000fe20000100800 */
[----:B------:R-:W-:-:S03]  /*7710*/  UMOV UR10, UR7 ;  /* 0x00000007000a7c82 */ /* 0x000fc60008000000 */
[----:B------:R-:W-:Y:S04]  /*7720*/  STL [R1+0x6dc], R22 ;  /* 0x0006dc1601007387 */ /* 0x000fe80000100800 */
[----:B------:R-:W-:Y:S04]  /*7730*/  STL [R1+0x6d8], R19 ;  /* 0x0006d81301007387 */ /* 0x000fe80000100800 */
[----:B------:R-:W-:Y:S04]  /*7740*/  STL [R1+0x6d4], R18 ;  /* 0x0006d41201007387 */ /* 0x000fe80000100800 */
[----:B------:R-:W-:Y:S04]  /*7750*/  STL [R1+0x6d0], R17 ;  /* 0x0006d01101007387 */ /* 0x000fe80000100800 */
[----:B------:R-:W-:Y:S04]  /*7760*/  STL [R1+0x6cc], R16 ;  /* 0x0006cc1001007387 */ /* 0x000fe80000100800 */
[----:B------:R-:W-:Y:S04]  /*7770*/  STL [R1+0x6c8], R4 ;  /* 0x0006c80401007387 */ /* 0x000fe80000100800 */
[----:B------:R-:W-:Y:S04]  /*7780*/  STL [R1+0x6c4], R3 ;  /* 0x0006c40301007387 */ /* 0x000fe80000100800 */
[----:B------:R3:W-:Y:S04]  /*7790*/  STL [R1+0x6c0], R2 ;  /* 0x0006c00201007387 */ /* 0x0007e80000100800 */
[----:B------:R4:W-:Y:S01]  /*77a0*/  STL [R1+0x6bc], R0 ;  /* 0x0006bc0001007387 */ /* 0x0009e20000100800 */
[----:B--2---:R-:W-:-:S06]  /*77b0*/  WARPGROUP.ARRIVE ;  /* 0x00000000000079c5 */ /* 0x004fcc0000000000 */
[----:B------:R-:W-:Y:S03]  /*77c0*/  IGMMA.64x256x32.S8.S8 R24, gdesc[UR8], R24, gsb0 ;  /* 0x06600000081879f1 */ /* 0x000fe60008041018 */
[----:B------:R-:W-:Y:S02]  /*77d0*/  WARPGROUP.DEPBAR.LE gsb0, 0x0 ;  /* 0x00008000000079c5 */ /* 0x000fe40000010000 */
[----:B------:R-:W-:Y:S01]  /*77e0*/  STL.64 [R1+0x400], R24 ;  /* 0x0004001801007387 */ /* 0x000fe20000100a00 */
[----:B---3--:R-:W-:Y:S01]  /*77f0*/  MOV R2, R150 ;  /* 0x0000009600027202 */ /* 0x008fe20000000f00 */
[----:B----4-:R-:W-:Y:S01]  /*7800*/  IMAD.MOV.U32 R0, RZ, RZ, R151 ;  /* 0x000000ffff007224 */ /* 0x010fe200078e0097 */
[----:B-1----:R-:W-:Y:S01]  /*7810*/  MOV R5, R147 ;  /* 0x0000009300057202 */ /* 0x002fe20000000f00 */
        /* <DEDUP_REMOVED lines=26> */
[----:B0-----:R-:W-:Y:S01]  /*79c0*/  MOV R155, R126 ;  /* 0x0000007e009b7202 */ /* 0x001fe20000000f00 */
        /* <DEDUP_REMOVED lines=106> */
[----:B------:R-:W-:-:S02]  /*8070*/  IMAD.MOV.U32 R231, RZ, RZ, R50 ;  /* 0x000000ffffe77224 */ /* 0x000fc400078e0032 */
[----:B------:R-:W-:Y:S01]  /*8080*/  IMAD.MOV.U32 R232, RZ, RZ, R49 ;  /* 0x000000ffffe87224 */ /* 0x000fe200078e0031 */
[----:B------:R-:W2:Y:S01]  /*8090*/  LDL.LU.64 R102, [R1+0x1028] ;  /* 0x0010280001667983 */ /* 0x000ea20000300a00 */
[----:B------:R-:W-:Y:S02]  /*80a0*/  IMAD.MOV.U32 R235, RZ, RZ, R46 ;  /* 0x000000ffffeb7224 */ /* 0x000fe400078e002e */
[----:B------:R-:W-:Y:S01]  /*80b0*/  IMAD.MOV.U32 R234, RZ, RZ, R47 ;  /* 0x000000ffffea7224 */ /* 0x000fe200078e002f */
        /* <DEDUP_REMOVED lines=105> */
[----:B------:R-:W-:Y:S01]  /*8750*/  STL.64 [R1+0x1d8], R142 ;  /* 0x0001d88e01007387 */ /* 0x000fe20000100a00 */
[----:B------:R-:W-:-:S03]  /*8760*/  IMAD.MOV.U32 R152, RZ, RZ, R151 ;  /* 0x000000ffff987224 */ /* 0x000fc600078e0097 */
[----:B------:R-:W-:Y:S04]  /*8770*/  STL.64 [R1+0x1e0], R144 ;  /* 0x0001e09001007387 */ /* 0x000fe80000100a00 */
[----:B------:R-:W-:Y:S04]  /*8780*/  STL.64 [R1+0x1e8], R146 ;  /* 0x0001e89201007387 */ /* 0x000fe80000100a00 */
[----:B------:R-:W-:Y:S04]  /*8790*/  STL.64 [R1+0x1f0], R148 ;  /* 0x0001f09401007387 */ /* 0x000fe80000100a00 */
[----:B------:R0:W-:Y:S04]  /*87a0*/  STL [R1+0x1f8], R150 ;  /* 0x0001f89601007387 */ /* 0x0001e80000100800 */
        /* <DEDUP_REMOVED lines=65> */
[----:B------:R-:W-:Y:S01]  /*8bc0*/  UMOV UR13, 0x80000020 ;  /* 0x80000020000d7882 */ /* 0x000fe20000000000 */
[----:B--2---:R-:W-:-:S07]  /*8bd0*/  WARPGROUP.ARRIVE ;  /* 0x00000000000079c5 */ /* 0x004fce0000000000 */
        /* <DEDUP_REMOVED lines=293> */
[----:B------:R-:W-:Y:S01]  /*9e30*/  STL.64 [R1+0xce0], R150 ;  /* 0x000ce09601007387 */ /* 0x000fe20000100a00 */
[----:B------:R-:W-:Y:S01]  /*9e40*/  IMAD.MOV.U32 R138, RZ, RZ, R14 ;  /* 0x000000ffff8a7224 */ /* 0x000fe200078e000e */
[----:B------:R-:W-:Y:S01]  /*9e50*/  MOV R139, R13 ;  /* 0x0000000d008b7202 */ /* 0x000fe20000000f00 */
[----:B------:R-:W-:Y:S01]  /*9e60*/  IMAD.MOV.U32 R136, RZ, RZ, R16 ;  /* 0x000000ffff887224 */ /* 0x000fe200078e0010 */
[----:B------:R-:W-:Y:S01]  /*9e70*/  STL.64 [R1+0xcd8], R148 ;  /* 0x000cd89401007387 */ /* 0x000fe20000100a00 */
[----:B------:R-:W-:Y:S01]  /*9e80*/  MOV R137, R15 ;  /* 0x0000000f00897202 */ /* 0x000fe20000000f00 */
[----:B------:R-:W-:Y:S01]  /*9e90*/  IMAD.MOV.U32 R134, RZ, RZ, R18 ;  /* 0x000000ffff867224 */ /* 0x000fe200078e0012 */
[----:B------:R-:W-:Y:S01]  /*9ea0*/  MOV R135, R17 ;  /* 0x0000001100877202 */ /* 0x000fe20000000f00 */
[----:B------:R-:W-:Y:S01]  /*9eb0*/  STL.64 [R1+0xcd0], R146 ;  /* 0x000cd09201007387 */ /* 0x000fe20000100a00 */
[----:B------:R-:W-:Y:S01]  /*9ec0*/  IMAD.MOV.U32 R132, RZ, RZ, R20 ;  /* 0x000000ffff847224 */ /* 0x000fe200078e0014 */
[----:B------:R-:W-:-:S02]  /*9ed0*/  MOV R133, R19 ;  /* 0x0000001300857202 */ /* 0x000fc40000000f00 */
[----:B------:R-:W-:Y:S01]  /*9ee0*/  STL.64 [R1+0xcc8], R144 ;  /* 0x000cc89001007387 */ /* 0x000fe20000100a00 */
[----:B------:R-:W-:Y:S01]  /*9ef0*/  IMAD.MOV.U32 R130, RZ, RZ, R22 ;  /* 0x000000ffff827224 */ /* 0x000fe200078e0016 */
[----:B------:R-:W-:Y:S02]  /*9f00*/  MOV R131, R21 ;  /* 0x0000001500837202 */ /* 0x000fe40000000f00 */
[----:B------:R-:W-:Y:S01]  /*9f10*/  STL.64 [R1+0xcc0], R142 ;  /* 0x000cc08e01007387 */ /* 0x000fe20000100a00 */
[----:B------:R-:W-:Y:S01]  /*9f20*/  IMAD.MOV.U32 R128, RZ, RZ, R153 ;  /* 0x000000ffff807224 */ /* 0x000fe200078e0099 */
[----:B------:R-:W-:Y:S02]  /*9f30*/  MOV R129, R23 ;  /* 0x0000001700817202 */ /* 0x000fe40000000f00 */
        /* <DEDUP_REMOVED lines=82> */
[----:B------:R-:W-:Y:S01]  /*a460*/  MOV R72, R209 ;  /* 0x000000d100487202 */ /* 0x000fe20000000f00 */
[----:B------:R-:W-:-:S02]  /*a470*/  IMAD.MOV.U32 R73, RZ, RZ, R208 ;  /* 0x000000ffff497224 */ /* 0x000fc400078e00d0 */
[----:B------:R-:W-:Y:S01]  /*a480*/  STL.64 [R1+0xbd8], R84 ;  /* 0x000bd85401007387 */ /* 0x000fe20000100a00 */
[----:B------:R-:W-:Y:S01]  /*a490*/  IMAD.MOV.U32 R70, RZ, RZ, R211 ;  /* 0x000000ffff467224 */ /* 0x000fe200078e00d3 */
[----:B------:R-:W-:Y:S01]  /*a4a0*/  MOV R69, R212 ;  /* 0x000000d400457202 */ /* 0x000fe20000000f00 */
[----:B------:R-:W-:Y:S01]  /*a4b0*/  IMAD.MOV.U32 R71, RZ, RZ, R210 ;  /* 0x000000ffff477224 */ /* 0x000fe200078e00d2 */
[----:B------:R-:W-:Y:S01]  /*a4c0*/  STL.64 [R1+0xbd0], R82 ;  /* 0x000bd05201007387 */ /* 0x000fe20000100a00 */
[----:B------:R-:W-:Y:S01]  /*a4d0*/  IMAD.MOV.U32 R68, RZ, RZ, R213 ;  /* 0x000000ffff447224 */ /* 0x000fe200078e00d5 */
[----:B------:R-:W-:Y:S02]  /*a4e0*/  MOV R66, R215 ;  /* 0x000000d700427202 */ /* 0x000fe40000000f00 */
[----:B------:R-:W-:Y:S01]  /*a4f0*/  STL.64 [R1+0xbc8], R80 ;  /* 0x000bc85001007387 */ /* 0x000fe20000100a00 */
[----:B------:R-:W-:-:S03]  /*a500*/  IMAD.MOV.U32 R67, RZ, RZ, R214 ;  /* 0x000000ffff437224 */ /* 0x000fc600078e00d6 */
        /* <DEDUP_REMOVED lines=28> */
[----:B------:R-:W-:Y:S02]  /*a6d0*/  IMAD.MOV.U32 R46, RZ, RZ, R235 ;  /* 0x000000ffff2e7224 */ /* 0x000fe400078e00eb */
[----:B------:R-:W-:Y:S01]  /*a6e0*/  IMAD.MOV.U32 R47, RZ, RZ, R234 ;  /* 0x000000ffff2f7224 */ /* 0x000fe200078e00ea */
        /* <DEDUP_REMOVED lines=82> */
[----:B------:R-:W-:Y:S01]  /*ac10*/  UMOV UR14, UR10 ;  /* 0x0000000a000e7c82 */ /* 0x000fe20008000000 */
[----:B------:R-:W-:Y:S01]  /*ac20*/  UMOV UR15, UR11 ;  /* 0x0000000b000f7c82 */ /* 0x000fe20008000000 */
        /* <DEDUP_REMOVED lines=11> */
[----:B------:R-:W-:Y:S01]  /*ace0*/  STL.64 [R1+0x238], R38 ;  /* 0x0002382601007387 */ /* 0x000fe20000100a00 */
[----:B------:R-:W-:-:S03]  /*acf0*/  MOV R5, R151 ;  /* 0x0000009700057202 */ /* 0x000fc60000000f00 */
[----:B------:R-:W-:Y:S01]  /*ad00*/  STL.64 [R1+0x240], R40 ;  /* 0x0002402801007387 */ /* 0x000fe20000100a00 */
[----:B------:R-:W-:Y:S01]  /*ad10*/  IMAD.MOV.U32 R8, RZ, RZ, R148 ;  /* 0x000000ffff087224 */ /* 0x000fe200078e0094 */
[----:B------:R-:W-:Y:S02]  /*ad20*/  MOV R7, R149 ;  /* 0x0000009500077202 */ /* 0x000fe40000000f00 */
[----:B------:R-:W-:Y:S01]  /*ad30*/  STL.64 [R1+0x248], R42 ;  /* 0x0002482a01007387 */ /* 0x000fe20000100a00 */
[----:B------:R-:W-:Y:S01]  /*ad40*/  IMAD.MOV.U32 R10, RZ, RZ, R146 ;  /* 0x000000ffff0a7224 */ /* 0x000fe200078e0092 */
[----:B------:R-:W-:Y:S02]  /*ad50*/  MOV R9, R147 ;  /* 0x0000009300097202 */ /* 0x000fe40000000f00 */
[----:B------:R0:W-:Y:S01]  /*ad60*/  STL.64 [R1+0x250], R44 ;  /* 0x0002502c01007387 */ /* 0x0001e20000100a00 */
[----:B------:R-:W-:Y:S01]  /*ad70*/  IMAD.MOV.U32 R12, RZ, RZ, R144 ;  /* 0x000000ffff0c7224 */ /* 0x000fe200078e0090 */
[----:B------:R-:W-:-:S02]  /*ad80*/  MOV R11, R145 ;  /* 0x00000091000b7202 */ /* 0x000fc40000000f00 */
[----:B------:R-:W2:Y:S01]  /*ad90*/  LDL.LU.64 R150, [R1+0xce0] ;  /* 0x000ce00001967983 */ /* 0x000ea20000300a00 */
[----:B------:R-:W-:Y:S01]  /*ada0*/  IMAD.MOV.U32 R14, RZ, RZ, R142 ;  /* 0x000000ffff0e7224 */ /* 0x000fe200078e008e */
[----:B------:R-:W-:Y:S02]  /*adb0*/  MOV R13, R143 ;  /* 0x0000008f000d7202 */ /* 0x000fe40000000f00 */
[----:B------:R-:W2:Y:S01]  /*adc0*/  LDL.LU.64 R148, [R1+0xcd8] ;  /* 0x000cd80001947983 */ /* 0x000ea20000300a00 */
[----:B------:R-:W-:Y:S01]  /*add0*/  IMAD.MOV.U32 R20, RZ, RZ, R140 ;  /* 0x000000ffff147224 */ /* 0x000fe200078e008c */
[----:B------:R-:W-:Y:S02]  /*ade0*/  MOV R15, R141 ;  /* 0x0000008d000f7202 */ /* 0x000fe40000000f00 */
[----:B------:R-:W2:Y:S01]  /*adf0*/  LDL.LU.64 R146, [R1+0xcd0] ;  /* 0x000cd00001927983 */ /* 0x000ea20000300a00 */
        /* <DEDUP_REMOVED lines=511> */
[----:B------:R-:W-:Y:S01]  /*cdf0*/  UMOV UR8, UR12 ;  /* 0x0000000c00087c82 */ /* 0x000fe20008000000 */
[----:B------:R-:W-:Y:S01]  /*ce00*/  UMOV UR9, UR13 ;  /* 0x0000000d00097c82 */ /* 0x000fe20008000000 */
[----:B------:R0:W5:Y:S04]  /*ce10*/  LDL.LU R23, [R1+0x6e0] ;  /* 0x0006e00001177983 */ /* 0x0001680000300800 */
        /* <DEDUP_REMOVED lines=100> */
[----:B------:R-:W-:Y:S01]  /*d460*/  BPT.TRAP 0x1 ;  /* 0x000000040000795c */ /* 0x000fe20000300000 */
.L_x_23:
[----:B-----5:R-:W-:Y:S01]  /*d470*/  IMAD R5, R2, 0x8, R0 ;  /* 0x0000000802057824 */ /* 0x020fe200078e0200 */
[----:B------:R-:W-:-:S04]  /*d480*/  ISETP.GT.U32.AND P1, PT, R19, 0x1, PT ;  /* 0x000000011300780c */ /* 0x000fc80003f24070 */
[----:B------:R-:W-:-:S04]  /*d490*/  IADD3 R5, R5, 0x28, RZ ;  /* 0x0000002805057810 */ /* 0x000fc80007ffe0ff */
[----:B------:R-:W-:-:S04]  /*d4a0*/  PRMT R5, RZ, 0x654, R5 ;  /* 0x00000654ff057816 */ /* 0x000fc80000000005 */
[----:B------:R1:W-:Y:S01]  /*d4b0*/  SYNCS.ARRIVE.TRANS64.RED.A1T0 RZ, [R5+URZ], RZ ;  /* 0x000000ff05ff79a7 */ /* 0x0003e2000810043f */
[----:B------:R-:W-:Y:S05]  /*d4c0*/  @P1 BRA `(.L_x_24) ;  /* 0x0000000000041947 */ /* 0x000fea0003800000 */
[----:B------:R-:W-:Y:S01]  /*d4d0*/  BPT.TRAP 0x1 ;  /* 0x000000040000795c */ /* 0x000fe20000300000 */
.L_x_24:
[----:B------:R-:W-:Y:S01]  /*d4e0*/  UIADD3 UR5, UR5, 0x1, URZ ;  /* 0x0000000105057890 */ /* 0x000fe2000fffe03f */
[----:B------:R-:W-:Y:S01]  /*d4f0*/  ISETP.GT.AND P2, PT, R4, 0x1, PT ;  /* 0x000000010400780c */ /* 0x000fe20003f44270 */
[----:B------:R-:W-:Y:S01]  /*d500*/  VIADD R2, R2, 0x1 ;  /* 0x0000000102027836 */ /* 0x000fe20000000000 */
[----:B------:R-:W-:Y:S01]  /*d510*/  IADD3 R4, R4, -0x1, RZ ;  /* 0xffffffff04047810 */ /* 0x000fe20007ffe0ff */
[----:B------:R-:W-:-:S03]  /*d520*/  UISETP.NE.AND UP0, UPT, UR5, 0x5, UPT ;  /* 0x000000050500788c */ /* 0x000fc6000bf05270 */
[C---:B------:R-:W-:Y:S01]  /*d530*/  ISETP.NE.AND P1, PT, R2.reuse, 0x5, PT ;  /* 0x000000050200780c */ /* 0x040fe20003f25270 */
[----:B------:R-:W-:Y:S02]  /*d540*/  USEL UR6, URZ, 0x1, UP0 ;  /* 0x000000013f067887 */ /* 0x000fe40008000000 */
[----:B------:R-:W-:Y:S01]  /*d550*/  USEL UR5, UR5, URZ, UP0 ;  /* 0x0000003f05057287 */ /* 0x000fe20008000000 */
[----:B------:R-:W-:-:S03]  /*d560*/  SEL R2, R2, RZ, P1 ;  /* 0x000000ff02027207 */ /* 0x000fc60000800000 */
[----:B------:R-:W-:Y:S01]  /*d570*/  LOP3.LUT R3, R3, UR6, RZ, 0x3c, !PT ;  /* 0x0000000603037c12 */ /* 0x000fe2000f8e3cff */
[----:B------:R-:W-:Y:S07]  /*d580*/  @P2 BRA `(.L_x_25) ;  /* 0xffffff9000082947 */ /* 0x000fee000383ffff */
.L_x_18:
[----:B------:R-:W2:Y:S02]  /*d590*/  LDC R2, c[0x0][0x28c] ;  /* 0x0000a300ff027b82 */ /* 0x000ea40000000800 */
[----:B--2---:R-:W-:-:S13]  /*d5a0*/  ISETP.GE.AND P1, PT, R2, 0x1, PT ;  /* 0x000000010200780c */ /* 0x004fda0003f26270 */
[----:B------:R-:W-:Y:S05]  /*d5b0*/  @!P1 BRA `(.L_x_26) ;  /* 0x0000000000409947 */ /* 0x000fea0003800000 */
[----:B------:R-:W-:Y:S05]  /*d5c0*/  @!P0 BRA `(.L_x_27) ;  /* 0x0000000000048947 */ /* 0x000fea0003800000 */
[----:B------:R-:W-:Y:S01]  /*d5d0*/  BPT.TRAP 0x1 ;  /* 0x000000040000795c */ /* 0x000fe20000300000 */
.L_x_27:
[----:B------:R-:W-:Y:S01]  /*d5e0*/  UISETP.LT.AND UP0, UPT, UR40, 0x1, UPT ;  /* 0x000000012800788c */ /* 0x000fe2000bf01270 */
[----:B-----5:R-:W-:-:S03]  /*d5f0*/  ISETP.GT.U32.AND P0, PT, R19, 0x1, PT ;  /* 0x000000011300780c */ /* 0x020fc60003f04070 */
[----:B------:R-:W-:-:S04]  /*d600*/  USEL UR6, UR40, 0x1, UP0 ;  /* 0x0000000128067887 */ /* 0x000fc80008000000 */
[----:B------:R-:W-:-:S04]  /*d610*/  UIADD3 UR6, UR39, UR40, -UR6 ;  /* 0x0000002827067290 */ /* 0x000fc8000fffe806 */
[----:B------:R-:W-:-:S04]  /*d620*/  UIMAD.WIDE.U32 UR4, UR6, -0x33333333, URZ ;  /* 0xcccccccd060478a5 */ /* 0x000fc8000f8e003f */
[----:B------:R-:W-:-:S04]  /*d630*/  USHF.R.U32.HI UR4, URZ, 0x2, UR5 ;  /* 0x000000023f047899 */ /* 0x000fc80008011605 */
[----:B------:R-:W-:-:S06]  /*d640*/  UIMAD UR6, UR4, -0x5, UR6 ;  /* 0xfffffffb040678a4 */ /* 0x000fcc000f8e0206 */
[----:B------:R-:W-:-:S05]  /*d650*/  IMAD.U32 R2, RZ, RZ, UR6 ;  /* 0x00000006ff027e24 */ /* 0x000fca000f8e00ff */
[----:B------:R-:W-:-:S05]  /*d660*/  LEA R0, R2, R0, 0x3 ;  /* 0x0000000002007211 */ /* 0x000fca00078e18ff */
[----:B------:R-:W-:-:S05]  /*d670*/  VIADD R0, R0, 0x28 ;  /* 0x0000002800007836 */ /* 0x000fca0000000000 */
[----:B------:R-:W-:-:S04]  /*d680*/  PRMT R0, RZ, 0x654, R0 ;  /* 0x00000654ff007816 */ /* 0x000fc80000000000 */
[----:B------:R2:W-:Y:S01]  /*d690*/  SYNCS.ARRIVE.TRANS64.RED.A1T0 RZ, [R0+URZ], RZ ;  /* 0x000000ff00ff79a7 */ /* 0x0005e2000810043f */
[----:B------:R-:W-:Y:S05]  /*d6a0*/  @P0 BRA `(.L_x_26) ;  /* 0x0000000000040947 */ /* 0x000fea0003800000 */
[----:B------:R-:W-:Y:S01]  /*d6b0*/  BPT.TRAP 0x1 ;  /* 0x000000040000795c */ /* 0x000fe20000300000 */
.L_x_26:
[----:B-1----:R-:W1:Y:S01]  /*d6c0*/  S2R R5, SR_TID.X ;  /* 0x0000000000057919 */ /* 0x002e620000002100 */
[----:B-----5:R-:W3:Y:S01]  /*d6d0*/  LDC R4, c[0x0][0x288] ;  /* 0x0000a200ff047b82 */ /* 0x020ee20000000800 */
[----:B------:R-:W-:Y:S01]  /*d6e0*/  SHF.R.S32.HI R20, RZ, 0x1f, R22 ;  /* 0x0000001fff147819 */ /* 0x000fe20000011416 */
[----:B------:R-:W-:Y:S01]  /*d6f0*/  ULDC.64 UR4, c[0x0][0x5d0] ;  /* 0x0001740000047ab9 */ /* 0x000fe20000000a00 */
[----:B------:R-:W-:Y:S01]  /*d700*/  UIADD3 UR39, UR40, UR39, URZ ;  /* 0x0000002728277290 */ /* 0x000fe2000fffe03f */
[----:B0-----:R-:W-:Y:S01]  /*d710*/  MOV R166, 0xffffffff ;  /* 0xffffffff00a67802 */ /* 0x001fe20000000f00 */
[----:B------:R-:W-:Y:S02]  /*d720*/  UISETP.GE.U32.AND UP1, UPT, UR40, 0x5, UPT ;  /* 0x000000052800788c */ /* 0x000fe4000bf26070 */
[----:B------:R-:W-:-:S04]  /*d730*/  UISETP.GT.U32.AND UP0, UPT, UR39, 0x4, UPT ;  /* 0x000000042700788c */ /* 0x000fc8000bf04070 */
[----:B------:R-:W-:-:S04]  /*d740*/  UISETP.LT.U32.AND UP0, UPT, UR40, 0x5, UP0 ;  /* 0x000000052800788c */ /* 0x000fc80008701070 */
[----:B------:R-:W-:-:S04]  /*d750*/  USEL UR6, URZ, 0x1, !UP0 ;  /* 0x000000013f067887 */ /* 0x000fc8000c000000 */
[----:B------:R-:W-:Y:S01]  /*d760*/  ULOP3.LUT UR38, UR38, UR6, URZ, 0x3c, !UPT ;  /* 0x0000000626267292 */ /* 0x000fe2000f8e3c3f */
[--C-:B-1----:R-:W-:Y:S02]  /*d770*/  SHF.R.U32.HI R2, RZ, 0x2, R5.reuse ;  /* 0x00000002ff027819 */ /* 0x102fe40000011605 */
[----:B------:R-:W-:Y:S02]  /*d780*/  LOP3.LUT R13, R5, 0x60, RZ, 0xc0, !PT ;  /* 0x00000060050d7812 */ /* 0x000fe400078ec0ff */
[----:B------:R-:W-:Y:S02]  /*d790*/  SHF.R.U32.HI R160, RZ, 0x7, R5 ;  /* 0x00000007ffa07819 */ /* 0x000fe40000011605 */
[----:B------:R-:W-:Y:S02]  /*d7a0*/  LOP3.LUT R2, R2, 0x7, RZ, 0xc0, !PT ;  /* 0x0000000702027812 */ /* 0x000fe400078ec0ff */
[----:B------:R-:W-:Y:S02]  /*d7b0*/  SHF.R.U32.HI R13, RZ, 0x1, R13 ;  /* 0x00000001ff0d7819 */ /* 0x000fe4000001160d */
[----:B------:R-:W-:-:S02]  /*d7c0*/  LOP3.LUT R160, R160, 0x1, RZ, 0xc0, !PT ;  /* 0x00000001a0a07812 */ /* 0x000fc400078ec0ff */
[----:B--2---:R-:W-:Y:S02]  /*d7d0*/  IADD3 R0, RZ, -R13, -R2 ;  /* 0x8000000dff007210 */ /* 0x004fe40007ffe802 */
[C---:B------:R-:W-:Y:S02]  /*d7e0*/  SHF.L.U32 R12, R160.reuse, 0x6, RZ ;  /* 0x00000006a00c7819 */ /* 0x040fe400000006ff */
[C---:B------:R-:W-:Y:S01]  /*d7f0*/  SHF.L.U32 R14, R5.reuse, 0x1, RZ ;  /* 0x00000001050e7819 */ /* 0x040fe200000006ff */
[----:B------:R-:W-:Y:S01]  /*d800*/  IMAD R160, R160, -0x40, R0 ;  /* 0xffffffc0a0a07824 */ /* 0x000fe200078e0200 */
[----:B------:R-:W-:Y:S01]  /*d810*/  LOP3.LUT R3, R5, 0x3, RZ, 0xc0, !PT ;  /* 0x0000000305037812 */ /* 0x000fe200078ec0ff */
[----:B------:R-:W-:Y:S01]  /*d820*/  IMAD.SHL.U32 R0, R152, 0x200, RZ ;  /* 0x0000020098007824 */ /* 0x000fe200078e00ff */
[----:B------:R-:W-:Y:S01]  /*d830*/  LOP3.LUT R12, R12, 0x40, R2, 0xe2, !PT ;  /* 0x000000400c0c7812 */ /* 0x000fe200078ee202 */
[----:B------:R-:W-:Y:S02]  /*d840*/  IMAD R2, R20, UR4, RZ ;  /* 0x0000000414027c24 */ /* 0x000fe4000f8e02ff */
[----:B---3--:R-:W-:Y:S01]  /*d850*/  IMAD R3, R3, -0x2, R4 ;  /* 0xfffffffe03037824 */ /* 0x008fe200078e0204 */
[----:B------:R-:W-:Y:S01]  /*d860*/  LOP3.LUT R14, R0, 0x6, R14, 0xf8, !PT ;  /* 0x00000006000e7812 */ /* 0x000fe200078ef80e */
[----:B------:R-:W-:Y:S01]  /*d870*/  IMAD R2, R22, UR5, R2 ;  /* 0x0000000516027c24 */ /* 0x000fe2000f8e0202 */
[----:B------:R-:W-:-:S02]  /*d880*/  ISETP.GE.AND P0, PT, R0, R4, PT ;  /* 0x000000040000720c */ /* 0x000fc40003f06270 */
[--C-:B------:R-:W-:Y:S02]  /*d890*/  SHF.R.S32.HI R15, RZ, 0x1f, R14.reuse ;  /* 0x0000001fff0f7819 */ /* 0x100fe4000001140e */
[----:B------:R-:W-:Y:S01]  /*d8a0*/  LOP3.LUT R12, R12, R13, RZ, 0xfc, !PT ;  /* 0x0000000d0c0c7212 */ /* 0x000fe200078efcff */
[----:B------:R-:W-:Y:S01]  /*d8b0*/  IMAD.MOV.U32 R13, RZ, RZ, RZ ;  /* 0x000000ffff0d7224 */ /* 0x000fe200078e00ff */
[----:B------:R-:W-:Y:S01]  /*d8c0*/  IADD3 R0, -R0, R3, RZ ;  /* 0x0000000300007210 */ /* 0x000fe20007ffe1ff */
[----:B------:R-:W-:Y:S01]  /*d8d0*/  IMAD.WIDE.U32 R4, R22, UR4, R14 ;  /* 0x0000000416047c25 */ /* 0x000fe2000f8e000e */
[----:B------:R-:W-:-:S03]  /*d8e0*/  ULDC UR4, c[0x0][0x284] ;  /* 0x0000a10000047ab9 */ /* 0x000fc60000000800 */
[----:B------:R-:W-:Y:S02]  /*d8f0*/  IMAD.IADD R5, R5, 0x1, R2 ;  /* 0x0000000105057824 */ /* 0x000fe400078e0202 */
[C---:B------:R-:W-:Y:S02]  /*d900*/  IMAD R2, R23.reuse, 0xc0, RZ ;  /* 0x000000c017027824 */ /* 0x040fe400078e02ff */
[----:B------:R-:W-:-:S03]  /*d910*/  IMAD.WIDE R12, R23, 0xc0, R12 ;  /* 0x000000c0170c7825 */ /* 0x000fc600078e020c */
[C---:B------:R-:W-:Y:S02]  /*d920*/  ISETP.GE.OR P0, PT, R2.reuse, UR4, P0 ;  /* 0x0000000402007c0c */ /* 0x040fe40008706670 */
[----:B------:R-:W-:Y:S01]  /*d930*/  IADD3 R160, -R2, UR4, R160 ;  /* 0x0000000402a07c10 */ /* 0x000fe2000fffe1a0 */
[----:B------:R-:W-:-:S04]  /*d940*/  UIMAD.WIDE.U32 UR4, UR39, -0x33333333, URZ ;  /* 0xcccccccd270478a5 */ /* 0x000fc8000f8e003f */
[----:B------:R-:W-:-:S04]  /*d950*/  USHF.R.U32.HI UR4, URZ, 0x2, UR5 ;  /* 0x000000023f047899 */ /* 0x000fc80008011605 */
[----:B------:R-:W-:Y:S02]  /*d960*/  UIMAD UR39, UR4, -0x5, UR39 ;  /* 0xfffffffb042778a4 */ /* 0x000fe4000f8e0227 */
[----:B------:R-:W-:Y:S01]  /*d970*/  @UP1 ULOP3.LUT UR38, UR38, 0x1, UR4, 0x78, !UPT ;  /* 0x0000000126261892 */ /* 0x000fe2000f8e7804 */
[----:B------:R-:W-:Y:S11]  /*d980*/  @P0 BRA `(.L_x_28) ;  /* 0x000001b000f40947 */ /* 0x000ff60003800000 */
[----:B------:R-:W0:Y:S01]  /*d990*/  LDC.64 R2, c[0x0][0x5c8] ;  /* 0x00017200ff027b82 */ /* 0x000e220000000a00 */
[----:B------:R-:W-:Y:S01]  /*d9a0*/  ULDC.64 UR4, c[0x0][0x5c0] ;  /* 0x0001700000047ab9 */ /* 0x000fe20000000a00 */
[----:B------:R-:W-:Y:S01]  /*d9b0*/  BSSY B0, `(.L_x_28) ;  /* 0x0001b3a000007945 */ /* 0x000fe20003800000 */
[-C--:B0-----:R-:W-:Y:S01]  /*d9c0*/  IMAD R6, R13, R2.reuse, RZ ;  /* 0x000000020d067224 */ /* 0x081fe200078e02ff */
[----:B------:R-:W-:Y:S01]  /*d9d0*/  SHF.L.U32 R8, R2, 0x3, RZ ;  /* 0x0000000302087819 */ /* 0x000fe200000006ff */
[----:B------:R-:W-:Y:S01]  /*d9e0*/  IMAD.WIDE.U32 R4, R12, R2, R4 ;  /* 0x000000020c047225 */ /* 0x000fe200078e0004 */
[----:B------:R-:W-:-:S03]  /*d9f0*/  SHF.L.U64.HI R9, R2, 0x3, R3 ;  /* 0x0000000302097819 */ /* 0x000fc60000010203 */
[----:B------:R-:W-:Y:S01]  /*da00*/  IMAD R6, R12, R3, R6 ;  /* 0x000000030c067224 */ /* 0x000fe200078e0206 */
[----:B------:R-:W-:-:S03]  /*da10*/  IADD3 R4, P0, R4, UR4, RZ ;  /* 0x0000000404047c10 */ /* 0x000fc6000ff1e0ff */
[----:B------:R-:W-:Y:S01]  /*da20*/  IMAD.IADD R6, R5, 0x1, R6 ;  /* 0x0000000105067824 */ /* 0x000fe200078e0206 */
[----:B------:R-:W-:-:S04]  /*da30*/  IADD3 R10, P1, R8, R4, RZ ;  /* 0x00000004080a7210 */ /* 0x000fc80007f3e0ff */
[----:B------:R-:W-:Y:S02]  /*da40*/  IADD3.X R5, R6, UR5, RZ, P0, !PT ;  /* 0x0000000506057c10 */ /* 0x000fe400087fe4ff */
[----:B------:R-:W-:-:S03]  /*da50*/  LEA R6, P0, R2, R4, 0x7 ;  /* 0x0000000402067211 */ /* 0x000fc600078038ff */
[----:B------:R-:W-:Y:S01]  /*da60*/  IMAD.X R11, R9, 0x1, R5, P1 ;  /* 0x00000001090b7824 */ /* 0x000fe200008e0605 */
[----:B------:R-:W-:Y:S02]  /*da70*/  LEA.HI.X R7, R2, R5, R3, 0x7, P0 ;  /* 0x0000000502077211 */ /* 0x000fe400000f3c03 */
[----:B------:R-:W-:Y:S02]  /*da80*/  ISETP.NE.AND P0, PT, R18, RZ, PT ;  /* 0x000000ff1200720c */ /* 0x000fe40003f05270 */
[----:B------:R-:W-:-:S04]  /*da90*/  IADD3 R8, P2, R8, R6, RZ ;  /* 0x0000000608087210 */ /* 0x000fc80007f5e0ff */
[----:B------:R-:W-:-:S07]  /*daa0*/  IADD3.X R9, R9, R7, RZ, P2, !PT ;  /* 0x0000000709097210 */ /* 0x000fce00017fe4ff */
[----:B------:R-:W-:Y:S05]  /*dab0*/  @!P0 BRA `(.L_x_29) ;  /* 0x0000013800948947 */ /* 0x000fea0003800000 */
[----:B------:R-:W0:Y:S01]  /*dac0*/  LDC.64 R152, c[0x0][0x5b0] ;  /* 0x00016c00ff987b82 */ /* 0x000e220000000a00 */
[----:B------:R-:W-:Y:S01]  /*dad0*/  ULDC.64 UR4, c[0x0][0x5b8] ;  /* 0x00016e0000047ab9 */ /* 0x000fe20000000a00 */
[----:B------:R-:W-:Y:S01]  /*dae0*/  ISETP.GE.AND P3, PT, R160, 0x1, PT ;  /* 0x00000001a000780c */ /* 0x000fe20003f66270 */
[----:B------:R-:W-:Y:S01]  /*daf0*/  IMAD R20, R20, UR4, RZ ;  /* 0x0000000414147c24 */ /* 0x000fe2000f8e02ff */
[----:B------:R-:W-:Y:S01]  /*db00*/  BSSY B1, `(.L_x_30) ;  /* 0x000000e000017945 */ /* 0x000fe20003800000 */
[----:B------:R-:W-:Y:S01]  /*db10*/  IMAD.WIDE.U32 R158, R22, UR4, R14 ;  /* 0x00000004169e7c25 */ /* 0x000fe2000f8e000e */
[----:B------:R-:W-:Y:S02]  /*db20*/  ISETP.LT.OR P1, PT, R0, 0x1, !P3 ;  /* 0x000000010000780c */ /* 0x000fe40005f21670 */
[----:B------:R-:W1:Y:S01]  /*db30*/  LDC.64 R154, c[0x0][0x5a8] ;  /* 0x00016a00ff9a7b82 */ /* 0x000e620000000a00 */
[----:B------:R-:W-:Y:S01]  /*db40*/  IMAD R22, R22, UR5, R20 ;  /* 0x0000000516167c24 */ /* 0x000fe2000f8e0214 */
[----:B------:R-:W-:-:S03]  /*db50*/  MOV R156, R158 ;  /* 0x0000009e009c7202 */ /* 0x000fc60000000f00 */
[----:B------:R-:W-:Y:S02]  /*db60*/  IMAD.IADD R157, R159, 0x1, R22 ;  /* 0x000000019f9d7824 */ /* 0x000fe400078e0216 */
[-C--:B0-----:R-:W-:Y:S02]  /*db70*/  IMAD R14, R13, R152.reuse, RZ ;  /* 0x000000980d0e7224 */ /* 0x081fe400078e02ff */
[----:B------:R-:W-:-:S04]  /*db80*/  IMAD.WIDE.U32 R2, R12, R152, R156 ;  /* 0x000000980c027225 */ /* 0x000fc800078e009c */
[----:B------:R-:W-:Y:S01]  /*db90*/  IMAD R14, R12, R153, R14 ;  /* 0x000000990c0e7224 */ /* 0x000fe200078e020e */
[----:B-1----:R-:W-:-:S04]  /*dba0*/  IADD3 R22, P0, R2, R154, RZ ;  /* 0x0000009a02167210 */ /* 0x002fc80007f1e0ff */
[----:B------:R-:W-:Y:S01]  /*dbb0*/  IADD3.X R23, R155, R3, R14, P0, !PT ;  /* 0x000000039b177210 */ /* 0x000fe200007fe40e */
[----:B------:R-:W-:Y:S08]  /*dbc0*/  @P1 BRA `(.L_x_31) ;  /* 0x0000000000041947 */ /* 0x000ff00003800000 */
[----:B------:R0:W5:Y:S02]  /*dbd0*/  LDG.E.U8 R16, desc[UR36][R22.64] ;  /* 0x0000002416107981 */ /* 0x000164000c1e1100 */
.L_x_31:
[----:B------:R-:W-:Y:S05]  /*dbe0*/  BSYNC B1 ;  /* 0x0000000000017941 */ /* 0x000fea0003800000 */
.L_x_30:
[----:B------:R-:W2:Y:S01]  /*dbf0*/  LDL.LU R3, [R1+0x400] ;  /* 0x0004000001037983 */ /* 0x000ea20000300800 */
[----:B-----5:R-:W-:Y:S01]  /*dc00*/  LOP3.LUT R2, R16, 0xffff, RZ, 0xc0, !PT ;  /* 0x0000ffff10027812 */ /* 0x020fe200078ec0ff */
[----:B------:R-:W-:Y:S01]  /*dc10*/  IMAD.SHL.U32 R162, R152, 0x8, RZ ;  /* 0x0000000898a27824 */ /* 0x000fe200078e00ff */
[----:B------:R-:W-:Y:S01]  /*dc20*/  ISETP.LT.OR P4, PT, R0, 0x2, !P3 ;  /* 0x000000020000780c */ /* 0x000fe20005f81670 */
[----:B------:R-:W-:Y:S01]  /*dc30*/  BSSY B1, `(.L_x_32) ;  /* 0x000000d000017945 */ /* 0x000fe20003800000 */
[----:B------:R-:W-:Y:S02]  /*dc40*/  PRMT R2, R2, 0x8880, RZ ;  /* 0x0000888002027816 */ /* 0x000fe400000000ff */
[----:B------:R-:W-:-:S03]  /*dc50*/  SHF.L.U64.HI R163, R152, 0x3, R153 ;  /* 0x0000000398a37819 */ /* 0x000fc60000010299 */
[----:B------:R-:W-:Y:S02]  /*dc60*/  IMAD R2, R2, R18, RZ ;  /* 0x0000001202027224 */ /* 0x000fe400078e02ff */
[----:B------:R-:W-:-:S05]  /*dc70*/  IMAD.WIDE.U32 R20, R12, R152, R162 ;  /* 0x000000980c147225 */ /* 0x000fca00078e00a2 */
[----:B------:R-:W-:Y:S01]  /*dc80*/  IADD3 R14, R14, R21, RZ ;  /* 0x000000150e0e7210 */ /* 0x000fe20007ffe0ff */
[----:B--2---:R-:W-:-:S05]  /*dc90*/  @!P1 IMAD R3, R3, R17, R2 ;  /* 0x0000001103039224 */ /* 0x004fca00078e0202 */
[----:B------:R1:W-:Y:S01]  /*dca0*/  @!P1 STG.E.U8 desc[UR36][R4.64], R3 ;  /* 0x0000000304009986 */ /* 0x0003e2000c101124 */
[----:B------:R-:W-:Y:S01]  /*dcb0*/  IADD3 R20, P2, P1, R158, R154, R20 ;  /* 0x0000009a9e147210 */ /* 0x000fe2000795e014 */
[----:B------:R-:W-:-:S12]  /*dcc0*/  @P4 BRA `(.L_x_33) ;  /* 0x00000000000c4947 */ /* 0x000fd80003800000 */
[----:B------:R-:W2:Y:S02]  /*dcd0*/  LDG.E.U8 R16, desc[UR36][R22.64+0x1] ;  /* 0x0000012416107981 */ /* 0x000ea4000c1e1100 */
[----:B--2---:R-:W-:-:S05]  /*dce0*/  PRMT R2, R16, 0x8880, RZ ;  /* 0x0000888010027816 */ /* 0x004fca00000000ff */
[----:B------:R-:W-:-:S07]  /*dcf0*/  IMAD R2, R2, R18, RZ ;  /* 0x0000001202027224 */ /* 0x000fce00078e02ff */
.L_x_33:
[----:B------:R-:W-:Y:S05]  /*dd00*/  BSYNC B1 ;  /* 0x0000000000017941 */ /* 0x000fea0003800000 */
.L_x_32:
[----:B-1----:R-:W2:Y:S01]  /*dd10*/  LDL.LU R3, [R1+0x404] ;  /* 0x0004040001037983 */ /* 0x002ea20000300800 */
[----:B------:R-:W-:Y:S01]  /*dd20*/  ISETP.GE.AND P0, PT, R160, 0x9, PT ;  /* 0x00000009a000780c */ /* 0x000fe20003f06270 */
[----:B------:R-:W-:Y:S01]  /*dd30*/  BSSY B1, `(.L_x_34) ;  /* 0x000000c000017945 */ /* 0x000fe20003800000 */
[----:B------:R-:W-:Y:S02]  /*dd40*/  IADD3.X R21, R157, R155, R14, P2, P1 ;  /* 0x0000009b9d157210 */ /* 0x000fe400017e240e */
[C---:B------:R-:W-:Y:S02]  /*dd50*/  ISETP.LT.OR P5, PT, R0.reuse, 0x1, !P0 ;  /* 0x000000010000780c */ /* 0x040fe400047a1670 */
[C---:B------:R-:W-:Y:S02]  /*dd60*/  ISETP.LT.OR P1, PT, R0.reuse, 0x9, !P3 ;  /* 0x000000090000780c */ /* 0x040fe40005f21670 */
[----:B------:R-:W-:Y:S01]  /*dd70*/  ISETP.LT.OR P2, PT, R0, 0xa, !P3 ;  /* 0x0000000a0000780c */ /* 0x000fe20005f41670 */
[----:B--2---:R-:W-:-:S05]  /*dd80*/  @!P4 IMAD R3, R3, R17, R2 ;  /* 0x000000110303c224 */ /* 0x004fca00078e0202 */
[----:B------:R1:W-:Y:S01]  /*dd90*/  @!P4 STG.E.U8 desc[UR36][R4.64+0x1], R3 ;  /* 0x000001030400c986 */ /* 0x0003e2000c101124 */
[----:B------:R-:W-:Y:S02]  /*dda0*/  ISETP.LT.OR P4, PT, R0, 0x2, !P0 ;  /* 0x000000020000780c */ /* 0x000fe40004781670 */
[----:B------:R-:W-:Y:S11]  /*ddb0*/  @P5 BRA `(.L_x_35) ;  /* 0x00000000000c5947 */ /* 0x000ff60003800000 */
[----:B------:R-:W2:Y:S02]  /*ddc0*/  LDG.E.U8 R16, desc[UR36][R20.64] ;  /* 0x0000002414107981 */ /* 0x000ea4000c1e1100 */
[----:B--2---:R-:W-:-:S05]  /*ddd0*/  PRMT R2, R16, 0x8880, RZ ;  /* 0x0000888010027816 */ /* 0x004fca00000000ff */
[----:B------:R-:W-:-:S07]  /*dde0*/  IMAD R2, R2, R18, RZ ;  /* 0x0000001202027224 */ /* 0x000fce00078e02ff */
.L_x_35:
[----:B------:R-:W-:Y:S05]  /*ddf0*/  BSYNC B1 ;  /* 0x0000000000017941 */ /* 0x000fea0003800000 */
.L_x_34:
[----:B-1----:R-:W2:Y:S01]  /*de00*/  LDL.LU R3, [R1+0x408] ;  /* 0x0004080001037983 */ /* 0x002ea20000300800 */
[----:B------:R-:W-:Y:S01]  /*de10*/  BSSY B1, `(.L_x_36) ;  /* 0x0000007000017945 */ /* 0x000fe20003800000 */
[----:B--2---:R-:W-:-:S05]  /*de20*/  @!P5 IMAD R3, R3, R17, R2 ;  /* 0x000000110303d224 */ /* 0x004fca00078e0202 */
[----:B------:R1:W-:Y:S01]  /*de30*/  @!P5 STG.E.U8 desc[UR36][R10.64], R3 ;  /* 0x000000030a00d986 */ /* 0x0003e2000c101124 */
[----:B------:R-:W-:Y:S05]  /*de40*/  @P4 BRA `(.L_x_37) ;  /* 0x00000000000c4947 */ /* 0x000fea0003800000 */
[----:B------:R-:W2:Y:S02]  /*de50*/  LDG.E.U8 R16, desc[UR36][R20.64+0x1] ;  /* 0x0000012414107981 */ /* 0x000ea4000c1e1100 */
[----:B--2---:R-:W-:-:S05]  /*de60*/  PRMT R2, R16, 0x8880, RZ ;  /* 0x0000888010027816 */ /* 0x004fca00000000ff */
[----:B------:R-:W-:-:S07]  /*de70*/  IMAD R2, R2, R18, RZ ;  /* 0x0000001202027224 */ /* 0x000fce00078e02ff */
.L_x_37:
[----:B------:R-:W-:Y:S05]  /*de80*/  BSYNC B1 ;  /* 0x0000000000017941 */ /* 0x000fea0003800000 */
.L_x_36:
        /* <DEDUP_REMOVED lines=8> */
.L_x_39:
[----:B------:R-:W-:Y:S05]  /*df10*/  BSYNC B1 ;  /* 0x0000000000017941 */ /* 0x000fea0003800000 */
.L_x_38:
        /* <DEDUP_REMOVED lines=8> */
.L_x_41:
[----:B------:R-:W-:Y:S05]  /*dfa0*/  BSYNC B1 ;  /* 0x0000000000017941 */ /* 0x000fea0003800000 */
.L_x_40:
[----:B-1----:R-:W2:Y:S01]  /*dfb0*/  LDL.LU R3, [R1+0x414] ;  /* 0x0004140001037983 */ /* 0x002ea20000300800 */
[C---:B------:R-:W-:Y:S01]  /*dfc0*/  ISETP.LT.OR P1, PT, R0.reuse, 0x9, !P0 ;  /* 0x000000090000780c */ /* 0x040fe20004721670 */
[----:B------:R-:W-:Y:S01]  /*dfd0*/  BSSY B1, `(.L_x_42) ;  /* 0x000000a000017945 */ /* 0x000fe20003800000 */
        /* <DEDUP_REMOVED lines=9> */
.L_x_43:
[----:B------:R-:W-:Y:S05]  /*e070*/  BSYNC B1 ;  /* 0x0000000000017941 */ /* 0x000fea0003800000 */
.L_x_42:
        /* <DEDUP_REMOVED lines=8> */
.L_x_45:
[----:B------:R-:W-:Y:S05]  /*e100*/  BSYNC B1 ;  /* 0x0000000000017941 */ /* 0x000fea0003800000 */
.L_x_44:
        /* <DEDUP_REMOVED lines=8> */
.L_x_47:
[----:B------:R-:W-:Y:S05]  /*e190*/  BSYNC B1 ;  /* 0x0000000000017941 */ /* 0x000fea0003800000 */
.L_x_46:
        /* <DEDUP_REMOVED lines=8> */
.L_x_49:
[----:B------:R-:W-:Y:S05]  /*e220*/  BSYNC B1 ;  /* 0x0000000000017941 */ /* 0x000fea0003800000 */
.L_x_48:
        /* <DEDUP_REMOVED lines=12> */
.L_x_51:
[----:B------:R-:W-:Y:S05]  /*e2f0*/  BSYNC B1 ;  /* 0x0000000000017941 */ /* 0x000fea0003800000 */
.L_x_50:
        /* <DEDUP_REMOVED lines=8> */
.L_x_53:
[----:B------:R-:W-:Y:S05]  /*e380*/  BSYNC B1 ;  /* 0x0000000000017941 */ /* 0x000fea0003800000 */
.L_x_52:
        /* <DEDUP_REMOVED lines=8> */
.L_x_55:
[----:B------:R-:W-:Y:S05]  /*e410*/  BSYNC B1 ;  /* 0x0000000000017941 */ /* 0x000fea0003800000 */
.L_x_54:
        /* <DEDUP_REMOVED lines=8> */
.L_x_57:
[----:B------:R-:W-:Y:S05]  /*e4a0*/  BSYNC B1 ;  /* 0x0000000000017941 */ /* 0x000fea0003800000 */
.L_x_56:
        /* <DEDUP_REMOVED lines=12> */
.L_x_59:
[----:B------:R-:W-:Y:S05]  /*e570*/  BSYNC B1 ;  /* 0x0000000000017941 */ /* 0x000fea0003800000 */
.L_x_58:
        /* <DEDUP_REMOVED lines=8> */
.L_x_61:
[----:B------:R-:W-:Y:S05]  /*e600*/  BSYNC B1 ;  /* 0x0000000000017941 */ /* 0x000fea0003800000 */
.L_x_60:
        /* <DEDUP_REMOVED lines=8> */
.L_x_63:
[----:B------:R-:W-:Y:S05]  /*e690*/  BSYNC B1 ;  /* 0x0000000000017941 */ /* 0x000fea0003800000 */
.L_x_62:
        /* <DEDUP_REMOVED lines=8> */
.L_x_65:
[----:B------:R-:W-:Y:S05]  /*e720*/  BSYNC B1 ;  /* 0x0000000000017941 */ /* 0x000fea0003800000 */
.L_x_64:
        /* <DEDUP_REMOVED lines=12> */
.L_x_67:
[----:B------:R-:W-:Y:S05]  /*e7f0*/  BSYNC B1 ;  /* 0x0000000000017941 */ /* 0x000fea0003800000 */
.L_x_66:
        /* <DEDUP_REMOVED lines=8> */
.L_x_69:
[----:B------:R-:W-:Y:S05]  /*e880*/  BSYNC B1 ;  /* 0x0000000000017941 */ /* 0x000fea0003800000 */
.L_x_68:
        /* <DEDUP_REMOVED lines=8> */
.L_x_71:
[----:B------:R-:W-:Y:S05]  /*e910*/  BSYNC B1 ;  /* 0x0000000000017941 */ /* 0x000fea0003800000 */
.L_x_70:
        /* <DEDUP_REMOVED lines=8> */
.L_x_73:
[----:B------:R-:W-:Y:S05]  /*e9a0*/  BSYNC B1 ;  /* 0x0000000000017941 */ /* 0x000fea0003800000 */
.L_x_72:
        /* <DEDUP_REMOVED lines=12> */
.L_x_75:
[----:B------:R-:W-:Y:S05]  /*ea70*/  BSYNC B1 ;  /* 0x0000000000017941 */ /* 0x000fea0003800000 */
.L_x_74:
        /* <DEDUP_REMOVED lines=8> */
.L_x_77:
[----:B------:R-:W-:Y:S05]  /*eb00*/  BSYNC B1 ;  /* 0x0000000000017941 */ /* 0x000fea0003800000 */
.L_x_76:
        /* <DEDUP_REMOVED lines=8> */
.L_x_79:
[----:B------:R-:W-:Y:S05]  /*eb90*/  BSYNC B1 ;  /* 0x0000000000017941 */ /* 0x000fea0003800000 */
.L_x_78:
        /* <DEDUP_REMOVED lines=8> */
.L_x_81:
[----:B------:R-:W-:Y:S05]  /*ec20*/  BSYNC B1 ;  /* 0x0000000000017941 */ /* 0x000fea0003800000 */
.L_x_80:
        /* <DEDUP_REMOVED lines=12> */
.L_x_83:
[----:B------:R-:W-:Y:S05]  /*ecf0*/  BSYNC B1 ;  /* 0x0000000000017941 */ /* 0x000fea0003800000 */
.L_x_82:
        /* <DEDUP_REMOVED lines=8> */
.L_x_85:
[----:B------:R-:W-:Y:S05]  /*ed80*/  BSYNC B1 ;  /* 0x0000000000017941 */ /* 0x000fea0003800000 */
.L_x_84:
        /* <DEDUP_REMOVED lines=8> */
.L_x_87:
[----:B------:R-:W-:Y:S05]  /*ee10*/  BSYNC B1 ;  /* 0x0000000000017941 */ /* 0x000fea0003800000 */
.L_x_86:
        /* <DEDUP_REMOVED lines=8> */
.L_x_89:
[----:B------:R-:W-:Y:S05]  /*eea0*/  BSYNC B1 ;  /* 0x0000000000017941 */ /* 0x000fea0003800000 */
.L_x_88:
        /* <DEDUP_REMOVED lines=12> */
.L_x_91:
[----:B------:R-:W-:Y:S05]  /*ef70*/  BSYNC B1 ;  /* 0x0000000000017941 */ /* 0x000fea0003800000 */
.L_x_90:
        /* <DEDUP_REMOVED lines=8> */
.L_x_93:
[----:B------:R-:W-:Y:S05]  /*f000*/  BSYNC B1 ;  /* 0x0000000000017941 */ /* 0x000fea0003800000 */
.L_x_92:
        /* <DEDUP_REMOVED lines=8> */
.L_x_95:
[----:B------:R-:W-:Y:S05]  /*f090*/  BSYNC B1 ;  /* 0x0000000000017941 */ /* 0x000fea0003800000 */
.L_x_94:
        /* <DEDUP_REMOVED lines=8> */
.L_x_97:
[----:B------:R-:W-:Y:S05]  /*f120*/  BSYNC B1 ;  /* 0x0000000000017941 */ /* 0x000fea0003800000 */
.L_x_96:
        /* <DEDUP_REMOVED lines=12> */
.L_x_99:
[----:B------:R-:W-:Y:S05]  /*f1f0*/  BSYNC B1 ;  /* 0x0000000000017941 */ /* 0x000fea0003800000 */
.L_x_98:
        /* <DEDUP_REMOVED lines=8> */
.L_x_101:
[----:B------:R-:W-:Y:S05]  /*f280*/  BSYNC B1 ;  /* 0x0000000000017941 */ /* 0x000fea0003800000 */
.L_x_100:
        /* <DEDUP_REMOVED lines=8> */
.L_x_103:
[----:B------:R-:W-:Y:S05]  /*f310*/  BSYNC B1 ;  /* 0x0000000000017941 */ /* 0x000fea0003800000 */
.L_x_102:
        /* <DEDUP_REMOVED lines=8> */
.L_x_105:
[----:B------:R-:W-:Y:S05]  /*f3a0*/  BSYNC B1 ;  /* 0x0000000000017941 */ /* 0x000fea0003800000 */
.L_x_104:
        /* <DEDUP_REMOVED lines=12> */
.L_x_107:
[----:B------:R-:W-:Y:S05]  /*f470*/  BSYNC B1 ;  /* 0x0000000000017941 */ /* 0x000fea0003800000 */
.L_x_106:
        /* <DEDUP_REMOVED lines=8> */
.L_x_109:
[----:B------:R-:W-:Y:S05]  /*f500*/  BSYNC B1 ;  /* 0x0000000000017941 */ /* 0x000fea0003800000 */
.L_x_108:
        /* <DEDUP_REMOVED lines=8> */
.L_x_111:
[----:B------:R-:W-:Y:S05]  /*f590*/  BSYNC B1 ;  /* 0x0000000000017941 */ /* 0x000fea0003800000 */
.L_x_110:
        /* <DEDUP_REMOVED lines=8> */
.L_x_113:
[----:B------:R-:W-:Y:S05]  /*f620*/  BSYNC B1 ;  /* 0x0000000000017941 */ /* 0x000fea0003800000 */
.L_x_112:
        /* <DEDUP_REMOVED lines=12> */
.L_x_115:
[----:B------:R-:W-:Y:S05]  /*f6f0*/  BSYNC B1 ;  /* 0x0000000000017941 */ /* 0x000fea0003800000 */
.L_x_114:
        /* <DEDUP_REMOVED lines=8> */
.L_x_117:
[----:B------:R-:W-:Y:S05]  /*f780*/  BSYNC B1 ;  /* 0x0000000000017941 */ /* 0x000fea0003800000 */
.L_x_116:
        /* <DEDUP_REMOVED lines=8> */
.L_x_119:
[----:B------:R-:W-:Y:S05]  /*f810*/  BSYNC B1 ;  /* 0x0000000000017941 */ /* 0x000fea0003800000 */
.L_x_118:
        /* <DEDUP_REMOVED lines=8> */
.L_x_121:
[----:B------:R-:W-:Y:S05]  /*f8a0*/  BSYNC B1 ;  /* 0x0000000000017941 */ /* 0x000fea0003800000 */
.L_x_120:
        /* <DEDUP_REMOVED lines=12> */
.L_x_123:
[----:B------:R-:W-:Y:S05]  /*f970*/  BSYNC B1 ;  /* 0x0000000000017941 */ /* 0x000fea0003800000 */
.L_x_122:
        /* <DEDUP_REMOVED lines=8> */
.L_x_125:
[----:B------:R-:W-:Y:S05]  /*fa00*/  BSYNC B1 ;  /* 0x0000000000017941 */ /* 0x000fea0003800000 */
.L_x_124:
        /* <DEDUP_REMOVED lines=8> */
.L_x_127:
[----:B------:R-:W-:Y:S05]  /*fa90*/  BSYNC B1 ;  /* 0x0000000000017941 */ /* 0x000fea0003800000 */
.L_x_126:
        /* <DEDUP_REMOVED lines=8> */
.L_x_129:
[----:B------:R-:W-:Y:S05]  /*fb20*/  BSYNC B1 ;  /* 0x0000000000017941 */ /* 0x000fea0003800000 */
.L_x_128:
        /* <DEDUP_REMOVED lines=12> */
.L_x_131:
[----:B------:R-:W-:Y:S05]  /*fbf0*/  BSYNC B1 ;  /* 0x0000000000017941 */ /* 0x000fea0003800000 */
.L_x_130:
        /* <DEDUP_REMOVED lines=8> */
.L_x_133:
[----:B------:R-:W-:Y:S05]  /*fc80*/  BSYNC B1 ;  /* 0x0000000000017941 */ /* 0x000fea0003800000 */
.L_x_132:
        /* <DEDUP_REMOVED lines=8> */
.L_x_135:
[----:B------:R-:W-:Y:S05]  /*fd10*/  BSYNC B1 ;  /* 0x0000000000017941 */ /* 0x000fea0003800000 */
.L_x_134:
        /* <DEDUP_REMOVED lines=8> */
.L_x_137:
[----:B------:R-:W-:Y:S05]  /*fda0*/  BSYNC B1 ;  /* 0x0000000000017941 */ /* 0x000fea0003800000 */
.L_x_136:
        /* <DEDUP_REMOVED lines=12> */
.L_x_139:
[----:B------:R-:W-:Y:S05]  /*fe70*/  BSYNC B1 ;  /* 0x0000000000017941 */ /* 0x000fea0003800000 */
.L_x_138:
        /* <DEDUP_REMOVED lines=8> */
.L_x_141:
[----:B------:R-:W-:Y:S05]  /*ff00*/  BSYNC B1 ;  /* 0x0000000000017941 */ /* 0x000fea0003800000 */
.L_x_140:
        /* <DEDUP_REMOVED lines=8> */
.L_x_143:
[----:B------:R-:W-:Y:S05]  /*ff90*/  BSYNC B1 ;  /* 0x0000000000017941 */ /* 0x000fea0003800000 */
.L_x_142:
        /* <DEDUP_REMOVED lines=8> */
.L_x_145:
[----:B------:R-:W-:Y:S05]  /*10020*/  BSYNC B1 ;  /* 0x0000000000017941 */ /* 0x000fea0003800000 */
.L_x_144:
        /* <DEDUP_REMOVED lines=12> */
.L_x_147:
[----:B------:R-:W-:Y:S05]  /*100f0*/  BSYNC B1 ;  /* 0x0000000000017941 */ /* 0x000fea0003800000 */
.L_x_146:
        /* <DEDUP_REMOVED lines=8> */
.L_x_149:
[----:B------:R-:W-:Y:S05]  /*10180*/  BSYNC B1 ;  /* 0x0000000000017941 */ /* 0x000fea0003800000 */
.L_x_148:
        /* <DEDUP_REMOVED lines=8> */
.L_x_151:
[----:B------:R-:W-:Y:S05]  /*10210*/  BSYNC B1 ;  /* 0x0000000000017941 */ /* 0x000fea0003800000 */
.L_x_150:
        /* <DEDUP_REMOVED lines=8> */
.L_x_153:
[----:B------:R-:W-:Y:S05]  /*102a0*/  BSYNC B1 ;  /* 0x0000000000017941 */ /* 0x000fea0003800000 */
.L_x_152:
        /* <DEDUP_REMOVED lines=12> */
.L_x_155:
[----:B------:R-:W-:Y:S05]  /*10370*/  BSYNC B1 ;  /* 0x0000000000017941 */ /* 0x000fea0003800000 */
.L_x_154:
        /* <DEDUP_REMOVED lines=8> */
.L_x_157:
[----:B------:R-:W-:Y:S05]  /*10400*/  BSYNC B1 ;  /* 0x0000000000017941 */ /* 0x000fea0003800000 */
.L_x_156:
        /* <DEDUP_REMOVED lines=8> */
.L_x_159:
[----:B------:R-:W-:Y:S05]  /*10490*/  BSYNC B1 ;  /* 0x0000000000017941 */ /* 0x000fea0003800000 */
.L_x_158:
        /* <DEDUP_REMOVED lines=8> */
.L_x_161:
[----:B------:R-:W-:Y:S05]  /*10520*/  BSYNC B1 ;  /* 0x0000000000017941 */ /* 0x000fea0003800000 */
.L_x_160:
        /* <DEDUP_REMOVED lines=12> */
.L_x_163:
[----:B------:R-:W-:Y:S05]  /*105f0*/  BSYNC B1 ;  /* 0x0000000000017941 */ /* 0x000fea0003800000 */
.L_x_162:
        /* <DEDUP_REMOVED lines=8> */
.L_x_165:
[----:B------:R-:W-:Y:S05]  /*10680*/  BSYNC B1 ;  /* 0x0000000000017941 */ /* 0x000fea0003800000 */
.L_x_164:
        /* <DEDUP_REMOVED lines=8> */
.L_x_167:
[----:B------:R-:W-:Y:S05]  /*10710*/  BSYNC B1 ;  /* 0x0000000000017941 */ /* 0x000fea0003800000 */
.L_x_166:
        /* <DEDUP_REMOVED lines=8> */
.L_x_169:
[----:B------:R-:W-:Y:S05]  /*107a0*/  BSYNC B1 ;  /* 0x0000000000017941 */ /* 0x000fea0003800000 */
.L_x_168:
        /* <DEDUP_REMOVED lines=12> */
.L_x_171:
[----:B------:R-:W-:Y:S05]  /*10870*/  BSYNC B1 ;  /* 0x0000000000017941 */ /* 0x000fea0003800000 */
.L_x_170:
        /* <DEDUP_REMOVED lines=8> */
.L_x_173:
[----:B------:R-:W-:Y:S05]  /*10900*/  BSYNC B1 ;  /* 0x0000000000017941 */ /* 0x000fea0003800000 */
.L_x_172:
        /* <DEDUP_REMOVED lines=8> */
.L_x_175:
[----:B------:R-:W-:Y:S05]  /*10990*/  BSYNC B1 ;  /* 0x0000000000017941 */ /* 0x000fea0003800000 */
.L_x_174:
        /* <DEDUP_REMOVED lines=8> */
.L_x_177:
[----:B------:R-:W-:Y:S05]  /*10a20*/  BSYNC B1 ;  /* 0x0000000000017941 */ /* 0x000fea0003800000 */
.L_x_176:
        /* <DEDUP_REMOVED lines=12> */
.L_x_179:
[----:B------:R-:W-:Y:S05]  /*10af0*/  BSYNC B1 ;  /* 0x0000000000017941 */ /* 0x000fea0003800000 */
.L_x_178:
        /* <DEDUP_REMOVED lines=8> */
.L_x_181:
[----:B------:R-:W-:Y:S05]  /*10b80*/  BSYNC B1 ;  /* 0x0000000000017941 */ /* 0x000fea0003800000 */
.L_x_180:
        /* <DEDUP_REMOVED lines=8> */
.L_x_183:
[----:B------:R-:W-:Y:S05]  /*10c10*/  BSYNC B1 ;  /* 0x0000000000017941 */ /* 0x000fea0003800000 */
.L_x_182:
        /* <DEDUP_REMOVED lines=8> */
.L_x_185:
[----:B------:R-:W-:Y:S05]  /*10ca0*/  BSYNC B1 ;  /* 0x0000000000017941 */ /* 0x000fea0003800000 */
.L_x_184:
        /* <DEDUP_REMOVED lines=12> */
.L_x_187:
[----:B------:R-:W-:Y:S05]  /*10d70*/  BSYNC B1 ;  /* 0x0000000000017941 */ /* 0x000fea0003800000 */
.L_x_186:
        /* <DEDUP_REMOVED lines=8> */
.L_x_189:
[----:B------:R-:W-:Y:S05]  /*10e00*/  BSYNC B1 ;  /* 0x0000000000017941 */ /* 0x000fea0003800000 */
.L_x_188:
        /* <DEDUP_REMOVED lines=8> */
.L_x_191:
[----:B------:R-:W-:Y:S05]  /*10e90*/  BSYNC B1 ;  /* 0x0000000000017941 */ /* 0x000fea0003800000 */
.L_x_190:
        /* <DEDUP_REMOVED lines=8> */
.L_x_193:
[----:B------:R-:W-:Y:S05]  /*10f20*/  BSYNC B1 ;  /* 0x0000000000017941 */ /* 0x000fea0003800000 */
.L_x_192:
        /* <DEDUP_REMOVED lines=12> */
.L_x_195:
[----:B------:R-:W-:Y:S05]  /*10ff0*/  BSYNC B1 ;  /* 0x0000000000017941 */ /* 0x000fea0003800000 */
.L_x_194:
        /* <DEDUP_REMOVED lines=8> */
.L_x_197:
[----:B------:R-:W-:Y:S05]  /*11080*/  BSYNC B1 ;  /* 0x0000000000017941 */ /* 0x000fea0003800000 */
.L_x_196:
        /* <DEDUP_REMOVED lines=8> */
.L_x_199:
[----:B------:R-:W-:Y:S05]  /*11110*/  BSYNC B1 ;  /* 0x0000000000017941 */ /* 0x000fea0003800000 */
.L_x_198:
        /* <DEDUP_REMOVED lines=8> */
.L_x_201:
[----:B------:R-:W-:Y:S05]  /*111a0*/  BSYNC B1 ;  /* 0x0000000000017941 */ /* 0x000fea0003800000 */
.L_x_200:
        /* <DEDUP_REMOVED lines=12> */
.L_x_203:
[----:B------:R-:W-:Y:S05]  /*11270*/  BSYNC B1 ;  /* 0x0000000000017941 */ /* 0x000fea0003800000 */
.L_x_202:
        /* <DEDUP_REMOVED lines=8> */
.L_x_205:
[----:B------:R-:W-:Y:S05]  /*11300*/  BSYNC B1 ;  /* 0x0000000000017941 */ /* 0x000fea0003800000 */
.L_x_204:
        /* <DEDUP_REMOVED lines=8> */
.L_x_207:
[----:B------:R-:W-:Y:S05]  /*11390*/  BSYNC B1 ;  /* 0x0000000000017941 */ /* 0x000fea0003800000 */
.L_x_206:
        /* <DEDUP_REMOVED lines=8> */
.L_x_209:
[----:B------:R-:W-:Y:S05]  /*11420*/  BSYNC B1 ;  /* 0x0000000000017941 */ /* 0x000fea0003800000 */
.L_x_208:
        /* <DEDUP_REMOVED lines=12> */
.L_x_211:
[----:B------:R-:W-:Y:S05]  /*114f0*/  BSYNC B1 ;  /* 0x0000000000017941 */ /* 0x000fea0003800000 */
.L_x_210:
        /* <DEDUP_REMOVED lines=8> */
.L_x_213:
[----:B------:R-:W-:Y:S05]  /*11580*/  BSYNC B1 ;  /* 0x0000000000017941 */ /* 0x000fea0003800000 */
.L_x_212:
        /* <DEDUP_REMOVED lines=8> */
.L_x_215:
[----:B------:R-:W-:Y:S05]  /*11610*/  BSYNC B1 ;  /* 0x0000000000017941 */ /* 0x000fea0003800000 */
.L_x_214:
        /* <DEDUP_REMOVED lines=8> */
.L_x_217:
[----:B------:R-:W-:Y:S05]  /*116a0*/  BSYNC B1 ;  /* 0x0000000000017941 */ /* 0x000fea0003800000 */
.L_x_216:
        /* <DEDUP_REMOVED lines=12> */
.L_x_219:
[----:B------:R-:W-:Y:S05]  /*11770*/  BSYNC B1 ;  /* 0x0000000000017941 */ /* 0x000fea0003800000 */
.L_x_218:
        /* <DEDUP_REMOVED lines=8> */
.L_x_221:
[----:B------:R-:W-:Y:S05]  /*11800*/  BSYNC B1 ;  /* 0x0000000000017941 */ /* 0x000fea0003800000 */
.L_x_220:
        /* <DEDUP_REMOVED lines=8> */
.L_x_223:
[----:B------:R-:W-:Y:S05]  /*11890*/  BSYNC B1 ;  /* 0x0000000000017941 */ /* 0x000fea0003800000 */
.L_x_222:
        /* <DEDUP_REMOVED lines=8> */
.L_x_225:
[----:B------:R-:W-:Y:S05]  /*11920*/  BSYNC B1 ;  /* 0x0000000000017941 */ /* 0x000fea0003800000 */
.L_x_224:
        /* <DEDUP_REMOVED lines=12> */
.L_x_227:
[----:B------:R-:W-:Y:S05]  /*119f0*/  BSYNC B1 ;  /* 0x0000000000017941 */ /* 0x000fea0003800000 */
.L_x_226:
        /* <DEDUP_REMOVED lines=8> */
.L_x_229:
[----:B------:R-:W-:Y:S05]  /*11a80*/  BSYNC B1 ;  /* 0x0000000000017941 */ /* 0x000fea0003800000 */
.L_x_228:
        /* <DEDUP_REMOVED lines=8> */
.L_x_231:
[----:B------:R-:W-:Y:S05]  /*11b10*/  BSYNC B1 ;  /* 0x0000000000017941 */ /* 0x000fea0003800000 */
.L_x_230:
        /* <DEDUP_REMOVED lines=8> */
.L_x_233:
[----:B------:R-:W-:Y:S05]  /*11ba0*/  BSYNC B1 ;  /* 0x0000000000017941 */ /* 0x000fea0003800000 */
.L_x_232:
        /* <DEDUP_REMOVED lines=12> */
.L_x_235:
[----:B------:R-:W-:Y:S05]  /*11c70*/  BSYNC B1 ;  /* 0x0000000000017941 */ /* 0x000fea0003800000 */
.L_x_234:
        /* <DEDUP_REMOVED lines=8> */
.L_x_237:
[----:B------:R-:W-:Y:S05]  /*11d00*/  BSYNC B1 ;  /* 0x0000000000017941 */ /* 0x000fea0003800000 */
.L_x_236:
        /* <DEDUP_REMOVED lines=8> */
.L_x_239:
[----:B------:R-:W-:Y:S05]  /*11d90*/  BSYNC B1 ;  /* 0x0000000000017941 */ /* 0x000fea0003800000 */
.L_x_238:
        /* <DEDUP_REMOVED lines=8> */
.L_x_241:
[----:B------:R-:W-:Y:S05]  /*11e20*/  BSYNC B1 ;  /* 0x0000000000017941 */ /* 0x000fea0003800000 */
.L_x_240:
        /* <DEDUP_REMOVED lines=12> */
.L_x_243:
[----:B------:R-:W-:Y:S05]  /*11ef0*/  BSYNC B1 ;  /* 0x0000000000017941 */ /* 0x000fea0003800000 */
.L_x_242:
        /* <DEDUP_REMOVED lines=8> */
.L_x_245:
[----:B------:R-:W-:Y:S05]  /*11f80*/  BSYNC B1 ;  /* 0x0000000000017941 */ /* 0x000fea0003800000 */
.L_x_244:
        /* <DEDUP_REMOVED lines=8> */
.L_x_247:
[----:B------:R-:W-:Y:S05]  /*12010*/  BSYNC B1 ;  /* 0x0000000000017941 */ /* 0x000fea0003800000 */
.L_x_246:
        /* <DEDUP_REMOVED lines=8> */
.L_x_249:
[----:B------:R-:W-:Y:S05]  /*120a0*/  BSYNC B1 ;  /* 0x0000000000017941 */ /* 0x000fea0003800000 */
.L_x_248:
        /* <DEDUP_REMOVED lines=12> */
.L_x_251:
[----:B------:R-:W-:Y:S05]  /*12170*/  BSYNC B1 ;  /* 0x0000000000017941 */ /* 0x000fea0003800000 */
.L_x_250:
        /* <DEDUP_REMOVED lines=8> */
.L_x_253:
[----:B------:R-:W-:Y:S05]  /*12200*/  BSYNC B1 ;  /* 0x0000000000017941 */ /* 0x000fea0003800000 */
.L_x_252:
        /* <DEDUP_REMOVED lines=8> */
.L_x_255:
[----:B------:R-:W-:Y:S05]  /*12290*/  BSYNC B1 ;  /* 0x0000000000017941 */ /* 0x000fea0003800000 */
.L_x_254:
        /* <DEDUP_REMOVED lines=8> */
.L_x_257:
[----:B------:R-:W-:Y:S05]  /*12320*/  BSYNC B1 ;  /* 0x0000000000017941 */ /* 0x000fea0003800000 */
.L_x_256:
        /* <DEDUP_REMOVED lines=12> */
.L_x_259:
[----:B------:R-:W-:Y:S05]  /*123f0*/  BSYNC B1 ;  /* 0x0000000000017941 */ /* 0x000fea0003800000 */
.L_x_258:
        /* <DEDUP_REMOVED lines=8> */
.L_x_261:
[----:B------:R-:W-:Y:S05]  /*12480*/  BSYNC B1 ;  /* 0x0000000000017941 */ /* 0x000fea0003800000 */
.L_x_260:
        /* <DEDUP_REMOVED lines=8> */
.L_x_263:
[----:B------:R-:W-:Y:S05]  /*12510*/  BSYNC B1 ;  /* 0x0000000000017941 */ /* 0x000fea0003800000 */
.L_x_262:
        /* <DEDUP_REMOVED lines=8> */
.L_x_265:
[----:B------:R-:W-:Y:S05]  /*125a0*/  BSYNC B1 ;  /* 0x0000000000017941 */ /* 0x000fea0003800000 */
.L_x_264:
        /* <DEDUP_REMOVED lines=12> */
.L_x_267:
[----:B------:R-:W-:Y:S05]  /*12670*/  BSYNC B1 ;  /* 0x0000000000017941 */ /* 0x000fea0003800000 */
.L_x_266:
        /* <DEDUP_REMOVED lines=8> */
.L_x_269:
[----:B------:R-:W-:Y:S05]  /*12700*/  BSYNC B1 ;  /* 0x0000000000017941 */ /* 0x000fea0003800000 */
.L_x_268:
        /* <DEDUP_REMOVED lines=8> */
.L_x_271:
[----:B------:R-:W-:Y:S05]  /*12790*/  BSYNC B1 ;  /* 0x0000000000017941 */ /* 0x000fea0003800000 */
.L_x_270:
        /* <DEDUP_REMOVED lines=8> */
.L_x_273:
[----:B------:R-:W-:Y:S05]  /*12820*/  BSYNC B1 ;  /* 0x0000000000017941 */ /* 0x000fea0003800000 */
.L_x_272:
[----:B-1----:R-:W2:Y:S01]  /*12830*/  LDL.LU R3, [R1+0x5e4] ;  /* 0x0005e40001037983 */ /* 0x002ea20000300800 */
[C---:B------:R-:W-:Y:S01]  /*12840*/  ISETP.LT.OR P2, PT, R0.reuse, 0xf1, !P0 ;  /* 0x000000f10000780c */ /* 0x040fe20004741670 */
[----:B------:R-:W-:Y:S01]  /*12850*/  BSSY B1, `(.L_x_274) ;  /* 0x000000a000017945 */ /* 0x000fe20003800000 */
[----:B------:R-:W-:Y:S01]  /*12860*/  ISETP.LT.OR P5, PT, R0, 0xf9, !P3 ;  /* 0x000000f90000780c */ /* 0x000fe20005fa1670 */
[----:B--2---:R-:W-:Y:S01]  /*12870*/  @!P1 IMAD R14, R3, R17, R2 ;  /* 0x00000011030e9224 */ /* 0x004fe200078e0202 */
[----:B------:R-:W-:-:S04]  /*12880*/  IADD3 R3, P4, R12, 0x80, RZ ;  /* 0x000000800c037810 */ /* 0x000fc80007f9e0ff */
[----:B------:R1:W-:Y:S01]  /*12890*/  @!P1 STG.E.U8 desc[UR36][R4.64+0xf1], R14 ;  /* 0x0000f10e04009986 */ /* 0x0003e2000c101124 */
[----:B------:R-:W-:-:S04]  /*128a0*/  ISETP.LT.OR P1, PT, R0, 0xf2, !P0 ;  /* 0x000000f20000780c */ /* 0x000fc80004721670 */
[----:B------:R-:W-:Y:S09]  /*128b0*/  @P2 BRA `(.L_x_275) ;  /* 0x00000000000c2947 */ /* 0x000ff20003800000 */
[----:B------:R-:W2:Y:S02]  /*128c0*/  LDG.E.U8 R16, desc[UR36][R20.64+0xf0] ;  /* 0x0000f02414107981 */ /* 0x000ea4000c1e1100 */
[----:B--2---:R-:W-:-:S05]  /*128d0*/  PRMT R2, R16, 0x8880, RZ ;  /* 0x0000888010027816 */ /* 0x004fca00000000ff */
[----:B------:R-:W-:-:S07]  /*128e0*/  IMAD R2, R2, R18, RZ ;  /* 0x0000001202027224 */ /* 0x000fce00078e02ff */
.L_x_275:
[----:B------:R-:W-:Y:S05]  /*128f0*/  BSYNC B1 ;  /* 0x0000000000017941 */ /* 0x000fea0003800000 */
.L_x_274:
        /* <DEDUP_REMOVED lines=8> */
.L_x_277:
[----:B------:R-:W-:Y:S05]  /*12980*/  BSYNC B1 ;  /* 0x0000000000017941 */ /* 0x000fea0003800000 */
.L_x_276:
        /* <DEDUP_REMOVED lines=8> */
.L_x_279:
[----:B------:R-:W-:Y:S05]  /*12a10*/  BSYNC B1 ;  /* 0x0000000000017941 */ /* 0x000fea0003800000 */
.L_x_278:
[----:B-1----:R-:W2:Y:S01]  /*12a20*/  LDL.LU R14, [R1+0x5f0] ;  /* 0x0005f000010e7983 */ /* 0x002ea20000300800 */
[C---:B------:R-:W-:Y:S01]  /*12a30*/  ISETP.LT.OR P1, PT, R0.reuse, 0xfa, !P3 ;  /* 0x000000fa0000780c */ /* 0x040fe20005f21670 */
[----:B------:R-:W-:Y:S01]  /*12a40*/  IMAD.X R165, RZ, RZ, R13, P4 ;  /* 0x000000ffffa57224 */ /* 0x000fe200020e060d */
[----:B------:R-:W-:Y:S01]  /*12a50*/  BSSY B1, `(.L_x_280) ;  /* 0x000000b000017945 */ /* 0x000fe20003800000 */
[----:B------:R-:W-:Y:S01]  /*12a60*/  IMAD.WIDE.U32 R12, R3, R152, R156 ;  /* 0x00000098030c7225 */ /* 0x000fe200078e009c */
[----:B------:R-:W-:-:S03]  /*12a70*/  ISETP.LT.OR P2, PT, R0, 0xfa, !P0 ;  /* 0x000000fa0000780c */ /* 0x000fc60004741670 */
[----:B--2---:R-:W-:-:S05]  /*12a80*/  @!P5 IMAD R14, R14, R17, R2 ;  /* 0x000000110e0ed224 */ /* 0x004fca00078e0202 */
[----:B------:R1:W-:Y:S01]  /*12a90*/  @!P5 STG.E.U8 desc[UR36][R4.64+0xf8], R14 ;  /* 0x0000f80e0400d986 */ /* 0x0003e2000c101124 */
[----:B------:R-:W-:Y:S02]  /*12aa0*/  ISETP.LT.OR P5, PT, R0, 0xf9, !P0 ;  /* 0x000000f90000780c */ /* 0x000fe400047a1670 */
[----:B-1----:R-:W-:Y:S01]  /*12ab0*/  IADD3 R14, P4, R12, R154, RZ ;  /* 0x0000009a0c0e7210 */ /* 0x002fe20007f9e0ff */
[----:B------:R-:W-:-:S12]  /*12ac0*/  @P1 BRA `(.L_x_281) ;  /* 0x00000000000c1947 */ /* 0x000fd80003800000 */
[----:B------:R-:W2:Y:S02]  /*12ad0*/  LDG.E.U8 R16, desc[UR36][R22.64+0xf9] ;  /* 0x0000f92416107981 */ /* 0x000ea4000c1e1100 */
[----:B--2---:R-:W-:-:S05]  /*12ae0*/  PRMT R2, R16, 0x8880, RZ ;  /* 0x0000888010027816 */ /* 0x004fca00000000ff */
[----:B------:R-:W-:-:S07]  /*12af0*/  IMAD R2, R2, R18, RZ ;  /* 0x0000001202027224 */ /* 0x000fce00078e02ff */
.L_x_281:
[----:B------:R-:W-:Y:S05]  /*12b00*/  BSYNC B1 ;  /* 0x0000000000017941 */ /* 0x000fea0003800000 */
.L_x_280:
[----:B------:R-:W2:Y:S01]  /*12b10*/  LDL.LU R161, [R1+0x5f4] ;  /* 0x0005f40001a17983 */ /* 0x000ea20000300800 */
[----:B------:R-:W-:Y:S01]  /*12b20*/  BSSY B1, `(.L_x_282) ;  /* 0x0000008000017945 */ /* 0x000fe20003800000 */
[----:B------:R-:W-:Y:S02]  /*12b30*/  IMAD R165, R165, R152, RZ ;  /* 0x00000098a5a57224 */ /* 0x000fe400078e02ff */
[----:B--2---:R-:W-:-:S05]  /*12b40*/  @!P1 IMAD R161, R161, R17, R2 ;  /* 0x00000011a1a19224 */ /* 0x004fca00078e0202 */
[----:B------:R1:W-:Y:S01]  /*12b50*/  @!P1 STG.E.U8 desc[UR36][R4.64+0xf9], R161 ;  /* 0x0000f9a104009986 */ /* 0x0003e2000c101124 */
[----:B------:R-:W-:Y:S05]  /*12b60*/  @P5 BRA `(.L_x_283) ;  /* 0x00000000000c5947 */ /* 0x000fea0003800000 */
[----:B------:R-:W2:Y:S02]  /*12b70*/  LDG.E.U8 R16, desc[UR36][R20.64+0xf8] ;  /* 0x0000f82414107981 */ /* 0x000ea4000c1e1100 */
[----:B--2---:R-:W-:-:S05]  /*12b80*/  PRMT R2, R16, 0x8880, RZ ;  /* 0x0000888010027816 */ /* 0x004fca00000000ff */
[----:B------:R-:W-:-:S07]  /*12b90*/  IMAD R2, R2, R18, RZ ;  /* 0x0000001202027224 */ /* 0x000fce00078e02ff */
.L_x_283:
[----:B------:R-:W-:Y:S05]  /*12ba0*/  BSYNC B1 ;  /* 0x0000000000017941 */ /* 0x000fea0003800000 */
.L_x_282:
[----:B-1----:R-:W2:Y:S01]  /*12bb0*/  LDL.LU R161, [R1+0x5f8] ;  /* 0x0005f80001a17983 */ /* 0x002ea20000300800 */
[----:B------:R-:W-:Y:S01]  /*12bc0*/  BSSY B1, `(.L_x_284) ;  /* 0x0000008000017945 */ /* 0x000fe20003800000 */
[----:B--2---:R-:W-:Y:S02]  /*12bd0*/  @!P5 IMAD R164, R161, R17, R2 ;  /* 0x00000011a1a4d224 */ /* 0x004fe400078e0202 */
[----:B------:R-:W-:-:S03]  /*12be0*/  IMAD R161, R3, R153, R165 ;  /* 0x0000009903a17224 */ /* 0x000fc600078e02a5 */
[----:B------:R1:W-:Y:S01]  /*12bf0*/  @!P5 STG.E.U8 desc[UR36][R10.64+0xf8], R164 ;  /* 0x0000f8a40a00d986 */ /* 0x0003e2000c101124 */
[----:B------:R-:W-:Y:S05]  /*12c00*/  @P2 BRA `(.L_x_285) ;  /* 0x00000000000c2947 */ /* 0x000fea0003800000 */
[----:B------:R-:W2:Y:S02]  /*12c10*/  LDG.E.U8 R16, desc[UR36][R20.64+0xf9] ;  /* 0x0000f92414107981 */ /* 0x000ea4000c1e1100 */
[----:B--2---:R-:W-:-:S05]  /*12c20*/  PRMT R2, R16, 0x8880, RZ ;  /* 0x0000888010027816 */ /* 0x004fca00000000ff */
[----:B------:R-:W-:-:S07]  /*12c30*/  IMAD R2, R2, R18, RZ ;  /* 0x0000001202027224 */ /* 0x000fce00078e02ff */
.L_x_285:
[----:B------:R-:W-:Y:S05]  /*12c40*/  BSYNC B1 ;  /* 0x0000000000017941 */ /* 0x000fea0003800000 */
.L_x_284:
[----:B------:R-:W2:Y:S01]  /*12c50*/  LDL.LU R153, [R1+0x5fc] ;  /* 0x0005fc0001997983 */ /* 0x000ea20000300800 */
[----:B------:R-:W-:Y:S01]  /*12c60*/  ISETP.GE.AND P1, PT, R160, 0x81, PT ;  /* 0x00000081a000780c */ /* 0x000fe20003f26270 */
[----:B------:R-:W-:Y:S01]  /*12c70*/  BSSY B1, `(.L_x_286) ;  /* 0x000000c000017945 */ /* 0x000fe20003800000 */
[----:B------:R-:W-:Y:S02]  /*12c80*/  IADD3.X R15, R155, R13, R161, P4, !PT ;  /* 0x0000000d9b0f7210 */ /* 0x000fe400027fe4a1 */
[----:B------:R-:W-:Y:S01]  /*12c90*/  ISETP.LT.OR P4, PT, R0, 0x1, !P1 ;  /* 0x000000010000780c */ /* 0x000fe20004f81670 */
[----:B--2---:R-:W-:Y:S02]  /*12ca0*/  @!P2 IMAD R12, R153, R17, R2 ;  /* 0x00000011990ca224 */ /* 0x004fe400078e0202 */
[----:B------:R-:W-:-:S03]  /*12cb0*/  IMAD.WIDE.U32 R152, R3, R152, R162 ;  /* 0x0000009803987225 */ /* 0x000fc600078e00a2 */
[----:B------:R2:W-:Y:S02]  /*12cc0*/  @!P2 STG.E.U8 desc[UR36][R10.64+0xf9], R12 ;  /* 0x0000f90c0a00a986 */ /* 0x0005e4000c101124 */
[----:B--2---:R-:W-:Y:S02]  /*12cd0*/  IADD3 R12, P2, P5, R158, R154, R152 ;  /* 0x0000009a9e0c7210 */ /* 0x004fe40007d5e098 */
[----:B------:R-:W-:-:S03]  /*12ce0*/  IADD3 R152, R161, R153, RZ ;  /* 0x00000099a1987210 */ /* 0x000fc60007ffe0ff */
[----:B------:R-:W-:Y:S08]  /*12cf0*/  @P4 BRA `(.L_x_287) ;  /* 0x00000000000c4947 */ /* 0x000ff00003800000 */
[----:B------:R-:W2:Y:S02]  /*12d00*/  LDG.E.U8 R16, desc[UR36][R14.64] ;  /* 0x000000240e107981 */ /* 0x000ea4000c1e1100 */
[----:B--2---:R-:W-:-:S05]  /*12d10*/  PRMT R2, R16, 0x8880, RZ ;  /* 0x0000888010027816 */ /* 0x004fca00000000ff */
[----:B------:R-:W-:-:S07]  /*12d20*/  IMAD R2, R2, R18, RZ ;  /* 0x0000001202027224 */ /* 0x000fce00078e02ff */
.L_x_287:
[----:B------:R-:W-:Y:S05]  /*12d30*/  BSYNC B1 ;  /* 0x0000000000017941 */ /* 0x000fea0003800000 */
.L_x_286:
[----:B------:R-:W2:Y:S01]  /*12d40*/  LDL.LU R3, [R1+0x200] ;  /* 0x0002000001037983 */ /* 0x000ea20000300800 */
[----:B------:R-:W-:Y:S01]  /*12d50*/  IADD3.X R13, R157, R155, R152, P2, P5 ;  /* 0x0000009b9d0d7210 */ /* 0x000fe200017ea498 */
[----:B------:R-:W-:Y:S01]  /*12d60*/  BSSY B1, `(.L_x_288) ;  /* 0x000000a000017945 */ /* 0x000fe20003800000 */
[----:B------:R-:W-:-:S04]  /*12d70*/  ISETP.GE.AND P2, PT, R160, 0x89, PT ;  /* 0x00000089a000780c */ /* 0x000fc80003f46270 */
[----:B------:R-:W-:Y:S01]  /*12d80*/  ISETP.LT.OR P5, PT, R0, 0x1, !P2 ;  /* 0x000000010000780c */ /* 0x000fe200057a1670 */
[----:B--2---:R-:W-:-:S05]  /*12d90*/  @!P4 IMAD R3, R3, R17, R2 ;  /* 0x000000110303c224 */ /* 0x004fca00078e0202 */
[----:B------:R2:W-:Y:S01]  /*12da0*/  @!P4 STG.E.U8 desc[UR36][R6.64], R3 ;  /* 0x000000030600c986 */ /* 0x0005e2000c101124 */
[----:B------:R-:W-:-:S13]  /*12db0*/  ISETP.LT.OR P4, PT, R0, 0x2, !P1 ;  /* 0x000000020000780c */ /* 0x000fda0004f81670 */
[----:B--2---:R-:W-:Y:S05]  /*12dc0*/  @P4 BRA `(.L_x_289) ;  /* 0x00000000000c4947 */ /* 0x004fea0003800000 */
[----:B------:R-:W2:Y:S02]  /*12dd0*/  LDG.E.U8 R16, desc[UR36][R14.64+0x1] ;  /* 0x000001240e107981 */ /* 0x000ea4000c1e1100 */
[----:B--2---:R-:W-:-:S05]  /*12de0*/  PRMT R2, R16, 0x8880, RZ ;  /* 0x0000888010027816 */ /* 0x004fca00000000ff */
[----:B------:R-:W-:-:S07]  /*12df0*/  IMAD R2, R2, R18, RZ ;  /* 0x0000001202027224 */ /* 0x000fce00078e02ff */
.L_x_289:
[----:B------:R-:W-:Y:S05]  /*12e00*/  BSYNC B1 ;  /* 0x0000000000017941 */ /* 0x000fea0003800000 */
.L_x_288:
[----:B------:R-:W2:Y:S01]  /*12e10*/  LDL.LU R3, [R1+0x204] ;  /* 0x0002040001037983 */ /* 0x000ea20000300800 */
[----:B------:R-:W-:Y:S01]  /*12e20*/  BSSY B1, `(.L_x_290) ;  /* 0x0000007000017945 */ /* 0x000fe20003800000 */
[----:B--2---:R-:W-:-:S05]  /*12e30*/  @!P4 IMAD R3, R3, R17, R2 ;  /* 0x000000110303c224 */ /* 0x004fca00078e0202 */
[----:B------:R2:W-:Y:S01]  /*12e40*/  @!P4 STG.E.U8 desc[UR36][R6.64+0x1], R3 ;  /* 0x000001030600c986 */ /* 0x0005e2000c101124 */
[----:B------:R-:W-:Y:S05]  /*12e50*/  @P5 BRA `(.L_x_291) ;  /* 0x00000000000c5947 */ /* 0x000fea0003800000 */
[----:B------:R-:W3:Y:S02]  /*12e60*/  LDG.E.U8 R16, desc[UR36][R12.64] ;  /* 0x000000240c107981 */ /* 0x000ee4000c1e1100 */
[----:B---3--:R-:W-:-:S05]  /*12e70*/  PRMT R2, R16, 0x8880, RZ ;  /* 0x0000888010027816 */ /* 0x008fca00000000ff */
[----:B------:R-:W-:-:S07]  /*12e80*/  IMAD R2, R2, R18, RZ ;  /* 0x0000001202027224 */ /* 0x000fce00078e02ff */
.L_x_291:
[----:B------:R-:W-:Y:S05]  /*12e90*/  BSYNC B1 ;  /* 0x0000000000017941 */ /* 0x000fea0003800000 */
.L_x_290:
[----:B--2---:R-:W2:Y:S01]  /*12ea0*/  LDL.LU R3, [R1+0x208] ;  /* 0x0002080001037983 */ /* 0x004ea20000300800 */
[----:B------:R-:W-:Y:S01]  /*12eb0*/  ISETP.LT.OR P4, PT, R0, 0x2, !P2 ;  /* 0x000000020000780c */ /* 0x000fe20005781670 */
[----:B------:R-:W-:Y:S01]  /*12ec0*/  BSSY B1, `(.L_x_292) ;  /* 0x0000008000017945 */ /* 0x000fe20003800000 */
[----:B--2---:R-:W-:-:S05]  /*12ed0*/  @!P5 IMAD R3, R3, R17, R2 ;  /* 0x000000110303d224 */ /* 0x004fca00078e0202 */
[----:B------:R2:W-:Y:S01]  /*12ee0*/  @!P5 STG.E.U8 desc[UR36][R8.64], R3 ;  /* 0x000000030800d986 */ /* 0x0005e2000c101124 */
[----:B------:R-:W-:-:S05]  /*12ef0*/  ISETP.LT.OR P5, PT, R0, 0x9, !P1 ;  /* 0x000000090000780c */ /* 0x000fca0004fa1670 */
[----:B------:R-:W-:Y:S08]  /*12f00*/  @P4 BRA `(.L_x_293) ;  /* 0x00000000000c4947 */ /* 0x000ff00003800000 */
[----:B------:R-:W3:Y:S02]  /*12f10*/  LDG.E.U8 R16, desc[UR36][R12.64+0x1] ;  /* 0x000001240c107981 */ /* 0x000ee4000c1e1100 */
[----:B---3--:R-:W-:-:S05]  /*12f20*/  PRMT R2, R16, 0x8880, RZ ;  /* 0x0000888010027816 */ /* 0x008fca00000000ff */
[----:B------:R-:W-:-:S07]  /*12f30*/  IMAD R2, R2, R18, RZ ;  /* 0x0000001202027224 */ /* 0x000fce00078e02ff */
.L_x_293:
[----:B------:R-:W-:Y:S05]  /*12f40*/  BSYNC B1 ;  /* 0x0000000000017941 */ /* 0x000fea0003800000 */
.L_x_292:
[----:B--2---:R-:W2:Y:S01]  /*12f50*/  LDL.LU R3, [R1+0x20c] ;  /* 0x00020c0001037983 */ /* 0x004ea20000300800 */
[----:B------:R-:W-:Y:S01]  /*12f60*/  BSSY B1, `(.L_x_294) ;  /* 0x0000007000017945 */ /* 0x000fe20003800000 */
[----:B--2---:R-:W-:-:S05]  /*12f70*/  @!P4 IMAD R3, R3, R17, R2 ;  /* 0x000000110303c224 */ /* 0x004fca00078e0202 */
[----:B------:R2:W-:Y:S01]  /*12f80*/  @!P4 STG.E.U8 desc[UR36][R8.64+0x1], R3 ;  /* 0x000001030800c986 */ /* 0x0005e2000c101124 */
[----:B------:R-:W-:Y:S05]  /*12f90*/  @P5 BRA `(.L_x_295) ;  /* 0x00000000000c5947 */ /* 0x000fea0003800000 */
[----:B------:R-:W3:Y:S02]  /*12fa0*/  LDG.E.U8 R16, desc[UR36][R14.64+0x8] ;  /* 0x000008240e107981 */ /* 0x000ee4000c1e1100 */
[----:B---3--:R-:W-:-:S05]  /*12fb0*/  PRMT R2, R16, 0x8880, RZ ;  /* 0x0000888010027816 */ /* 0x008fca00000000ff */
[----:B------:R-:W-:-:S07]  /*12fc0*/  IMAD R2, R2, R18, RZ ;  /* 0x0000001202027224 */ /* 0x000fce00078e02ff */
.L_x_295:
[----:B------:R-:W-:Y:S05]  /*12fd0*/  BSYNC B1 ;  /* 0x0000000000017941 */ /* 0x000fea0003800000 */
.L_x_294:
        /* <DEDUP_REMOVED lines=10> */
.L_x_297:
[----:B------:R-:W-:Y:S05]  /*13080*/  BSYNC B1 ;  /* 0x0000000000017941 */ /* 0x000fea0003800000 */
.L_x_296:
        /* <DEDUP_REMOVED lines=8> */
.L_x_299:
[----:B------:R-:W-:Y:S05]  /*13110*/  BSYNC B1 ;  /* 0x0000000000017941 */ /* 0x000fea0003800000 */
.L_x_298:
        /* <DEDUP_REMOVED lines=10> */
.L_x_301:
[----:B------:R-:W-:Y:S05]  /*131c0*/  BSYNC B1 ;  /* 0x0000000000017941 */ /* 0x000fea0003800000 */
.L_x_300:
        /* <DEDUP_REMOVED lines=8> */
.L_x_303:
[----:B------:R-:W-:Y:S05]  /*13250*/  BSYNC B1 ;  /* 0x0000000000017941 */ /* 0x000fea0003800000 */
.L_x_302:
        /* <DEDUP_REMOVED lines=10> */
.L_x_305:
[----:B------:R-:W-:Y:S05]  /*13300*/  BSYNC B1 ;  /* 0x0000000000017941 */ /* 0x000fea0003800000 */
.L_x_304:
        /* <DEDUP_REMOVED lines=8> */
.L_x_307:
[----:B------:R-:W-:Y:S05]  /*13390*/  BSYNC B1 ;  /* 0x0000000000017941 */ /* 0x000fea0003800000 */
.L_x_306:
        /* <DEDUP_REMOVED lines=10> */
.L_x_309:
[----:B------:R-:W-:Y:S05]  /*13440*/  BSYNC B1 ;  /* 0x0000000000017941 */ /* 0x000fea0003800000 */
.L_x_308:
        /* <DEDUP_REMOVED lines=8> */
.L_x_311:
[----:B------:R-:W-:Y:S05]  /*134d0*/  BSYNC B1 ;  /* 0x0000000000017941 */ /* 0x000fea0003800000 */
.L_x_310:
        /* <DEDUP_REMOVED lines=10> */
.L_x_313:
[----:B------:R-:W-:Y:S05]  /*13580*/  BSYNC B1 ;  /* 0x0000000000017941 */ /* 0x000fea0003800000 */
.L_x_312:
        /* <DEDUP_REMOVED lines=8> */
.L_x_315:
[----:B------:R-:W-:Y:S05]  /*13610*/  BSYNC B1 ;  /* 0x0000000000017941 */ /* 0x000fea0003800000 */
.L_x_314:
        /* <DEDUP_REMOVED lines=10> */
.L_x_317:
[----:B------:R-:W-:Y:S05]  /*136c0*/  BSYNC B1 ;  /* 0x0000000000017941 */ /* 0x000fea0003800000 */
.L_x_316:
        /* <DEDUP_REMOVED lines=8> */
.L_x_319:
[----:B------:R-:W-:Y:S05]  /*13750*/  BSYNC B1 ;  /* 0x0000000000017941 */ /* 0x000fea0003800000 */
.L_x_318:
        /* <DEDUP_REMOVED lines=10> */
.L_x_321:
[----:B------:R-:W-:Y:S05]  /*13800*/  BSYNC B1 ;  /* 0x0000000000017941 */ /* 0x000fea0003800000 */
.L_x_320:
        /* <DEDUP_REMOVED lines=8> */
.L_x_323:
[----:B------:R-:W-:Y:S05]  /*13890*/  BSYNC B1 ;  /* 0x0000000000017941 */ /* 0x000fea0003800000 */
.L_x_322:
        /* <DEDUP_REMOVED lines=10> */
.L_x_325:
[----:B------:R-:W-:Y:S05]  /*13940*/  BSYNC B1 ;  /* 0x0000000000017941 */ /* 0x000fea0003800000 */
.L_x_324:
        /* <DEDUP_REMOVED lines=8> */
.L_x_327:
[----:B------:R-:W-:Y:S05]  /*139d0*/  BSYNC B1 ;  /* 0x0000000000017941 */ /* 0x000fea0003800000 */
.L_x_326:
        /* <DEDUP_REMOVED lines=10> */
.L_x_329:
[----:B------:R-:W-:Y:S05]  /*13a80*/  BSYNC B1 ;  /* 0x0000000000017941 */ /* 0x000fea0003800000 */
.L_x_328:
        /* <DEDUP_REMOVED lines=8> */
.L_x_331:
[----:B------:R-:W-:Y:S05]  /*13b10*/  BSYNC B1 ;  /* 0x0000000000017941 */ /* 0x000fea0003800000 */
.L_x_330:
        /* <DEDUP_REMOVED lines=10> */
.L_x_333:
[----:B------:R-:W-:Y:S05]  /*13bc0*/  BSYNC B1 ;  /* 0x0000000000017941 */ /* 0x000fea0003800000 */
.L_x_332:
        /* <DEDUP_REMOVED lines=8> */
.L_x_335:
[----:B------:R-:W-:Y:S05]  /*13c50*/  BSYNC B1 ;  /* 0x0000000000017941 */ /* 0x000fea0003800000 */
.L_x_334:
        /* <DEDUP_REMOVED lines=10> */
.L_x_337:
[----:B------:R-:W-:Y:S05]  /*13d00*/  BSYNC B1 ;  /* 0x0000000000017941 */ /* 0x000fea0003800000 */
.L_x_336:
        /* <DEDUP_REMOVED lines=8> */
.L_x_339:
[----:B------:R-:W-:Y:S05]  /*13d90*/  BSYNC B1 ;  /* 0x0000000000017941 */ /* 0x000fea0003800000 */
.L_x_338:
        /* <DEDUP_REMOVED lines=10> */
.L_x_341:
[----:B------:R-:W-:Y:S05]  /*13e40*/  BSYNC B1 ;  /* 0x0000000000017941 */ /* 0x000fea0003800000 */
.L_x_340:
        /* <DEDUP_REMOVED lines=8> */
.L_x_343:
[----:B------:R-:W-:Y:S05]  /*13ed0*/  BSYNC B1 ;  /* 0x0000000000017941 */ /* 0x000fea0003800000 */
.L_x_342:
        /* <DEDUP_REMOVED lines=10> */
.L_x_345:
[----:B------:R-:W-:Y:S05]  /*13f80*/  BSYNC B1 ;  /* 0x0000000000017941 */ /* 0x000fea0003800000 */
.L_x_344:
        /* <DEDUP_REMOVED lines=8> */
.L_x_347:
[----:B------:R-:W-:Y:S05]  /*14010*/  BSYNC B1 ;  /* 0x0000000000017941 */ /* 0x000fea0003800000 */
.L_x_346:
        /* <DEDUP_REMOVED lines=10> */
.L_x_349:
[----:B------:R-:W-:Y:S05]  /*140c0*/  BSYNC B1 ;  /* 0x0000000000017941 */ /* 0x000fea0003800000 */
.L_x_348:
        /* <DEDUP_REMOVED lines=8> */
.L_x_351:
[----:B------:R-:W-:Y:S05]  /*14150*/  BSYNC B1 ;  /* 0x0000000000017941 */ /* 0x000fea0003800000 */
.L_x_350:
        /* <DEDUP_REMOVED lines=10> */
.L_x_353:
[----:B------:R-:W-:Y:S05]  /*14200*/  BSYNC B1 ;  /* 0x0000000000017941 */ /* 0x000fea0003800000 */
.L_x_352:
        /* <DEDUP_REMOVED lines=8> */
.L_x_355:
[----:B------:R-:W-:Y:S05]  /*14290*/  BSYNC B1 ;  /* 0x0000000000017941 */ /* 0x000fea0003800000 */
.L_x_354:
        /* <DEDUP_REMOVED lines=10> */
.L_x_357:
[----:B------:R-:W-:Y:S05]  /*14340*/  BSYNC B1 ;  /* 0x0000000000017941 */ /* 0x000fea0003800000 */
.L_x_356:
        /* <DEDUP_REMOVED lines=8> */
.L_x_359:
[----:B------:R-:W-:Y:S05]  /*143d0*/  BSYNC B1 ;  /* 0x0000000000017941 */ /* 0x000fea0003800000 */
.L_x_358:
        /* <DEDUP_REMOVED lines=10> */
.L_x_361:
[----:B------:R-:W-:Y:S05]  /*14480*/  BSYNC B1 ;  /* 0x0000000000017941 */ /* 0x000fea0003800000 */
.L_x_360:
        /* <DEDUP_REMOVED lines=8> */
.L_x_363:
[----:B------:R-:W-:Y:S05]  /*14510*/  BSYNC B1 ;  /* 0x0000000000017941 */ /* 0x000fea0003800000 */
.L_x_362:
        /* <DEDUP_REMOVED lines=10> */
.L_x_365:
[----:B------:R-:W-:Y:S05]  /*145c0*/  BSYNC B1 ;  /* 0x0000000000017941 */ /* 0x000fea0003800000 */
.L_x_364:
        /* <DEDUP_REMOVED lines=8> */
.L_x_367:
[----:B------:R-:W-:Y:S05]  /*14650*/  BSYNC B1 ;  /* 0x0000000000017941 */ /* 0x000fea0003800000 */
.L_x_366:
        /* <DEDUP_REMOVED lines=10> */
.L_x_369:
[----:B------:R-:W-:Y:S05]  /*14700*/  BSYNC B1 ;  /* 0x0000000000017941 */ /* 0x000fea0003800000 */
.L_x_368:
        /* <DEDUP_REMOVED lines=8> */
.L_x_371:
[----:B------:R-:W-:Y:S05]  /*14790*/  BSYNC B1 ;  /* 0x0000000000017941 */ /* 0x000fea0003800000 */
.L_x_370:
        /* <DEDUP_REMOVED lines=10> */
.L_x_373:
[----:B------:R-:W-:Y:S05]  /*14840*/  BSYNC B1 ;  /* 0x0000000000017941 */ /* 0x000fea0003800000 */
.L_x_372:
        /* <DEDUP_REMOVED lines=8> */
.L_x_375:
[----:B------:R-:W-:Y:S05]  /*148d0*/  BSYNC B1 ;  /* 0x0000000000017941 */ /* 0x000fea0003800000 */
.L_x_374:
        /* <DEDUP_REMOVED lines=10> */
.L_x_377:
[----:B------:R-:W-:Y:S05]  /*14980*/  BSYNC B1 ;  /* 0x0000000000017941 */ /* 0x000fea0003800000 */
.L_x_376:
        /* <DEDUP_REMOVED lines=8> */
.L_x_379:
[----:B------:R-:W-:Y:S05]  /*14a10*/  BSYNC B1 ;  /* 0x0000000000017941 */ /* 0x000fea0003800000 */
.L_x_378:
        /* <DEDUP_REMOVED lines=10> */
.L_x_381:
[----:B------:R-:W-:Y:S05]  /*14ac0*/  BSYNC B1 ;  /* 0x0000000000017941 */ /* 0x000fea0003800000 */
.L_x_380:
        /* <DEDUP_REMOVED lines=8> */
.L_x_383:
[----:B------:R-:W-:Y:S05]  /*14b50*/  BSYNC B1 ;  /* 0x0000000000017941 */ /* 0x000fea0003800000 */
.L_x_382:
        /* <DEDUP_REMOVED lines=10> */
.L_x_385:
[----:B------:R-:W-:Y:S05]  /*14c00*/  BSYNC B1 ;  /* 0x0000000000017941 */ /* 0x000fea0003800000 */
.L_x_384:
        /* <DEDUP_REMOVED lines=8> */
.L_x_387:
[----:B------:R-:W-:Y:S05]  /*14c90*/  BSYNC B1 ;  /* 0x0000000000017941 */ /* 0x000fea0003800000 */
.L_x_386:
        /* <DEDUP_REMOVED lines=10> */
.L_x_389:
[----:B------:R-:W-:Y:S05]  /*14d40*/  BSYNC B1 ;  /* 0x0000000000017941 */ /* 0x000fea0003800000 */
.L_x_388:
        /* <DEDUP_REMOVED lines=8> */
.L_x_391:
[----:B------:R-:W-:Y:S05]  /*14dd0*/  BSYNC B1 ;  /* 0x0000000000017941 */ /* 0x000fea0003800000 */
.L_x_390:
        /* <DEDUP_REMOVED lines=10> */
.L_x_393:
[----:B------:R-:W-:Y:S05]  /*14e80*/  BSYNC B1 ;  /* 0x0000000000017941 */ /* 0x000fea0003800000 */
.L_x_392:
        /* <DEDUP_REMOVED lines=8> */
.L_x_395:
[----:B------:R-:W-:Y:S05]  /*14f10*/  BSYNC B1 ;  /* 0x0000000000017941 */ /* 0x000fea0003800000 */
.L_x_394:
        /* <DEDUP_REMOVED lines=10> */
.L_x_397:
[----:B------:R-:W-:Y:S05]  /*14fc0*/  BSYNC B1 ;  /* 0x0000000000017941 */ /* 0x000fea0003800000 */
.L_x_396:
        /* <DEDUP_REMOVED lines=8> */
.L_x_399:
[----:B------:R-:W-:Y:S05]  /*15050*/  BSYNC B1 ;  /* 0x0000000000017941 */ /* 0x000fea0003800000 */
.L_x_398:
        /* <DEDUP_REMOVED lines=10> */
.L_x_401:
[----:B------:R-:W-:Y:S05]  /*15100*/  BSYNC B1 ;  /* 0x0000000000017941 */ /* 0x000fea0003800000 */
.L_x_400:
        /* <DEDUP_REMOVED lines=8> */
.L_x_403:
[----:B------:R-:W-:Y:S05]  /*15190*/  BSYNC B1 ;  /* 0x0000000000017941 */ /* 0x000fea0003800000 */
.L_x_402:
        /* <DEDUP_REMOVED lines=10> */
.L_x_405:
[----:B------:R-:W-:Y:S05]  /*15240*/  BSYNC B1 ;  /* 0x0000000000017941 */ /* 0x000fea0003800000 */
.L_x_404:
        /* <DEDUP_REMOVED lines=8> */
.L_x_407:
[----:B------:R-:W-:Y:S05]  /*152d0*/  BSYNC B1 ;  /* 0x0000000000017941 */ /* 0x000fea0003800000 */
.L_x_406:
        /* <DEDUP_REMOVED lines=10> */
.L_x_409:
[----:B------:R-:W-:Y:S05]  /*15380*/  BSYNC B1 ;  /* 0x0000000000017941 */ /* 0x000fea0003800000 */
.L_x_408:
        /* <DEDUP_REMOVED lines=8> */
.L_x_411:
[----:B------:R-:W-:Y:S05]  /*15410*/  BSYNC B1 ;  /* 0x0000000000017941 */ /* 0x000fea0003800000 */
.L_x_410:
        /* <DEDUP_REMOVED lines=10> */
.L_x_413:
[----:B------:R-:W-:Y:S05]  /*154c0*/  BSYNC B1 ;  /* 0x0000000000017941 */ /* 0x000fea0003800000 */
.L_x_412:
        /* <DEDUP_REMOVED lines=8> */
.L_x_415:
[----:B------:R-:W-:Y:S05]  /*15550*/  BSYNC B1 ;  /* 0x0000000000017941 */ /* 0x000fea0003800000 */
.L_x_414:
        /* <DEDUP_REMOVED lines=10> */
.L_x_417:
[----:B------:R-:W-:Y:S05]  /*15600*/  BSYNC B1 ;  /* 0x0000000000017941 */ /* 0x000fea0003800000 */
.L_x_416:
        /* <DEDUP_REMOVED lines=8> */
.L_x_419:
[----:B------:R-:W-:Y:S05]  /*15690*/  BSYNC B1 ;  /* 0x0000000000017941 */ /* 0x000fea0003800000 */
.L_x_418:
        /* <DEDUP_REMOVED lines=10> */
.L_x_421:
[----:B------:R-:W-:Y:S05]  /*15740*/  BSYNC B1 ;  /* 0x0000000000017941 */ /* 0x000fea0003800000 */
.L_x_420:
        /* <DEDUP_REMOVED lines=8> */
.L_x_423:
[----:B------:R-:W-:Y:S05]  /*157d0*/  BSYNC B1 ;  /* 0x0000000000017941 */ /* 0x000fea0003800000 */
.L_x_422:
        /* <DEDUP_REMOVED lines=10> */
.L_x_425:
[----:B------:R-:W-:Y:S05]  /*15880*/  BSYNC B1 ;  /* 0x0000000000017941 */ /* 0x000fea0003800000 */
.L_x_424:
        /* <DEDUP_REMOVED lines=8> */
.L_x_427:
[----:B------:R-:W-:Y:S05]  /*15910*/  BSYNC B1 ;  /* 0x0000000000017941 */ /* 0x000fea0003800000 */
.L_x_426:
        /* <DEDUP_REMOVED lines=10> */
.L_x_429:
[----:B------:R-:W-:Y:S05]  /*159c0*/  BSYNC B1 ;  /* 0x0000000000017941 */ /* 0x000fea0003800000 */
.L_x_428:
        /* <DEDUP_REMOVED lines=8> */
.L_x_431:
[----:B------:R-:W-:Y:S05]  /*15a50*/  BSYNC B1 ;  /* 0x0000000000017941 */ /* 0x000fea0003800000 */
.L_x_430:
        /* <DEDUP_REMOVED lines=10> */
.L_x_433:
[----:B------:R-:W-:Y:S05]  /*15b00*/  BSYNC B1 ;  /* 0x0000000000017941 */ /* 0x000fea0003800000 */
.L_x_432:
        /* <DEDUP_REMOVED lines=8> */
.L_x_435:
[----:B------:R-:W-:Y:S05]  /*15b90*/  BSYNC B1 ;  /* 0x0000000000017941 */ /* 0x000fea0003800000 */
.L_x_434:
        /* <DEDUP_REMOVED lines=10> */
.L_x_437:
[----:B------:R-:W-:Y:S05]  /*15c40*/  BSYNC B1 ;  /* 0x0000000000017941 */ /* 0x000fea0003800000 */
.L_x_436:
        /* <DEDUP_REMOVED lines=8> */
.L_x_439:
[----:B------:R-:W-:Y:S05]  /*15cd0*/  BSYNC B1 ;  /* 0x0000000000017941 */ /* 0x000fea0003800000 */
.L_x_438:
        /* <DEDUP_REMOVED lines=10> */
.L_x_441:
[----:B------:R-:W-:Y:S05]  /*15d80*/  BSYNC B1 ;  /* 0x0000000000017941 */ /* 0x000fea0003800000 */
.L_x_440:
        /* <DEDUP_REMOVED lines=8> */
.L_x_443:
[----:B------:R-:W-:Y:S05]  /*15e10*/  BSYNC B1 ;  /* 0x0000000000017941 */ /* 0x000fea0003800000 */
.L_x_442:
        /* <DEDUP_REMOVED lines=10> */
.L_x_445:
[----:B------:R-:W-:Y:S05]  /*15ec0*/  BSYNC B1 ;  /* 0x0000000000017941 */ /* 0x000fea0003800000 */
.L_x_444:
        /* <DEDUP_REMOVED lines=8> */
.L_x_447:
[----:B------:R-:W-:Y:S05]  /*15f50*/  BSYNC B1 ;  /* 0x0000000000017941 */ /* 0x000fea0003800000 */
.L_x_446:
        /* <DEDUP_REMOVED lines=10> */
.L_x_449:
[----:B------:R-:W-:Y:S05]  /*16000*/  BSYNC B1 ;  /* 0x0000000000017941 */ /* 0x000fea0003800000 */
.L_x_448:
        /* <DEDUP_REMOVED lines=8> */
.L_x_451:
[----:B------:R-:W-:Y:S05]  /*16090*/  BSYNC B1 ;  /* 0x0000000000017941 */ /* 0x000fea0003800000 */
.L_x_450:
        /* <DEDUP_REMOVED lines=10> */
.L_x_453:
[----:B------:R-:W-:Y:S05]  /*16140*/  BSYNC B1 ;  /* 0x0000000000017941 */ /* 0x000fea0003800000 */
.L_x_452:
        /* <DEDUP_REMOVED lines=8> */
.L_x_455:
[----:B------:R-:W-:Y:S05]  /*161d0*/  BSYNC B1 ;  /* 0x0000000000017941 */ /* 0x000fea0003800000 */
.L_x_454:
        /* <DEDUP_REMOVED lines=10> */
.L_x_457:
[----:B------:R-:W-:Y:S05]  /*16280*/  BSYNC B1 ;  /* 0x0000000000017941 */ /* 0x000fea0003800000 */
.L_x_456:
        /* <DEDUP_REMOVED lines=8> */
.L_x_459:
[----:B------:R-:W-:Y:S05]  /*16310*/  BSYNC B1 ;  /* 0x0000000000017941 */ /* 0x000fea0003800000 */
.L_x_458:
        /* <DEDUP_REMOVED lines=10> */
.L_x_461:
[----:B------:R-:W-:Y:S05]  /*163c0*/  BSYNC B1 ;  /* 0x0000000000017941 */ /* 0x000fea0003800000 */
.L_x_460:
        /* <DEDUP_REMOVED lines=8> */
.L_x_463:
[----:B------:R-:W-:Y:S05]  /*16450*/  BSYNC B1 ;  /* 0x0000000000017941 */ /* 0x000fea0003800000 */
.L_x_462:
        /* <DEDUP_REMOVED lines=10> */
.L_x_465:
[----:B------:R-:W-:Y:S05]  /*16500*/  BSYNC B1 ;  /* 0x0000000000017941 */ /* 0x000fea0003800000 */
.L_x_464:
        /* <DEDUP_REMOVED lines=8> */
.L_x_467:
[----:B------:R-:W-:Y:S05]  /*16590*/  BSYNC B1 ;  /* 0x0000000000017941 */ /* 0x000fea0003800000 */
.L_x_466:
        /* <DEDUP_REMOVED lines=10> */
.L_x_469:
[----:B------:R-:W-:Y:S05]  /*16640*/  BSYNC B1 ;  /* 0x0000000000017941 */ /* 0x000fea0003800000 */
.L_x_468:
        /* <DEDUP_REMOVED lines=8> */
.L_x_471:
[----:B------:R-:W-:Y:S05]  /*166d0*/  BSYNC B1 ;  /* 0x0000000000017941 */ /* 0x000fea0003800000 */
.L_x_470:
        /* <DEDUP_REMOVED lines=10> */
.L_x_473:
[----:B------:R-:W-:Y:S05]  /*16780*/  BSYNC B1 ;  /* 0x0000000000017941 */ /* 0x000fea0003800000 */
.L_x_472:
        /* <DEDUP_REMOVED lines=8> */
.L_x_475:
[----:B------:R-:W-:Y:S05]  /*16810*/  BSYNC B1 ;  /* 0x0000000000017941 */ /* 0x000fea0003800000 */
.L_x_474:
        /* <DEDUP_REMOVED lines=10> */
.L_x_477:
[----:B------:R-:W-:Y:S05]  /*168c0*/  BSYNC B1 ;  /* 0x0000000000017941 */ /* 0x000fea0003800000 */
.L_x_476:
        /* <DEDUP_REMOVED lines=8> */
.L_x_479:
[----:B------:R-:W-:Y:S05]  /*16950*/  BSYNC B1 ;  /* 0x0000000000017941 */ /* 0x000fea0003800000 */
.L_x_478:
        /* <DEDUP_REMOVED lines=10> */
.L_x_481:
[----:B------:R-:W-:Y:S05]  /*16a00*/  BSYNC B1 ;  /* 0x0000000000017941 */ /* 0x000fea0003800000 */
.L_x_480:
        /* <DEDUP_REMOVED lines=8> */
.L_x_483:
[----:B------:R-:W-:Y:S05]  /*16a90*/  BSYNC B1 ;  /* 0x0000000000017941 */ /* 0x000fea0003800000 */
.L_x_482:
        /* <DEDUP_REMOVED lines=10> */
.L_x_485:
[----:B------:R-:W-:Y:S05]  /*16b40*/  BSYNC B1 ;  /* 0x0000000000017941 */ /* 0x000fea0003800000 */
.L_x_484:
        /* <DEDUP_REMOVED lines=8> */
.L_x_487:
[----:B------:R-:W-:Y:S05]  /*16bd0*/  BSYNC B1 ;  /* 0x0000000000017941 */ /* 0x000fea0003800000 */
.L_x_486:
        /* <DEDUP_REMOVED lines=10> */
.L_x_489:
[----:B------:R-:W-:Y:S05]  /*16c80*/  BSYNC B1 ;  /* 0x0000000000017941 */ /* 0x000fea0003800000 */
.L_x_488:
        /* <DEDUP_REMOVED lines=8> */
.L_x_491:
[----:B------:R-:W-:Y:S05]  /*16d10*/  BSYNC B1 ;  /* 0x0000000000017941 */ /* 0x000fea0003800000 */
.L_x_490:
        /* <DEDUP_REMOVED lines=10> */
.L_x_493:
[----:B------:R-:W-:Y:S05]  /*16dc0*/  BSYNC B1 ;  /* 0x0000000000017941 */ /* 0x000fea0003800000 */
.L_x_492:
        /* <DEDUP_REMOVED lines=8> */
.L_x_495:
[----:B------:R-:W-:Y:S05]  /*16e50*/  BSYNC B1 ;  /* 0x0000000000017941 */ /* 0x000fea0003800000 */
.L_x_494:
        /* <DEDUP_REMOVED lines=10> */
.L_x_497:
[----:B------:R-:W-:Y:S05]  /*16f00*/  BSYNC B1 ;  /* 0x0000000000017941 */ /* 0x000fea0003800000 */
.L_x_496:
        /* <DEDUP_REMOVED lines=8> */
.L_x_499:
[----:B------:R-:W-:Y:S05]  /*16f90*/  BSYNC B1 ;  /* 0x0000000000017941 */ /* 0x000fea0003800000 */
.L_x_498:
        /* <DEDUP_REMOVED lines=10> */
.L_x_501:
[----:B------:R-:W-:Y:S05]  /*17040*/  BSYNC B1 ;  /* 0x0000000000017941 */ /* 0x000fea0003800000 */
.L_x_500:
        /* <DEDUP_REMOVED lines=8> */
.L_x_503:
[----:B------:R-:W-:Y:S05]  /*170d0*/  BSYNC B1 ;  /* 0x0000000000017941 */ /* 0x000fea0003800000 */
.L_x_502:
        /* <DEDUP_REMOVED lines=10> */
.L_x_505:
[----:B------:R-:W-:Y:S05]  /*17180*/  BSYNC B1 ;  /* 0x0000000000017941 */ /* 0x000fea0003800000 */
.L_x_504:
        /* <DEDUP_REMOVED lines=8> */
.L_x_507:
[----:B------:R-:W-:Y:S05]  /*17210*/  BSYNC B1 ;  /* 0x0000000000017941 */ /* 0x000fea0003800000 */
.L_x_506:
        /* <DEDUP_REMOVED lines=10> */
.L_x_509:
[----:B------:R-:W-:Y:S05]  /*172c0*/  BSYNC B1 ;  /* 0x0000000000017941 */ /* 0x000fea0003800000 */
.L_x_508:
        /* <DEDUP_REMOVED lines=8> */
.L_x_511:
[----:B------:R-:W-:Y:S05]  /*17350*/  BSYNC B1 ;  /* 0x0000000000017941 */ /* 0x000fea0003800000 */
.L_x_510:
        /* <DEDUP_REMOVED lines=10> */
.L_x_513:
[----:B------:R-:W-:Y:S05]  /*17400*/  BSYNC B1 ;  /* 0x0000000000017941 */ /* 0x000fea0003800000 */
.L_x_512:
        /* <DEDUP_REMOVED lines=8> */
.L_x_515:
[----:B------:R-:W-:Y:S05]  /*17490*/  BSYNC B1 ;  /* 0x0000000000017941 */ /* 0x000fea0003800000 */
.L_x_514:
        /* <DEDUP_REMOVED lines=10> */
.L_x_517:
[----:B------:R-:W-:Y:S05]  /*17540*/  BSYNC B1 ;  /* 0x0000000000017941 */ /* 0x000fea0003800000 */
.L_x_516:
        /* <DEDUP_REMOVED lines=8> */
.L_x_519:
[----:B------:R-:W-:Y:S05]  /*175d0*/  BSYNC B1 ;  /* 0x0000000000017941 */ /* 0x000fea0003800000 */
.L_x_518:
        /* <DEDUP_REMOVED lines=10> */
.L_x_521:
[----:B------:R-:W-:Y:S05]  /*17680*/  BSYNC B1 ;  /* 0x0000000000017941 */ /* 0x000fea0003800000 */
.L_x_520:
        /* <DEDUP_REMOVED lines=8> */
.L_x_523:
[----:B------:R-:W-:Y:S05]  /*17710*/  BSYNC B1 ;  /* 0x0000000000017941 */ /* 0x000fea0003800000 */
.L_x_522:
        /* <DEDUP_REMOVED lines=10> */
.L_x_525:
[----:B------:R-:W-:Y:S05]  /*177c0*/  BSYNC B1 ;  /* 0x0000000000017941 */ /* 0x000fea0003800000 */
.L_x_524:
        /* <DEDUP_REMOVED lines=8> */
.L_x_527:
[----:B------:R-:W-:Y:S05]  /*17850*/  BSYNC B1 ;  /* 0x0000000000017941 */ /* 0x000fea0003800000 */
.L_x_526:
        /* <DEDUP_REMOVED lines=10> */
.L_x_529:
[----:B------:R-:W-:Y:S05]  /*17900*/  BSYNC B1 ;  /* 0x0000000000017941 */ /* 0x000fea0003800000 */
.L_x_528:
        /* <DEDUP_REMOVED lines=8> */
.L_x_531:
[----:B------:R-:W-:Y:S05]  /*17990*/  BSYNC B1 ;  /* 0x0000000000017941 */ /* 0x000fea0003800000 */
.L_x_530:
        /* <DEDUP_REMOVED lines=10> */
.L_x_533:
[----:B------:R-:W-:Y:S05]  /*17a40*/  BSYNC B1 ;  /* 0x0000000000017941 */ /* 0x000fea0003800000 */
.L_x_532:
        /* <DEDUP_REMOVED lines=8> */
.L_x_535:
[----:B------:R-:W-:Y:S05]  /*17ad0*/  BSYNC B1 ;  /* 0x0000000000017941 */ /* 0x000fea0003800000 */
.L_x_534:
        /* <DEDUP_REMOVED lines=10> */
.L_x_537:
[----:B------:R-:W-:Y:S05]  /*17b80*/  BSYNC B1 ;  /* 0x0000000000017941 */ /* 0x000fea0003800000 */
.L_x_536:
        /* <DEDUP_REMOVED lines=8> */
.L_x_539:
[----:B------:R-:W-:Y:S05]  /*17c10*/  BSYNC B1 ;  /* 0x0000000000017941 */ /* 0x000fea0003800000 */
.L_x_538:
        /* <DEDUP_REMOVED lines=10> */
.L_x_541:
[----:B------:R-:W-:Y:S05]  /*17cc0*/  BSYNC B1 ;  /* 0x0000000000017941 */ /* 0x000fea0003800000 */
.L_x_540:
        /* <DEDUP_REMOVED lines=8> */
.L_x_543:
[----:B------:R-:W-:Y:S05]  /*17d50*/  BSYNC B1 ;  /* 0x0000000000017941 */ /* 0x000fea0003800000 */
.L_x_542:
[----:B--2---:R-:W2:Y:S01]  /*17d60*/  LDL.LU R3, [R1] ;  /* 0x0000000001037983 */ /* 0x004ea20000300800 */
        /* <DEDUP_REMOVED lines=9> */
.L_x_545:
[----:B------:R-:W-:Y:S05]  /*17e00*/  BSYNC B1 ;  /* 0x0000000000017941 */ /* 0x000fea0003800000 */
.L_x_544:
        /* <DEDUP_REMOVED lines=8> */
.L_x_547:
[----:B------:R-:W-:Y:S05]  /*17e90*/  BSYNC B1 ;  /* 0x0000000000017941 */ /* 0x000fea0003800000 */
.L_x_546:
        /* <DEDUP_REMOVED lines=10> */
.L_x_549:
[----:B------:R-:W-:Y:S05]  /*17f40*/  BSYNC B1 ;  /* 0x0000000000017941 */ /* 0x000fea0003800000 */
.L_x_548:
        /* <DEDUP_REMOVED lines=8> */
.L_x_551:
[----:B------:R-:W-:Y:S05]  /*17fd0*/  BSYNC B1 ;  /* 0x0000000000017941 */ /* 0x000fea0003800000 */
.L_x_550:
        /* <DEDUP_REMOVED lines=10> */
.L_x_553:
[----:B------:R-:W-:Y:S05]  /*18080*/  BSYNC B1 ;  /* 0x0000000000017941 */ /* 0x000fea0003800000 */
.L_x_552:
        /* <DEDUP_REMOVED lines=8> */
.L_x_555:
[----:B------:R-:W-:Y:S05]  /*18110*/  BSYNC B1 ;  /* 0x0000000000017941 */ /* 0x000fea0003800000 */
.L_x_554:
        /* <DEDUP_REMOVED lines=10> */
.L_x_557:
[----:B------:R-:W-:Y:S05]  /*181c0*/  BSYNC B1 ;  /* 0x0000000000017941 */ /* 0x000fea0003800000 */
.L_x_556:
        /* <DEDUP_REMOVED lines=8> */
.L_x_559:
[----:B------:R-:W-:Y:S05]  /*18250*/  BSYNC B1 ;  /* 0x0000000000017941 */ /* 0x000fea0003800000 */
.L_x_558:
        /* <DEDUP_REMOVED lines=10> */
.L_x_561:
[----:B------:R-:W-:Y:S05]  /*18300*/  BSYNC B1 ;  /* 0x0000000000017941 */ /* 0x000fea0003800000 */
.L_x_560:
        /* <DEDUP_REMOVED lines=8> */
.L_x_563:
[----:B------:R-:W-:Y:S05]  /*18390*/  BSYNC B1 ;  /* 0x0000000000017941 */ /* 0x000fea0003800000 */
.L_x_562:
        /* <DEDUP_REMOVED lines=10> */
.L_x_565:
[----:B------:R-:W-:Y:S05]  /*18440*/  BSYNC B1 ;  /* 0x0000000000017941 */ /* 0x000fea0003800000 */
.L_x_564:
        /* <DEDUP_REMOVED lines=8> */
.L_x_567:
[----:B------:R-:W-:Y:S05]  /*184d0*/  BSYNC B1 ;  /* 0x0000000000017941 */ /* 0x000fea0003800000 */
.L_x_566:
        /* <DEDUP_REMOVED lines=10> */
.L_x_569:
[----:B------:R-:W-:Y:S05]  /*18580*/  BSYNC B1 ;  /* 0x0000000000017941 */ /* 0x000fea0003800000 */
.L_x_568:
        /* <DEDUP_REMOVED lines=8> */
.L_x_571:
[----:B------:R-:W-:Y:S05]  /*18610*/  BSYNC B1 ;  /* 0x0000000000017941 */ /* 0x000fea0003800000 */
.L_x_570:
        /* <DEDUP_REMOVED lines=10> */
.L_x_573:
[----:B------:R-:W-:Y:S05]  /*186c0*/  BSYNC B1 ;  /* 0x0000000000017941 */ /* 0x000fea0003800000 */
.L_x_572:
        /* <DEDUP_REMOVED lines=8> */
.L_x_575:
[----:B------:R-:W-:Y:S05]  /*18750*/  BSYNC B1 ;  /* 0x0000000000017941 */ /* 0x000fea0003800000 */
.L_x_574:
        /* <DEDUP_REMOVED lines=10> */
.L_x_577:
[----:B------:R-:W-:Y:S05]  /*18800*/  BSYNC B1 ;  /* 0x0000000000017941 */ /* 0x000fea0003800000 */
.L_x_576:
        /* <DEDUP_REMOVED lines=8> */
.L_x_579:
[----:B------:R-:W-:Y:S05]  /*18890*/  BSYNC B1 ;  /* 0x0000000000017941 */ /* 0x000fea0003800000 */
.L_x_578:
        /* <DEDUP_REMOVED lines=10> */
.L_x_581:
[----:B------:R-:W-:Y:S05]  /*18940*/  BSYNC B1 ;  /* 0x0000000000017941 */ /* 0x000fea0003800000 */
.L_x_580:
        /* <DEDUP_REMOVED lines=8> */
.L_x_583:
[----:B------:R-:W-:Y:S05]  /*189d0*/  BSYNC B1 ;  /* 0x0000000000017941 */ /* 0x000fea0003800000 */
.L_x_582:
        /* <DEDUP_REMOVED lines=10> */
.L_x_585:
[----:B------:R-:W-:Y:S05]  /*18a80*/  BSYNC B1 ;  /* 0x0000000000017941 */ /* 0x000fea0003800000 */
.L_x_584:
        /* <DEDUP_REMOVED lines=8> */
.L_x_587:
[----:B------:R-:W-:Y:S05]  /*18b10*/  BSYNC B1 ;  /* 0x0000000000017941 */ /* 0x000fea0003800000 */
.L_x_586:
        /* <DEDUP_REMOVED lines=10> */
.L_x_589:
[----:B------:R-:W-:Y:S05]  /*18bc0*/  BSYNC B1 ;  /* 0x0000000000017941 */ /* 0x000fea0003800000 */
.L_x_588:
        /* <DEDUP_REMOVED lines=8> */
.L_x_591:
[----:B------:R-:W-:Y:S05]  /*18c50*/  BSYNC B1 ;  /* 0x0000000000017941 */ /* 0x000fea0003800000 */
.L_x_590:
        /* <DEDUP_REMOVED lines=10> */
.L_x_593:
[----:B------:R-:W-:Y:S05]  /*18d00*/  BSYNC B1 ;  /* 0x0000000000017941 */ /* 0x000fea0003800000 */
.L_x_592:
        /* <DEDUP_REMOVED lines=8> */
.L_x_595:
[----:B------:R-:W-:Y:S05]  /*18d90*/  BSYNC B1 ;  /* 0x0000000000017941 */ /* 0x000fea0003800000 */
.L_x_594:
        /* <DEDUP_REMOVED lines=10> */
.L_x_597:
[----:B------:R-:W-:Y:S05]  /*18e40*/  BSYNC B1 ;  /* 0x0000000000017941 */ /* 0x000fea0003800000 */
.L_x_596:
        /* <DEDUP_REMOVED lines=8> */
.L_x_599:
[----:B------:R-:W-:Y:S05]  /*18ed0*/  BSYNC B1 ;  /* 0x0000000000017941 */ /* 0x000fea0003800000 */
.L_x_598:
        /* <DEDUP_REMOVED lines=10> */
.L_x_601:
[----:B------:R-:W-:Y:S05]  /*18f80*/  BSYNC B1 ;  /* 0x0000000000017941 */ /* 0x000fea0003800000 */
.L_x_600:
        /* <DEDUP_REMOVED lines=8> */
.L_x_603:
[----:B------:R-:W-:Y:S05]  /*19010*/  BSYNC B1 ;  /* 0x0000000000017941 */ /* 0x000fea0003800000 */
.L_x_602:
        /* <DEDUP_REMOVED lines=10> */
.L_x_605:
[----:B------:R-:W-:Y:S05]  /*190c0*/  BSYNC B1 ;  /* 0x0000000000017941 */ /* 0x000fea0003800000 */
.L_x_604:
        /* <DEDUP_REMOVED lines=8> */
.L_x_607:
[----:B------:R-:W-:Y:S05]  /*19150*/  BSYNC B1 ;  /* 0x0000000000017941 */ /* 0x000fea0003800000 */
.L_x_606:
        /* <DEDUP_REMOVED lines=10> */
.L_x_609:
[----:B------:R-:W-:Y:S05]  /*19200*/  BSYNC B1 ;  /* 0x0000000000017941 */ /* 0x000fea0003800000 */
.L_x_608:
        /* <DEDUP_REMOVED lines=8> */
.L_x_611:
[----:B------:R-:W-:Y:S05]  /*19290*/  BSYNC B1 ;  /* 0x0000000000017941 */ /* 0x000fea0003800000 */
.L_x_610:
        /* <DEDUP_REMOVED lines=10> */
.L_x_613:
[----:B------:R-:W-:Y:S05]  /*19340*/  BSYNC B1 ;  /* 0x0000000000017941 */ /* 0x000fea0003800000 */
.L_x_612:
        /* <DEDUP_REMOVED lines=8> */
.L_x_615:
[----:B------:R-:W-:Y:S05]  /*193d0*/  BSYNC B1 ;  /* 0x0000000000017941 */ /* 0x000fea0003800000 */
.L_x_614:
        /* <DEDUP_REMOVED lines=10> */
.L_x_617:
[----:B------:R-:W-:Y:S05]  /*19480*/  BSYNC B1 ;  /* 0x0000000000017941 */ /* 0x000fea0003800000 */
.L_x_616:
        /* <DEDUP_REMOVED lines=8> */
.L_x_619:
[----:B------:R-:W-:Y:S05]  /*19510*/  BSYNC B1 ;  /* 0x0000000000017941 */ /* 0x000fea0003800000 */
.L_x_618:
        /* <DEDUP_REMOVED lines=10> */
.L_x_621:
[----:B------:R-:W-:Y:S05]  /*195c0*/  BSYNC B1 ;  /* 0x0000000000017941 */ /* 0x000fea0003800000 */
.L_x_620:
        /* <DEDUP_REMOVED lines=8> */
.L_x_623:
[----:B------:R-:W-:Y:S05]  /*19650*/  BSYNC B1 ;  /* 0x0000000000017941 */ /* 0x000fea0003800000 */
.L_x_622:
        /* <DEDUP_REMOVED lines=10> */
.L_x_625:
[----:B------:R-:W-:Y:S05]  /*19700*/  BSYNC B1 ;  /* 0x0000000000017941 */ /* 0x000fea0003800000 */
.L_x_624:
        /* <DEDUP_REMOVED lines=8> */
.L_x_627:
[----:B------:R-:W-:Y:S05]  /*19790*/  BSYNC B1 ;  /* 0x0000000000017941 */ /* 0x000fea0003800000 */
.L_x_626:
        /* <DEDUP_REMOVED lines=10> */
.L_x_629:
[----:B------:R-:W-:Y:S05]  /*19840*/  BSYNC B1 ;  /* 0x0000000000017941 */ /* 0x000fea0003800000 */
.L_x_628:
        /* <DEDUP_REMOVED lines=8> */
.L_x_631:
[----:B------:R-:W-:Y:S05]  /*198d0*/  BSYNC B1 ;  /* 0x0000000000017941 */ /* 0x000fea0003800000 */
.L_x_630:
        /* <DEDUP_REMOVED lines=10> */
.L_x_633:
[----:B------:R-:W-:Y:S05]  /*19980*/  BSYNC B1 ;  /* 0x0000000000017941 */ /* 0x000fea0003800000 */
.L_x_632:
[----:B--2---:R-:W2:Y:S01]  /*19990*/  LDL.LU R3, [R1+0xb4] ;  /* 0x0000b40001037983 */ /* 0x004ea20000300800 */
[----:B------:R-:W-:Y:S01]  /*199a0*/  BSSY B1, `(.L_x_634) ;  /* 0x0000007000017945 */ /* 0x000fe20003800000 */
[----:B--2---:R-:W-:-:S05]  /*199b0*/  @!P4 IMAD R3, R3, R17, R2 ;  /* 0x000000110303c224 */ /* 0x004fca00078e0202 */
[----:B------:R2:W-:Y:S01]  /*199c0*/  @!P4 STG.E.U8 desc[UR36][R4.64+0x159], R3 ;  /* 0x000159030400c986 */ /* 0x0005e2000c101124 */
[----:B------:R-:W-:Y:S05]  /*199d0*/  @P5 BRA `(.L_x_635) ;  /* 0x00000000000c5947 */ /* 0x000fea0003800000 */
[----:B------:R-:W2:Y:S02]  /*199e0*/  LDG.E.U8 R16, desc[UR36][R20.64+0x158] ;  /* 0x0001582414107981 */ /* 0x000ea4000c1e1100 */
[----:B--2---:R-:W-:-:S05]  /*199f0*/  PRMT R3, R16, 0x8880, RZ ;  /* 0x0000888010037816 */ /* 0x004fca00000000ff */
[----:B------:R-:W-:-:S07]  /*19a00*/  IMAD R2, R3, R18, RZ ;  /* 0x0000001203027224 */ /* 0x000fce00078e02ff */
.L_x_635:
[----:B------:R-:W-:Y:S05]  /*19a10*/  BSYNC B1 ;  /* 0x0000000000017941 */ /* 0x000fea0003800000 */
.L_x_634:
[----:B--2---:R-:W2:Y:S01]  /*19a20*/  LDL.LU R3, [R1+0xb8] ;  /* 0x0000b80001037983 */ /* 0x004ea20000300800 */
[----:B------:R-:W-:Y:S01]  /*19a30*/  ISETP.LT.OR P4, PT, R0, 0x15a, !P0 ;  /* 0x0000015a0000780c */ /* 0x000fe20004781670 */
[----:B------:R-:W-:Y:S01]  /*19a40*/  BSSY B1, `(.L_x_636) ;  /* 0x0000008000017945 */ /* 0x000fe20003800000 */
[----:B--2---:R-:W-:-:S05]  /*19a50*/  @!P5 IMAD R3, R3, R17, R2 ;  /* 0x000000110303d224 */ /* 0x004fca00078e0202 */
[----:B------:R2:W-:Y:S01]  /*19a60*/  @!P5 STG.E.U8 desc[UR36][R10.64+0x158], R3 ;  /* 0x000158030a00d986 */ /* 0x0005e2000c101124 */
[----:B------:R-:W-:-:S05]  /*19a70*/  ISETP.LT.OR P5, PT, R0, 0x161, !P3 ;  /* 0x000001610000780c */ /* 0x000fca0005fa1670 */
[----:B------:R-:W-:Y:S08]  /*19a80*/  @P4 BRA `(.L_x_637) ;  /* 0x00000000000c4947 */ /* 0x000ff00003800000 */
[----:B------:R-:W2:Y:S02]  /*19a90*/  LDG.E.U8 R16, desc[UR36][R20.64+0x159] ;  /* 0x0001592414107981 */ /* 0x000ea4000c1e1100 */
[----:B--2---:R-:W-:-:S05]  /*19aa0*/  PRMT R3, R16, 0x8880, RZ ;  /* 0x0000888010037816 */ /* 0x004fca00000000ff */
[----:B------:R-:W-:-:S07]  /*19ab0*/  IMAD R2, R3, R18, RZ ;  /* 0x0000001203027224 */ /* 0x000fce00078e02ff */
.L_x_637:
[----:B------:R-:W-:Y:S05]  /*19ac0*/  BSYNC B1 ;  /* 0x0000000000017941 */ /* 0x000fea0003800000 */
.L_x_636:
        /* <DEDUP_REMOVED lines=8> */
.L_x_639:
[----:B------:R-:W-:Y:S05]  /*19b50*/  BSYNC B1 ;  /* 0x0000000000017941 */ /* 0x000fea0003800000 */
.L_x_638:
        /* <DEDUP_REMOVED lines=10> */
.L_x_641:
[----:B------:R-:W-:Y:S05]  /*19c00*/  BSYNC B1 ;  /* 0x0000000000017941 */ /* 0x000fea0003800000 */
.L_x_640:
        /* <DEDUP_REMOVED lines=8> */
.L_x_643:
[----:B------:R-:W-:Y:S05]  /*19c90*/  BSYNC B1 ;  /* 0x0000000000017941 */ /* 0x000fea0003800000 */
.L_x_642:
        /* <DEDUP_REMOVED lines=10> */
.L_x_645:
[----:B------:R-:W-:Y:S05]  /*19d40*/  BSYNC B1 ;  /* 0x0000000000017941 */ /* 0x000fea0003800000 */
.L_x_644:
        /* <DEDUP_REMOVED lines=8> */
.L_x_647:
[----:B------:R-:W-:Y:S05]  /*19dd0*/  BSYNC B1 ;  /* 0x0000000000017941 */ /* 0x000fea0003800000 */
.L_x_646:
        /* <DEDUP_REMOVED lines=10> */
.L_x_649:
[----:B------:R-:W-:Y:S05]  /*19e80*/  BSYNC B1 ;  /* 0x0000000000017941 */ /* 0x000fea0003800000 */
.L_x_648:
        /* <DEDUP_REMOVED lines=8> */
.L_x_651:
[----:B------:R-:W-:Y:S05]  /*19f10*/  BSYNC B1 ;  /* 0x0000000000017941 */ /* 0x000fea0003800000 */
.L_x_650:
        /* <DEDUP_REMOVED lines=10> */
.L_x_653:
[----:B------:R-:W-:Y:S05]  /*19fc0*/  BSYNC B1 ;  /* 0x0000000000017941 */ /* 0x000fea0003800000 */
.L_x_652:
        /* <DEDUP_REMOVED lines=8> */
.L_x_655:
[----:B------:R-:W-:Y:S05]  /*1a050*/  BSYNC B1 ;  /* 0x0000000000017941 */ /* 0x000fea0003800000 */
.L_x_654:
        /* <DEDUP_REMOVED lines=10> */
.L_x_657:
[----:B------:R-:W-:Y:S05]  /*1a100*/  BSYNC B1 ;  /* 0x0000000000017941 */ /* 0x000fea0003800000 */
.L_x_656:
        /* <DEDUP_REMOVED lines=8> */
.L_x_659:
[----:B------:R-:W-:Y:S05]  /*1a190*/  BSYNC B1 ;  /* 0x0000000000017941 */ /* 0x000fea0003800000 */
.L_x_658:
        /* <DEDUP_REMOVED lines=10> */
.L_x_661:
[----:B------:R-:W-:Y:S05]  /*1a240*/  BSYNC B1 ;  /* 0x0000000000017941 */ /* 0x000fea0003800000 */
.L_x_660:
        /* <DEDUP_REMOVED lines=8> */
.L_x_663:
[----:B------:R-:W-:Y:S05]  /*1a2d0*/  BSYNC B1 ;  /* 0x0000000000017941 */ /* 0x000fea0003800000 */
.L_x_662:
        /* <DEDUP_REMOVED lines=10> */
.L_x_665:
[----:B------:R-:W-:Y:S05]  /*1a380*/  BSYNC B1 ;  /* 0x0000000000017941 */ /* 0x000fea0003800000 */
.L_x_664:
        /* <DEDUP_REMOVED lines=8> */
.L_x_667:
[----:B------:R-:W-:Y:S05]  /*1a410*/  BSYNC B1 ;  /* 0x0000000000017941 */ /* 0x000fea0003800000 */
.L_x_666:
        /* <DEDUP_REMOVED lines=10> */
.L_x_669:
[----:B------:R-:W-:Y:S05]  /*1a4c0*/  BSYNC B1 ;  /* 0x0000000000017941 */ /* 0x000fea0003800000 */
.L_x_668:
        /* <DEDUP_REMOVED lines=8> */
.L_x_671:
[----:B------:R-:W-:Y:S05]  /*1a550*/  BSYNC B1 ;  /* 0x0000000000017941 */ /* 0x000fea0003800000 */
.L_x_670:
        /* <DEDUP_REMOVED lines=10> */
.L_x_673:
[----:B------:R-:W-:Y:S05]  /*1a600*/  BSYNC B1 ;  /* 0x0000000000017941 */ /* 0x000fea0003800000 */
.L_x_672:
        /* <DEDUP_REMOVED lines=8> */
.L_x_675:
[----:B------:R-:W-:Y:S05]  /*1a690*/  BSYNC B1 ;  /* 0x0000000000017941 */ /* 0x000fea0003800000 */
.L_x_674:
        /* <DEDUP_REMOVED lines=10> */
.L_x_677:
[----:B------:R-:W-:Y:S05]  /*1a740*/  BSYNC B1 ;  /* 0x0000000000017941 */ /* 0x000fea0003800000 */
.L_x_676:
        /* <DEDUP_REMOVED lines=8> */
.L_x_679:
[----:B------:R-:W-:Y:S05]  /*1a7d0*/  BSYNC B1 ;  /* 0x0000000000017941 */ /* 0x000fea0003800000 */
.L_x_678:
        /* <DEDUP_REMOVED lines=10> */
.L_x_681:
[----:B------:R-:W-:Y:S05]  /*1a880*/  BSYNC B1 ;  /* 0x0000000000017941 */ /* 0x000fea0003800000 */
.L_x_680:
        /* <DEDUP_REMOVED lines=8> */
.L_x_683:
[----:B------:R-:W-:Y:S05]  /*1a910*/  BSYNC B1 ;  /* 0x0000000000017941 */ /* 0x000fea0003800000 */
.L_x_682:
        /* <DEDUP_REMOVED lines=10> */
.L_x_685:
[----:B------:R-:W-:Y:S05]  /*1a9c0*/  BSYNC B1 ;  /* 0x0000000000017941 */ /* 0x000fea0003800000 */
.L_x_684:
        /* <DEDUP_REMOVED lines=8> */
.L_x_687:
[----:B------:R-:W-:Y:S05]  /*1aa50*/  BSYNC B1 ;  /* 0x0000000000017941 */ /* 0x000fea0003800000 */
.L_x_686:
        /* <DEDUP_REMOVED lines=10> */
.L_x_689:
[----:B------:R-:W-:Y:S05]  /*1ab00*/  BSYNC B1 ;  /* 0x0000000000017941 */ /* 0x000fea0003800000 */
.L_x_688:
        /* <DEDUP_REMOVED lines=8> */
.L_x_691:
[----:B------:R-:W-:Y:S05]  /*1ab90*/  BSYNC B1 ;  /* 0x0000000000017941 */ /* 0x000fea0003800000 */
.L_x_690:
        /* <DEDUP_REMOVED lines=10> */
.L_x_693:
[----:B------:R-:W-:Y:S05]  /*1ac40*/  BSYNC B1 ;  /* 0x0000000000017941 */ /* 0x000fea0003800000 */
.L_x_692:
        /* <DEDUP_REMOVED lines=8> */
.L_x_695:
[----:B------:R-:W-:Y:S05]  /*1acd0*/  BSYNC B1 ;  /* 0x0000000000017941 */ /* 0x000fea0003800000 */
.L_x_694:
        /* <DEDUP_REMOVED lines=10> */
.L_x_697:
[----:B------:R-:W-:Y:S05]  /*1ad80*/  BSYNC B1 ;  /* 0x0000000000017941 */ /* 0x000fea0003800000 */
.L_x_696:
        /* <DEDUP_REMOVED lines=8> */
.L_x_699:
[----:B------:R-:W-:Y:S05]  /*1ae10*/  BSYNC B1 ;  /* 0x0000000000017941 */ /* 0x000fea0003800000 */
.L_x_698:
        /* <DEDUP_REMOVED lines=10> */
.L_x_701:
[----:B------:R-:W-:Y:S05]  /*1aec0*/  BSYNC B1 ;  /* 0x0000000000017941 */ /* 0x000fea0003800000 */
.L_x_700:
        /* <DEDUP_REMOVED lines=8> */
.L_x_703:
[----:B------:R-:W-:Y:S05]  /*1af50*/  BSYNC B1 ;  /* 0x0000000000017941 */ /* 0x000fea0003800000 */
.L_x_702:
        /* <DEDUP_REMOVED lines=10> */
.L_x_705:
[----:B------:R-:W-:Y:S05]  /*1b000*/  BSYNC B1 ;  /* 0x0000000000017941 */ /* 0x000fea0003800000 */
.L_x_704:
        /* <DEDUP_REMOVED lines=8> */
.L_x_707:
[----:B------:R-:W-:Y:S05]  /*1b090*/  BSYNC B1 ;  /* 0x0000000000017941 */ /* 0x000fea0003800000 */
.L_x_706:
        /* <DEDUP_REMOVED lines=10> */
.L_x_709:
[----:B------:R-:W-:Y:S05]  /*1b140*/  BSYNC B1 ;  /* 0x0000000000017941 */ /* 0x000fea0003800000 */
.L_x_708:
        /* <DEDUP_REMOVED lines=8> */
.L_x_711:
[----:B------:R-:W-:Y:S05]  /*1b1d0*/  BSYNC B1 ;  /* 0x0000000000017941 */ /* 0x000fea0003800000 */
.L_x_710:
        /* <DEDUP_REMOVED lines=10> */
.L_x_713:
[----:B------:R-:W-:Y:S05]  /*1b280*/  BSYNC B1 ;  /* 0x0000000000017941 */ /* 0x000fea0003800000 */
.L_x_712:
        /* <DEDUP_REMOVED lines=8> */
.L_x_715:
[----:B------:R-:W-:Y:S05]  /*1b310*/  BSYNC B1 ;  /* 0x0000000000017941 */ /* 0x000fea0003800000 */
.L_x_714:
        /* <DEDUP_REMOVED lines=10> */
.L_x_717:
[----:B------:R-:W-:Y:S05]  /*1b3c0*/  BSYNC B1 ;  /* 0x0000000000017941 */ /* 0x000fea0003800000 */
.L_x_716:
        /* <DEDUP_REMOVED lines=8> */
.L_x_719:
[----:B------:R-:W-:Y:S05]  /*1b450*/  BSYNC B1 ;  /* 0x0000000000017941 */ /* 0x000fea0003800000 */
.L_x_718:
        /* <DEDUP_REMOVED lines=10> */
.L_x_721:
[----:B------:R-:W-:Y:S05]  /*1b500*/  BSYNC B1 ;  /* 0x0000000000017941 */ /* 0x000fea0003800000 */
.L_x_720:
        /* <DEDUP_REMOVED lines=8> */
.L_x_723:
[----:B------:R-:W-:Y:S05]  /*1b590*/  BSYNC B1 ;  /* 0x0000000000017941 */ /* 0x000fea0003800000 */
.L_x_722:
        /* <DEDUP_REMOVED lines=10> */
.L_x_725:
[----:B------:R-:W-:Y:S05]  /*1b640*/  BSYNC B1 ;  /* 0x0000000000017941 */ /* 0x000fea0003800000 */
.L_x_724:
        /* <DEDUP_REMOVED lines=8> */
.L_x_727:
[----:B------:R-:W-:Y:S05]  /*1b6d0*/  BSYNC B1 ;  /* 0x0000000000017941 */ /* 0x000fea0003800000 */
.L_x_726:
        /* <DEDUP_REMOVED lines=10> */
.L_x_729:
[----:B------:R-:W-:Y:S05]  /*1b780*/  BSYNC B1 ;  /* 0x0000000000017941 */ /* 0x000fea0003800000 */
.L_x_728:
        /* <DEDUP_REMOVED lines=8> */
.L_x_731:
[----:B------:R-:W-:Y:S05]  /*1b810*/  BSYNC B1 ;  /* 0x0000000000017941 */ /* 0x000fea0003800000 */
.L_x_730:
        /* <DEDUP_REMOVED lines=10> */
.L_x_733:
[----:B------:R-:W-:Y:S05]  /*1b8c0*/  BSYNC B1 ;  /* 0x0000000000017941 */ /* 0x000fea0003800000 */
.L_x_732:
        /* <DEDUP_REMOVED lines=8> */
.L_x_735:
[----:B------:R-:W-:Y:S05]  /*1b950*/  BSYNC B1 ;  /* 0x0000000000017941 */ /* 0x000fea0003800000 */
.L_x_734:
        /* <DEDUP_REMOVED lines=10> */
.L_x_737:
[----:B------:R-:W-:Y:S05]  /*1ba00*/  BSYNC B1 ;  /* 0x0000000000017941 */ /* 0x000fea0003800000 */
.L_x_736:
        /* <DEDUP_REMOVED lines=8> */
.L_x_739:
[----:B------:R-:W-:Y:S05]  /*1ba90*/  BSYNC B1 ;  /* 0x0000000000017941 */ /* 0x000fea0003800000 */
.L_x_738:
        /* <DEDUP_REMOVED lines=10> */
.L_x_741:
[----:B------:R-:W-:Y:S05]  /*1bb40*/  BSYNC B1 ;  /* 0x0000000000017941 */ /* 0x000fea0003800000 */
.L_x_740:
        /* <DEDUP_REMOVED lines=8> */
.L_x_743:
[----:B------:R-:W-:Y:S05]  /*1bbd0*/  BSYNC B1 ;  /* 0x0000000000017941 */ /* 0x000fea0003800000 */
.L_x_742:
        /* <DEDUP_REMOVED lines=10> */
.L_x_745:
[----:B------:R-:W-:Y:S05]  /*1bc80*/  BSYNC B1 ;  /* 0x0000000000017941 */ /* 0x000fea0003800000 */
.L_x_744:
        /* <DEDUP_REMOVED lines=8> */
.L_x_747:
[----:B------:R-:W-:Y:S05]  /*1bd10*/  BSYNC B1 ;  /* 0x0000000000017941 */ /* 0x000fea0003800000 */
.L_x_746:
        /* <DEDUP_REMOVED lines=10> */
.L_x_749:
[----:B------:R-:W-:Y:S05]  /*1bdc0*/  BSYNC B1 ;  /* 0x0000000000017941 */ /* 0x000fea0003800000 */
.L_x_748:
        /* <DEDUP_REMOVED lines=8> */
.L_x_751:
[----:B------:R-:W-:Y:S05]  /*1be50*/  BSYNC B1 ;  /* 0x0000000000017941 */ /* 0x000fea0003800000 */
.L_x_750:
        /* <DEDUP_REMOVED lines=10> */
.L_x_753:
[----:B------:R-:W-:Y:S05]  /*1bf00*/  BSYNC B1 ;  /* 0x0000000000017941 */ /* 0x000fea0003800000 */
.L_x_752:
        /* <DEDUP_REMOVED lines=8> */
.L_x_755:
[----:B------:R-:W-:Y:S05]  /*1bf90*/  BSYNC B1 ;  /* 0x0000000000017941 */ /* 0x000fea0003800000 */
.L_x_754:
        /* <DEDUP_REMOVED lines=10> */
.L_x_757:
[----:B------:R-:W-:Y:S05]  /*1c040*/  BSYNC B1 ;  /* 0x0000000000017941 */ /* 0x000fea0003800000 */
.L_x_756:
        /* <DEDUP_REMOVED lines=8> */
.L_x_759:
[----:B------:R-:W-:Y:S05]  /*1c0d0*/  BSYNC B1 ;  /* 0x0000000000017941 */ /* 0x000fea0003800000 */
.L_x_758:
        /* <DEDUP_REMOVED lines=10> */
.L_x_761:
[----:B------:R-:W-:Y:S05]  /*1c180*/  BSYNC B1 ;  /* 0x0000000000017941 */ /* 0x000fea0003800000 */
.L_x_760:
        /* <DEDUP_REMOVED lines=8> */
.L_x_763:
[----:B------:R-:W-:Y:S05]  /*1c210*/  BSYNC B1 ;  /* 0x0000000000017941 */ /* 0x000fea0003800000 */
.L_x_762:
        /* <DEDUP_REMOVED lines=10> */
.L_x_765:
[----:B------:R-:W-:Y:S05]  /*1c2c0*/  BSYNC B1 ;  /* 0x0000000000017941 */ /* 0x000fea0003800000 */
.L_x_764:
        /* <DEDUP_REMOVED lines=8> */
.L_x_767:
[----:B------:R-:W-:Y:S05]  /*1c350*/  BSYNC B1 ;  /* 0x0000000000017941 */ /* 0x000fea0003800000 */
.L_x_766:
        /* <DEDUP_REMOVED lines=10> */
.L_x_769:
[----:B------:R-:W-:Y:S05]  /*1c400*/  BSYNC B1 ;  /* 0x0000000000017941 */ /* 0x000fea0003800000 */
.L_x_768:
        /* <DEDUP_REMOVED lines=8> */
.L_x_771:
[----:B------:R-:W-:Y:S05]  /*1c490*/  BSYNC B1 ;  /* 0x0000000000017941 */ /* 0x000fea0003800000 */
.L_x_770:
        /* <DEDUP_REMOVED lines=10> */
.L_x_773:
[----:B------:R-:W-:Y:S05]  /*1c540*/  BSYNC B1 ;  /* 0x0000000000017941 */ /* 0x000fea0003800000 */
.L_x_772:
        /* <DEDUP_REMOVED lines=8> */
.L_x_775:
[----:B------:R-:W-:Y:S05]  /*1c5d0*/  BSYNC B1 ;  /* 0x0000000000017941 */ /* 0x000fea0003800000 */
.L_x_774:
        /* <DEDUP_REMOVED lines=10> */
.L_x_777:
[----:B------:R-:W-:Y:S05]  /*1c680*/  BSYNC B1 ;  /* 0x0000000000017941 */ /* 0x000fea0003800000 */
.L_x_776:
        /* <DEDUP_REMOVED lines=8> */
.L_x_779:
[----:B------:R-:W-:Y:S05]  /*1c710*/  BSYNC B1 ;  /* 0x0000000000017941 */ /* 0x000fea0003800000 */
.L_x_778:
        /* <DEDUP_REMOVED lines=10> */
.L_x_781:
[----:B------:R-:W-:Y:S05]  /*1c7c0*/  BSYNC B1 ;  /* 0x0000000000017941 */ /* 0x000fea0003800000 */
.L_x_780:
        /* <DEDUP_REMOVED lines=8> */
.L_x_783:
[----:B------:R-:W-:Y:S05]  /*1c850*/  BSYNC B1 ;  /* 0x0000000000017941 */ /* 0x000fea0003800000 */
.L_x_782:
        /* <DEDUP_REMOVED lines=10> */
.L_x_785:
[----:B------:R-:W-:Y:S05]  /*1c900*/  BSYNC B1 ;  /* 0x0000000000017941 */ /* 0x000fea0003800000 */
.L_x_784:
        /* <DEDUP_REMOVED lines=8> */
.L_x_787:
[----:B------:R-:W-:Y:S05]  /*1c990*/  BSYNC B1 ;  /* 0x0000000000017941 */ /* 0x000fea0003800000 */
.L_x_786:
[----:B--2---:R-:W2:Y:S01]  /*1c9a0*/  LDL.LU R3, [R1+0x1e8] ;  /* 0x0001e80001037983 */ /* 0x004ea20000300800 */
[----:B------:R-:W-:Y:S01]  /*1c9b0*/  ISETP.LT.OR P4, PT, R0, 0x1f2, !P0 ;  /* 0x000001f20000780c */ /* 0x000fe20004781670 */
[----:B------:R-:W-:Y:S01]  /*1c9c0*/  BSSY B1, `(.L_x_788) ;  /* 0x0000009000017945 */ /* 0x000fe20003800000 */
[----:B--2---:R-:W-:-:S05]  /*1c9d0*/  @!P5 IMAD R3, R3, R17, R2 ;  /* 0x000000110303d224 */ /* 0x004fca00078e0202 */
[----:B------:R2:W-:Y:S01]  /*1c9e0*/  @!P5 STG.E.U8 desc[UR36][R10.64+0x1f0], R3 ;  /* 0x0001f0030a00d986 */ /* 0x0005e2000c101124 */
[C---:B------:R-:W-:Y:S02]  /*1c9f0*/  ISETP.LT.OR P5, PT, R0.reuse, 0x1f9, !P3 ;  /* 0x000001f90000780c */ /* 0x040fe40005fa1670 */
[----:B------:R-:W-:-:S03]  /*1ca00*/  ISETP.LT.OR P3, PT, R0, 0x1fa, !P3 ;  /* 0x000001fa0000780c */ /* 0x000fc60005f61670 */
[----:B------:R-:W-:Y:S10]  /*1ca10*/  @P4 BRA `(.L_x_789) ;  /* 0x00000000000c4947 */ /* 0x000ff40003800000 */
[----:B------:R-:W2:Y:S02]  /*1ca20*/  LDG.E.U8 R16, desc[UR36][R20.64+0x1f1] ;  /* 0x0001f12414107981 */ /* 0x000ea4000c1e1100 */
[----:B--2---:R-:W-:-:S05]  /*1ca30*/  PRMT R3, R16, 0x8880, RZ ;  /* 0x0000888010037816 */ /* 0x004fca00000000ff */
[----:B------:R-:W-:-:S07]  /*1ca40*/  IMAD R2, R3, R18, RZ ;  /* 0x0000001203027224 */ /* 0x000fce00078e02ff */
.L_x_789:
[----:B------:R-:W-:Y:S05]  /*1ca50*/  BSYNC B1 ;  /* 0x0000000000017941 */ /* 0x000fea0003800000 */
.L_x_788:
        /* <DEDUP_REMOVED lines=8> */
.L_x_791:
[----:B------:R-:W-:Y:S05]  /*1cae0*/  BSYNC B1 ;  /* 0x0000000000017941 */ /* 0x000fea0003800000 */
.L_x_790:
        /* <DEDUP_REMOVED lines=8> */
.L_x_793:
[----:B------:R-:W-:Y:S05]  /*1cb70*/  BSYNC B1 ;  /* 0x0000000000017941 */ /* 0x000fea0003800000 */
.L_x_792:
[----:B--2---:R-:W2:Y:S01]  /*1cb80*/  LDL.LU R3, [R1+0x1f4] ;  /* 0x0001f40001037983 */ /* 0x004ea20000300800 */
        /* <DEDUP_REMOVED lines=11> */
.L_x_795:
[----:B------:R-:W-:Y:S05]  /*1cc40*/  BSYNC B1 ;  /* 0x0000000000017941 */ /* 0x000fea0003800000 */
.L_x_794:
        /* <DEDUP_REMOVED lines=8> */
.L_x_797:
[----:B------:R-:W-:Y:S05]  /*1ccd0*/  BSYNC B1 ;  /* 0x0000000000017941 */ /* 0x000fea0003800000 */
.L_x_796:
        /* <DEDUP_REMOVED lines=8> */
.L_x_799:
[----:B------:R-:W-:Y:S05]  /*1cd60*/  BSYNC B1 ;  /* 0x0000000000017941 */ /* 0x000fea0003800000 */
.L_x_798:
[----:B--2---:R-:W-:Y:S01]  /*1cd70*/  @!P5 IMAD R3, R24, R17, R2 ;  /* 0x000000111803d224 */ /* 0x004fe200078e0202 */
[----:B------:R-:W-:Y:S04]  /*1cd80*/  BSSY B1, `(.L_x_800) ;  /* 0x0000006000017945 */ /* 0x000fe80003800000 */
[----:B------:R2:W-:Y:S01]  /*1cd90*/  @!P5 STG.E.U8 desc[UR36][R6.64+0x100], R3 ;  /* 0x000100030600d986 */ /* 0x0005e2000c101124 */
[----:B------:R-:W-:Y:S05]  /*1cda0*/  @P3 BRA `(.L_x_801) ;  /* 0x00000000000c3947 */ /* 0x000fea0003800000 */
[----:B------:R-:W2:Y:S02]  /*1cdb0*/  LDG.E.U8 R16, desc[UR36][R14.64+0x101] ;  /* 0x000101240e107981 */ /* 0x000ea4000c1e1100 */
[----:B--2---:R-:W-:-:S05]  /*1cdc0*/  PRMT R3, R16, 0x8880, RZ ;  /* 0x0000888010037816 */ /* 0x004fca00000000ff */
[----:B------:R-:W-:-:S07]  /*1cdd0*/  IMAD R2, R3, R18, RZ ;  /* 0x0000001203027224 */ /* 0x000fce00078e02ff */
.L_x_801:
[----:B------:R-:W-:Y:S05]  /*1cde0*/  BSYNC B1 ;  /* 0x0000000000017941 */ /* 0x000fea0003800000 */
.L_x_800:
[C---:B------:R-:W-:Y:S01]  /*1cdf0*/  ISETP.LT.OR P5, PT, R0.reuse, 0x101, !P2 ;  /* 0x000001010000780c */ /* 0x040fe200057a1670 */
[----:B------:R-:W-:Y:S01]  /*1ce00*/  @!P3 IMAD R25, R25, R17, R2 ;  /* 0x000000111919b224 */ /* 0x000fe200078e0202 */
[----:B------:R-:W-:Y:S01]  /*1ce10*/  BSSY B1, `(.L_x_802) ;  /* 0x0000009000017945 */ /* 0x000fe20003800000 */
[C---:B------:R-:W-:Y:S02]  /*1ce20*/  ISETP.LT.OR P4, PT, R0.reuse, 0x102, !P2 ;  /* 0x000001020000780c */ /* 0x040fe40005781670 */
[C---:B------:R-:W-:Y:S01]  /*1ce30*/  ISETP.LT.OR P0, PT, R0.reuse, 0x10a, !P1 ;  /* 0x0000010a0000780c */ /* 0x040fe20004f01670 */
[----:B------:R3:W-:Y:S01]  /*1ce40*/  @!P3 STG.E.U8 desc[UR36][R6.64+0x101], R25 ;  /* 0x000101190600b986 */ /* 0x0007e2000c101124 */
[----:B------:R-:W-:-:S06]  /*1ce50*/  ISETP.LT.OR P3, PT, R0, 0x109, !P1 ;  /* 0x000001090000780c */ /* 0x000fcc0004f61670 */
[----:B------:R-:W-:Y:S07]  /*1ce60*/  @P5 BRA `(.L_x_803) ;  /* 0x00000000000c5947 */ /* 0x000fee0003800000 */
[----:B------:R-:W2:Y:S02]  /*1ce70*/  LDG.E.U8 R16, desc[UR36][R12.64+0x100] ;  /* 0x000100240c107981 */ /* 0x000ea4000c1e1100 */
[----:B--2---:R-:W-:-:S05]  /*1ce80*/  PRMT R3, R16, 0x8880, RZ ;  /* 0x0000888010037816 */ /* 0x004fca00000000ff */
[----:B------:R-:W-:-:S07]  /*1ce90*/  IMAD R2, R3, R18, RZ ;  /* 0x0000001203027224 */ /* 0x000fce00078e02ff */
.L_x_803:
[----:B------:R-:W-:Y:S05]  /*1cea0*/  BSYNC B1 ;  /* 0x0000000000017941 */ /* 0x000fea0003800000 */
.L_x_802:
[----:B--2---:R-:W-:Y:S01]  /*1ceb0*/  @!P5 IMAD R3, R26, R17, R2 ;  /* 0x000000111a03d224 */ /* 0x004fe200078e0202 */
[----:B------:R-:W-:Y:S04]  /*1cec0*/  BSSY B1, `(.L_x_804) ;  /* 0x0000006000017945 */ /* 0x000fe80003800000 */
[----:B------:R2:W-:Y:S01]  /*1ced0*/  @!P5 STG.E.U8 desc[UR36][R8.64+0x100], R3 ;  /* 0x000100030800d986 */ /* 0x0005e2000c101124 */
[----:B------:R-:W-:Y:S05]  /*1cee0*/  @P4 BRA `(.L_x_805) ;  /* 0x00000000000c4947 */ /* 0x000fea0003800000 */
[----:B------:R-:W2:Y:S02]  /*1cef0*/  LDG.E.U8 R16, desc[UR36][R12.64+0x101] ;  /* 0x000101240c107981 */ /* 0x000ea4000c1e1100 */
[----:B--2---:R-:W-:-:S05]  /*1cf00*/  PRMT R3, R16, 0x8880, RZ ;  /* 0x0000888010037816 */ /* 0x004fca00000000ff */
[----:B------:R-:W-:-:S07]  /*1cf10*/  IMAD R2, R3, R18, RZ ;  /* 0x0000001203027224 */ /* 0x000fce00078e02ff */
.L_x_805:
[----:B------:R-:W-:Y:S05]  /*1cf20*/  BSYNC B1 ;  /* 0x0000000000017941 */ /* 0x000fea0003800000 */
.L_x_804:
[----:B------:R-:W-:Y:S01]  /*1cf30*/  @!P4 IMAD R27, R27, R17, R2 ;  /* 0x000000111b1bc224 */ /* 0x000fe200078e0202 */
[----:B------:R-:W-:Y:S04]  /*1cf40*/  BSSY B1, `(.L_x_806) ;  /* 0x0000006000017945 */ /* 0x000fe80003800000 */
[----:B------:R4:W-:Y:S01]  /*1cf50*/  @!P4 STG.E.U8 desc[UR36][R8.64+0x101], R27 ;  /* 0x0001011b0800c986 */ /* 0x0009e2000c101124 */
[----:B------:R-:W-:Y:S05]  /*1cf60*/  @P3 BRA `(.L_x_807) ;  /* 0x00000000000c3947 */ /* 0x000fea0003800000 */
[----:B------:R-:W2:Y:S02]  /*1cf70*/  LDG.E.U8 R16, desc[UR36][R14.64+0x108] ;  /* 0x000108240e107981 */ /* 0x000ea4000c1e1100 */
[----:B--2---:R-:W-:-:S05]  /*1cf80*/  PRMT R3, R16, 0x8880, RZ ;  /* 0x0000888010037816 */ /* 0x004fca00000000ff */
[----:B------:R-:W-:-:S07]  /*1cf90*/  IMAD R2, R3, R18, RZ ;  /* 0x0000001203027224 */ /* 0x000fce00078e02ff */
.L_x_807:
[----:B------:R-:W-:Y:S05]  /*1cfa0*/  BSYNC B1 ;  /* 0x0000000000017941 */ /* 0x000fea0003800000 */
.L_x_806:
[----:B--2---:R-:W-:Y:S01]  /*1cfb0*/  @!P3 IMAD R3, R28, R17, R2 ;  /* 0x000000111c03b224 */ /* 0x004fe200078e0202 */
[----:B------:R-:W-:Y:S04]  /*1cfc0*/  BSSY B1, `(.L_x_808) ;  /* 0x0000006000017945 */ /* 0x000fe80003800000 */
[----:B------:R2:W-:Y:S01]  /*1cfd0*/  @!P3 STG.E.U8 desc[UR36][R6.64+0x108], R3 ;  /* 0x000108030600b986 */ /* 0x0005e2000c101124 */
[----:B------:R-:W-:Y:S05]  /*1cfe0*/  @P0 BRA `(.L_x_809) ;  /* 0x00000000000c0947 */ /* 0x000fea0003800000 */
[----:B------:R-:W2:Y:S02]  /*1cff0*/  LDG.E.U8 R16, desc[UR36][R14.64+0x109] ;  /* 0x000109240e107981 */ /* 0x000ea4000c1e1100 */
[----:B--2---:R-:W-:-:S05]  /*1d000*/  PRMT R3, R16, 0x8880, RZ ;  /* 0x0000888010037816 */ /* 0x004fca00000000ff */
[----:B------:R-:W-:-:S07]  /*1d010*/  IMAD R2, R3, R18, RZ ;  /* 0x0000001203027224 */ /* 0x000fce00078e02ff */
.L_x_809:
[----:B------:R-:W-:Y:S05]  /*1d020*/  BSYNC B1 ;  /* 0x0000000000017941 */ /* 0x000fea0003800000 */
.L_x_808:
        /* <DEDUP_REMOVED lines=11> */
.L_x_811:
[----:B------:R-:W-:Y:S05]  /*1d0e0*/  BSYNC B1 ;  /* 0x0000000000017941 */ /* 0x000fea0003800000 */
.L_x_810:
[----:B--2---:R-:W-:Y:S01]  /*1d0f0*/  @!P4 IMAD R3, R30, R17, R2 ;  /* 0x000000111e03c224 */ /* 0x004fe200078e0202 */
[----:B------:R-:W-:Y:S04]  /*1d100*/  BSSY B1, `(.L_x_812) ;  /* 0x0000006000017945 */ /* 0x000fe80003800000 */
[----:B------:R2:W-:Y:S01]  /*1d110*/  @!P4 STG.E.U8 desc[UR36][R8.64+0x108], R3 ;  /* 0x000108030800c986 */ /* 0x0005e2000c101124 */
[----:B------:R-:W-:Y:S05]  /*1d120*/  @P3 BRA `(.L_x_813) ;  /* 0x00000000000c3947 */ /* 0x000fea0003800000 */
[----:B------:R-:W2:Y:S02]  /*1d130*/  LDG.E.U8 R16, desc[UR36][R12.64+0x109] ;  /* 0x000109240c107981 */ /* 0x000ea4000c1e1100 */
[----:B--2---:R-:W-:-:S05]  /*1d140*/  PRMT R3, R16, 0x8880, RZ ;  /* 0x0000888010037816 */ /* 0x004fca00000000ff */
[----:B------:R-:W-:-:S07]  /*1d150*/  IMAD R2, R3, R18, RZ ;  /* 0x0000001203027224 */ /* 0x000fce00078e02ff */
.L_x_813:
[----:B------:R-:W-:Y:S05]  /*1d160*/  BSYNC B1 ;  /* 0x0000000000017941 */ /* 0x000fea0003800000 */
.L_x_812:
[----:B------:R-:W-:Y:S01]  /*1d170*/  @!P3 IMAD R31, R31, R17, R2 ;  /* 0x000000111f1fb224 */ /* 0x000fe200078e0202 */
[----:B------:R-:W-:Y:S04]  /*1d180*/  BSSY B1, `(.L_x_814) ;  /* 0x0000006000017945 */ /* 0x000fe80003800000 */
[----:B------:R0:W-:Y:S01]  /*1d190*/  @!P3 STG.E.U8 desc[UR36][R8.64+0x109], R31 ;  /* 0x0001091f0800b986 */ /* 0x0001e2000c101124 */
[----:B------:R-:W-:Y:S05]  /*1d1a0*/  @P5 BRA `(.L_x_815) ;  /* 0x00000000000c5947 */ /* 0x000fea0003800000 */
[----:B------:R-:W2:Y:S02]  /*1d1b0*/  LDG.E.U8 R16, desc[UR36][R14.64+0x110] ;  /* 0x000110240e107981 */ /* 0x000ea4000c1e1100 */
[----:B--2---:R-:W-:-:S05]  /*1d1c0*/  PRMT R3, R16, 0x8880, RZ ;  /* 0x0000888010037816 */ /* 0x004fca00000000ff */
[----:B------:R-:W-:-:S07]  /*1d1d0*/  IMAD R2, R3, R18, RZ ;  /* 0x0000001203027224 */ /* 0x000fce00078e02ff */
.L_x_815:
[----:B------:R-:W-:Y:S05]  /*1d1e0*/  BSYNC B1 ;  /* 0x0000000000017941 */ /* 0x000fea0003800000 */
.L_x_814:
[----:B--2---:R-:W-:Y:S01]  /*1d1f0*/  @!P5 IMAD R3, R32, R17, R2 ;  /* 0x000000112003d224 */ /* 0x004fe200078e0202 */
[----:B------:R-:W-:Y:S04]  /*1d200*/  BSSY B1, `(.L_x_816) ;  /* 0x0000006000017945 */ /* 0x000fe80003800000 */
[----:B------:R2:W-:Y:S01]  /*1d210*/  @!P5 STG.E.U8 desc[UR36][R6.64+0x110], R3 ;  /* 0x000110030600d986 */ /* 0x0005e2000c101124 */
[----:B------:R-:W-:Y:S05]  /*1d220*/  @P0 BRA `(.L_x_817) ;  /* 0x00000000000c0947 */ /* 0x000fea0003800000 */
[----:B------:R-:W2:Y:S02]  /*1d230*/  LDG.E.U8 R16, desc[UR36][R14.64+0x111] ;  /* 0x000111240e107981 */ /* 0x000ea4000c1e1100 */
[----:B--2---:R-:W-:-:S05]  /*1d240*/  PRMT R3, R16, 0x8880, RZ ;  /* 0x0000888010037816 */ /* 0x004fca00000000ff */
[----:B------:R-:W-:-:S07]  /*1d250*/  IMAD R2, R3, R18, RZ ;  /* 0x0000001203027224 */ /* 0x000fce00078e02ff */
.L_x_817:
[----:B------:R-:W-:Y:S05]  /*1d260*/  BSYNC B1 ;  /* 0x0000000000017941 */ /* 0x000fea0003800000 */
.L_x_816:
        /* <DEDUP_REMOVED lines=11> */
.L_x_819:
[----:B------:R-:W-:Y:S05]  /*1d320*/  BSYNC B1 ;  /* 0x0000000000017941 */ /* 0x000fea0003800000 */
.L_x_818:
[----:B--2---:R-:W-:Y:S01]  /*1d330*/  @!P4 IMAD R3, R34, R17, R2 ;  /* 0x000000112203c224 */ /* 0x004fe200078e0202 */
[----:B------:R-:W-:Y:S04]  /*1d340*/  BSSY B1, `(.L_x_820) ;  /* 0x0000006000017945 */ /* 0x000fe80003800000 */
[----:B------:R2:W-:Y:S01]  /*1d350*/  @!P4 STG.E.U8 desc[UR36][R8.64+0x110], R3 ;  /* 0x000110030800c986 */ /* 0x0005e2000c101124 */
[----:B------:R-:W-:Y:S05]  /*1d360*/  @P3 BRA `(.L_x_821) ;  /* 0x00000000000c3947 */ /* 0x000fea0003800000 */
[----:B------:R-:W2:Y:S02]  /*1d370*/  LDG.E.U8 R16, desc[UR36][R12.64+0x111] ;  /* 0x000111240c107981 */ /* 0x000ea4000c1e1100 */
[----:B--2---:R-:W-:-:S05]  /*1d380*/  PRMT R3, R16, 0x8880, RZ ;  /* 0x0000888010037816 */ /* 0x004fca00000000ff */
[----:B------:R-:W-:-:S07]  /*1d390*/  IMAD R2, R3, R18, RZ ;  /* 0x0000001203027224 */ /* 0x000fce00078e02ff */
.L_x_821:
[----:B------:R-:W-:Y:S05]  /*1d3a0*/  BSYNC B1 ;  /* 0x0000000000017941 */ /* 0x000fea0003800000 */
.L_x_820:
[----:B------:R-:W-:Y:S01]  /*1d3b0*/  @!P3 IMAD R35, R35, R17, R2 ;  /* 0x000000112323b224 */ /* 0x000fe200078e0202 */
[----:B------:R-:W-:Y:S04]  /*1d3c0*/  BSSY B1, `(.L_x_822) ;  /* 0x0000006000017945 */ /* 0x000fe80003800000 */
[----:B------:R0:W-:Y:S01]  /*1d3d0*/  @!P3 STG.E.U8 desc[UR36][R8.64+0x111], R35 ;  /* 0x000111230800b986 */ /* 0x0001e2000c101124 */
[----:B------:R-:W-:Y:S05]  /*1d3e0*/  @P5 BRA `(.L_x_823) ;  /* 0x00000000000c5947 */ /* 0x000fea0003800000 */
[----:B------:R-:W2:Y:S02]  /*1d3f0*/  LDG.E.U8 R16, desc[UR36][R14.64+0x118] ;  /* 0x000118240e107981 */ /* 0x000ea4000c1e1100 */
[----:B--2---:R-:W-:-:S05]  /*1d400*/  PRMT R3, R16, 0x8880, RZ ;  /* 0x0000888010037816 */ /* 0x004fca00000000ff */
[----:B------:R-:W-:-:S07]  /*1d410*/  IMAD R2, R3, R18, RZ ;  /* 0x0000001203027224 */ /* 0x000fce00078e02ff */
.L_x_823:
[----:B------:R-:W-:Y:S05]  /*1d420*/  BSYNC B1 ;  /* 0x0000000000017941 */ /* 0x000fea0003800000 */
.L_x_822:
[----:B--2---:R-:W-:Y:S01]  /*1d430*/  @!P5 IMAD R3, R36, R17, R2 ;  /* 0x000000112403d224 */ /* 0x004fe200078e0202 */
[----:B------:R-:W-:Y:S04]  /*1d440*/  BSSY B1, `(.L_x_824) ;  /* 0x0000006000017945 */ /* 0x000fe80003800000 */
[----:B------:R2:W-:Y:S01]  /*1d450*/  @!P5 STG.E.U8 desc[UR36][R6.64+0x118], R3 ;  /* 0x000118030600d986 */ /* 0x0005e2000c101124 */
[----:B------:R-:W-:Y:S05]  /*1d460*/  @P0 BRA `(.L_x_825) ;  /* 0x00000000000c0947 */ /* 0x000fea0003800000 */
[----:B------:R-:W2:Y:S02]  /*1d470*/  LDG.E.U8 R16, desc[UR36][R14.64+0x119] ;  /* 0x000119240e107981 */ /* 0x000ea4000c1e1100 */
[----:B--2---:R-:W-:-:S05]  /*1d480*/  PRMT R3, R16, 0x8880, RZ ;  /* 0x0000888010037816 */ /* 0x004fca00000000ff */
[----:B------:R-:W-:-:S07]  /*1d490*/  IMAD R2, R3, R18, RZ ;  /* 0x0000001203027224 */ /* 0x000fce00078e02ff */
.L_x_825:
[----:B------:R-:W-:Y:S05]  /*1d4a0*/  BSYNC B1 ;  /* 0x0000000000017941 */ /* 0x000fea0003800000 */
.L_x_824:
        /* <DEDUP_REMOVED lines=11> */
.L_x_827:
[----:B------:R-:W-:Y:S05]  /*1d560*/  BSYNC B1 ;  /* 0x0000000000017941 */ /* 0x000fea0003800000 */
.L_x_826:
[----:B--2---:R-:W-:Y:S01]  /*1d570*/  @!P4 IMAD R3, R38, R17, R2 ;  /* 0x000000112603c224 */ /* 0x004fe200078e0202 */
[----:B------:R-:W-:Y:S04]  /*1d580*/  BSSY B1, `(.L_x_828) ;  /* 0x0000006000017945 */ /* 0x000fe80003800000 */
[----:B------:R2:W-:Y:S01]  /*1d590*/  @!P4 STG.E.U8 desc[UR36][R8.64+0x118], R3 ;  /* 0x000118030800c986 */ /* 0x0005e2000c101124 */
[----:B------:R-:W-:Y:S05]  /*1d5a0*/  @P3 BRA `(.L_x_829) ;  /* 0x00000000000c3947 */ /* 0x000fea0003800000 */
[----:B------:R-:W2:Y:S02]  /*1d5b0*/  LDG.E.U8 R16, desc[UR36][R12.64+0x119] ;  /* 0x000119240c107981 */ /* 0x000ea4000c1e1100 */
[----:B--2---:R-:W-:-:S05]  /*1d5c0*/  PRMT R3, R16, 0x8880, RZ ;  /* 0x0000888010037816 */ /* 0x004fca00000000ff */
[----:B------:R-:W-:-:S07]  /*1d5d0*/  IMAD R2, R3, R18, RZ ;  /* 0x0000001203027224 */ /* 0x000fce00078e02ff */
.L_x_829:
[----:B------:R-:W-:Y:S05]  /*1d5e0*/  BSYNC B1 ;  /* 0x0000000000017941 */ /* 0x000fea0003800000 */
.L_x_828:
[----:B------:R-:W-:Y:S01]  /*1d5f0*/  @!P3 IMAD R39, R39, R17, R2 ;  /* 0x000000112727b224 */ /* 0x000fe200078e0202 */
[----:B------:R-:W-:Y:S04]  /*1d600*/  BSSY B1, `(.L_x_830) ;  /* 0x0000006000017945 */ /* 0x000fe80003800000 */
[----:B------:R0:W-:Y:S01]  /*1d610*/  @!P3 STG.E.U8 desc[UR36][R8.64+0x119], R39 ;  /* 0x000119270800b986 */ /* 0x0001e2000c101124 */
[----:B------:R-:W-:Y:S05]  /*1d620*/  @P5 BRA `(.L_x_831) ;  /* 0x00000000000c5947 */ /* 0x000fea0003800000 */
[----:B------:R-:W2:Y:S02]  /*1d630*/  LDG.E.U8 R16, desc[UR36][R14.64+0x120] ;  /* 0x000120240e107981 */ /* 0x000ea4000c1e1100 */
[----:B--2---:R-:W-:-:S05]  /*1d640*/  PRMT R3, R16, 0x8880, RZ ;  /* 0x0000888010037816 */ /* 0x004fca00000000ff */
[----:B------:R-:W-:-:S07]  /*1d650*/  IMAD R2, R3, R18, RZ ;  /* 0x0000001203027224 */ /* 0x000fce00078e02ff */
.L_x_831:
[----:B------:R-:W-:Y:S05]  /*1d660*/  BSYNC B1 ;  /* 0x0000000000017941 */ /* 0x000fea0003800000 */
.L_x_830:
[----:B--2---:R-:W-:Y:S01]  /*1d670*/  @!P5 IMAD R3, R40, R17, R2 ;  /* 0x000000112803d224 */ /* 0x004fe200078e0202 */
[----:B------:R-:W-:Y:S04]  /*1d680*/  BSSY B1, `(.L_x_832) ;  /* 0x0000006000017945 */ /* 0x000fe80003800000 */
[----:B------:R2:W-:Y:S01]  /*1d690*/  @!P5 STG.E.U8 desc[UR36][R6.64+0x120], R3 ;  /* 0x000120030600d986 */ /* 0x0005e2000c101124 */
[----:B------:R-:W-:Y:S05]  /*1d6a0*/  @P0 BRA `(.L_x_833) ;  /* 0x00000000000c0947 */ /* 0x000fea0003800000 */
[----:B------:R-:W2:Y:S02]  /*1d6b0*/  LDG.E.U8 R16, desc[UR36][R14.64+0x121] ;  /* 0x000121240e107981 */ /* 0x000ea4000c1e1100 */
[----:B--2---:R-:W-:-:S05]  /*1d6c0*/  PRMT R3, R16, 0x8880, RZ ;  /* 0x0000888010037816 */ /* 0x004fca00000000ff */
[----:B------:R-:W-:-:S07]  /*1d6d0*/  IMAD R2, R3, R18, RZ ;  /* 0x0000001203027224 */ /* 0x000fce00078e02ff */
.L_x_833:
[----:B------:R-:W-:Y:S05]  /*1d6e0*/  BSYNC B1 ;  /* 0x0000000000017941 */ /* 0x000fea0003800000 */
.L_x_832:
        /* <DEDUP_REMOVED lines=11> */
.L_x_835:
[----:B------:R-:W-:Y:S05]  /*1d7a0*/  BSYNC B1 ;  /* 0x0000000000017941 */ /* 0x000fea0003800000 */
.L_x_834:
[----:B--2---:R-:W-:Y:S01]  /*1d7b0*/  @!P4 IMAD R3, R42, R17, R2 ;  /* 0x000000112a03c224 */ /* 0x004fe200078e0202 */
[----:B------:R-:W-:Y:S04]  /*1d7c0*/  BSSY B1, `(.L_x_836) ;  /* 0x0000006000017945 */ /* 0x000fe80003800000 */
[----:B------:R2:W-:Y:S01]  /*1d7d0*/  @!P4 STG.E.U8 desc[UR36][R8.64+0x120], R3 ;  /* 0x000120030800c986 */ /* 0x0005e2000c101124 */
[----:B------:R-:W-:Y:S05]  /*1d7e0*/  @P3 BRA `(.L_x_837) ;  /* 0x00000000000c3947 */ /* 0x000fea0003800000 */
[----:B------:R-:W2:Y:S02]  /*1d7f0*/  LDG.E.U8 R16, desc[UR36][R12.64+0x121] ;  /* 0x000121240c107981 */ /* 0x000ea4000c1e1100 */
[----:B--2---:R-:W-:-:S05]  /*1d800*/  PRMT R3, R16, 0x8880, RZ ;  /* 0x0000888010037816 */ /* 0x004fca00000000ff */
[----:B------:R-:W-:-:S07]  /*1d810*/  IMAD R2, R3, R18, RZ ;  /* 0x0000001203027224 */ /* 0x000fce00078e02ff */
.L_x_837:
[----:B------:R-:W-:Y:S05]  /*1d820*/  BSYNC B1 ;  /* 0x0000000000017941 */ /* 0x000fea0003800000 */
.L_x_836:
[----:B------:R-:W-:Y:S01]  /*1d830*/  @!P3 IMAD R43, R43, R17, R2 ;  /* 0x000000112b2bb224 */ /* 0x000fe200078e0202 */
[----:B------:R-:W-:Y:S04]  /*1d840*/  BSSY B1, `(.L_x_838) ;  /* 0x0000006000017945 */ /* 0x000fe80003800000 */
[----:B------:R0:W-:Y:S01]  /*1d850*/  @!P3 STG.E.U8 desc[UR36][R8.64+0x121], R43 ;  /* 0x0001212b0800b986 */ /* 0x0001e2000c101124 */
[----:B------:R-:W-:Y:S05]  /*1d860*/  @P5 BRA `(.L_x_839) ;  /* 0x00000000000c5947 */ /* 0x000fea0003800000 */
[----:B------:R-:W2:Y:S02]  /*1d870*/  LDG.E.U8 R16, desc[UR36][R14.64+0x128] ;  /* 0x000128240e107981 */ /* 0x000ea4000c1e1100 */
[----:B--2---:R-:W-:-:S05]  /*1d880*/  PRMT R3, R16, 0x8880, RZ ;  /* 0x0000888010037816 */ /* 0x004fca00000000ff */
[----:B------:R-:W-:-:S07]  /*1d890*/  IMAD R2, R3, R18, RZ ;  /* 0x0000001203027224 */ /* 0x000fce00078e02ff */
.L_x_839:
[----:B------:R-:W-:Y:S05]  /*1d8a0*/  BSYNC B1 ;  /* 0x0000000000017941 */ /* 0x000fea0003800000 */
.L_x_838:
[----:B--2---:R-:W-:Y:S01]  /*1d8b0*/  @!P5 IMAD R3, R44, R17, R2 ;  /* 0x000000112c03d224 */ /* 0x004fe200078e0202 */
[----:B------:R-:W-:Y:S04]  /*1d8c0*/  BSSY B1, `(.L_x_840) ;  /* 0x0000006000017945 */ /* 0x000fe80003800000 */
[----:B------:R2:W-:Y:S01]  /*1d8d0*/  @!P5 STG.E.U8 desc[UR36][R6.64+0x128], R3 ;  /* 0x000128030600d986 */ /* 0x0005e2000c101124 */
[----:B------:R-:W-:Y:S05]  /*1d8e0*/  @P0 BRA `(.L_x_841) ;  /* 0x00000000000c0947 */ /* 0x000fea0003800000 */
[----:B------:R-:W2:Y:S02]  /*1d8f0*/  LDG.E.U8 R16, desc[UR36][R14.64+0x129] ;  /* 0x000129240e107981 */ /* 0x000ea4000c1e1100 */
[----:B--2---:R-:W-:-:S05]  /*1d900*/  PRMT R3, R16, 0x8880, RZ ;  /* 0x0000888010037816 */ /* 0x004fca00000000ff */
[----:B------:R-:W-:-:S07]  /*1d910*/  IMAD R2, R3, R18, RZ ;  /* 0x0000001203027224 */ /* 0x000fce00078e02ff */
.L_x_841:
[----:B------:R-:W-:Y:S05]  /*1d920*/  BSYNC B1 ;  /* 0x0000000000017941 */ /* 0x000fea0003800000 */
.L_x_840:
        /* <DEDUP_REMOVED lines=11> */
.L_x_843:
[----:B------:R-:W-:Y:S05]  /*1d9e0*/  BSYNC B1 ;  /* 0x0000000000017941 */ /* 0x000fea0003800000 */
.L_x_842:
[----:B--2---:R-:W-:Y:S01]  /*1d9f0*/  @!P4 IMAD R3, R46, R17, R2 ;  /* 0x000000112e03c224 */ /* 0x004fe200078e0202 */
[----:B------:R-:W-:Y:S04]  /*1da00*/  BSSY B1, `(.L_x_844) ;  /* 0x0000006000017945 */ /* 0x000fe80003800000 */
[----:B------:R2:W-:Y:S01]  /*1da10*/  @!P4 STG.E.U8 desc[UR36][R8.64+0x128], R3 ;  /* 0x000128030800c986 */ /* 0x0005e2000c101124 */
[----:B------:R-:W-:Y:S05]  /*1da20*/  @P3 BRA `(.L_x_845) ;  /* 0x00000000000c3947 */ /* 0x000fea0003800000 */
[----:B------:R-:W2:Y:S02]  /*1da30*/  LDG.E.U8 R16, desc[UR36][R12.64+0x129] ;  /* 0x000129240c107981 */ /* 0x000ea4000c1e1100 */
[----:B--2---:R-:W-:-:S05]  /*1da40*/  PRMT R3, R16, 0x8880, RZ ;  /* 0x0000888010037816 */ /* 0x004fca00000000ff */
[----:B------:R-:W-:-:S07]  /*1da50*/  IMAD R2, R3, R18, RZ ;  /* 0x0000001203027224 */ /* 0x000fce00078e02ff */
.L_x_845:
[----:B------:R-:W-:Y:S05]  /*1da60*/  BSYNC B1 ;  /* 0x0000000000017941 */ /* 0x000fea0003800000 */
.L_x_844:
[----:B------:R-:W-:Y:S01]  /*1da70*/  @!P3 IMAD R47, R47, R17, R2 ;  /* 0x000000112f2fb224 */ /* 0x000fe200078e0202 */
[----:B------:R-:W-:Y:S04]  /*1da80*/  BSSY B1, `(.L_x_846) ;  /* 0x0000006000017945 */ /* 0x000fe80003800000 */
[----:B------:R0:W-:Y:S01]  /*1da90*/  @!P3 STG.E.U8 desc[UR36][R8.64+0x129], R47 ;  /* 0x0001292f0800b986 */ /* 0x0001e2000c101124 */
[----:B------:R-:W-:Y:S05]  /*1daa0*/  @P5 BRA `(.L_x_847) ;  /* 0x00000000000c5947 */ /* 0x000fea0003800000 */
[----:B------:R-:W2:Y:S02]  /*1dab0*/  LDG.E.U8 R16, desc[UR36][R14.64+0x130] ;  /* 0x000130240e107981 */ /* 0x000ea4000c1e1100 */
[----:B--2---:R-:W-:-:S05]  /*1dac0*/  PRMT R3, R16, 0x8880, RZ ;  /* 0x0000888010037816 */ /* 0x004fca00000000ff */
[----:B------:R-:W-:-:S07]  /*1dad0*/  IMAD R2, R3, R18, RZ ;  /* 0x0000001203027224 */ /* 0x000fce00078e02ff */
.L_x_847:
[----:B------:R-:W-:Y:S05]  /*1dae0*/  BSYNC B1 ;  /* 0x0000000000017941 */ /* 0x000fea0003800000 */
.L_x_846:
[----:B--2---:R-:W-:Y:S01]  /*1daf0*/  @!P5 IMAD R3, R48, R17, R2 ;  /* 0x000000113003d224 */ /* 0x004fe200078e0202 */
[----:B------:R-:W-:Y:S04]  /*1db00*/  BSSY B1, `(.L_x_848) ;  /* 0x0000006000017945 */ /* 0x000fe80003800000 */
[----:B------:R2:W-:Y:S01]  /*1db10*/  @!P5 STG.E.U8 desc[UR36][R6.64+0x130], R3 ;  /* 0x000130030600d986 */ /* 0x0005e2000c101124 */
[----:B------:R-:W-:Y:S05]  /*1db20*/  @P0 BRA `(.L_x_849) ;  /* 0x00000000000c0947 */ /* 0x000fea0003800000 */
[----:B------:R-:W2:Y:S02]  /*1db30*/  LDG.E.U8 R16, desc[UR36][R14.64+0x131] ;  /* 0x000131240e107981 */ /* 0x000ea4000c1e1100 */
[----:B--2---:R-:W-:-:S05]  /*1db40*/  PRMT R3, R16, 0x8880, RZ ;  /* 0x0000888010037816 */ /* 0x004fca00000000ff */
[----:B------:R-:W-:-:S07]  /*1db50*/  IMAD R2, R3, R18, RZ ;  /* 0x0000001203027224 */ /* 0x000fce00078e02ff */
.L_x_849:
[----:B------:R-:W-:Y:S05]  /*1db60*/  BSYNC B1 ;  /* 0x0000000000017941 */ /* 0x000fea0003800000 */
.L_x_848:
        /* <DEDUP_REMOVED lines=11> */
.L_x_851:
[----:B------:R-:W-:Y:S05]  /*1dc20*/  BSYNC B1 ;  /* 0x0000000000017941 */ /* 0x000fea0003800000 */
.L_x_850:
[----:B--2---:R-:W-:Y:S01]  /*1dc30*/  @!P4 IMAD R3, R50, R17, R2 ;  /* 0x000000113203c224 */ /* 0x004fe200078e0202 */
[----:B------:R-:W-:Y:S04]  /*1dc40*/  BSSY B1, `(.L_x_852) ;  /* 0x0000006000017945 */ /* 0x000fe80003800000 */
[----:B------:R2:W-:Y:S01]  /*1dc50*/  @!P4 STG.E.U8 desc[UR36][R8.64+0x130], R3 ;  /* 0x000130030800c986 */ /* 0x0005e2000c101124 */
[----:B------:R-:W-:Y:S05]  /*1dc60*/  @P3 BRA `(.L_x_853) ;  /* 0x00000000000c3947 */ /* 0x000fea0003800000 */
[----:B------:R-:W2:Y:S02]  /*1dc70*/  LDG.E.U8 R16, desc[UR36][R12.64+0x131] ;  /* 0x000131240c107981 */ /* 0x000ea4000c1e1100 */
[----:B--2---:R-:W-:-:S05]  /*1dc80*/  PRMT R3, R16, 0x8880, RZ ;  /* 0x0000888010037816 */ /* 0x004fca00000000ff */
[----:B------:R-:W-:-:S07]  /*1dc90*/  IMAD R2, R3, R18, RZ ;  /* 0x0000001203027224 */ /* 0x000fce00078e02ff */
.L_x_853:
[----:B------:R-:W-:Y:S05]  /*1dca0*/  BSYNC B1 ;  /* 0x0000000000017941 */ /* 0x000fea0003800000 */
.L_x_852:
[----:B------:R-:W-:Y:S01]  /*1dcb0*/  @!P3 IMAD R51, R51, R17, R2 ;  /* 0x000000113333b224 */ /* 0x000fe200078e0202 */
[----:B------:R-:W-:Y:S04]  /*1dcc0*/  BSSY B1, `(.L_x_854) ;  /* 0x0000006000017945 */ /* 0x000fe80003800000 */
[----:B------:R0:W-:Y:S01]  /*1dcd0*/  @!P3 STG.E.U8 desc[UR36][R8.64+0x131], R51 ;  /* 0x000131330800b986 */ /* 0x0001e2000c101124 */
[----:B------:R-:W-:Y:S05]  /*1dce0*/  @P5 BRA `(.L_x_855) ;  /* 0x00000000000c5947 */ /* 0x000fea0003800000 */
[----:B------:R-:W2:Y:S02]  /*1dcf0*/  LDG.E.U8 R16, desc[UR36][R14.64+0x138] ;  /* 0x000138240e107981 */ /* 0x000ea4000c1e1100 */
[----:B--2---:R-:W-:-:S05]  /*1dd00*/  PRMT R3, R16, 0x8880, RZ ;  /* 0x0000888010037816 */ /* 0x004fca00000000ff */
[----:B------:R-:W-:-:S07]  /*1dd10*/  IMAD R2, R3, R18, RZ ;  /* 0x0000001203027224 */ /* 0x000fce00078e02ff */
.L_x_855:
[----:B------:R-:W-:Y:S05]  /*1dd20*/  BSYNC B1 ;  /* 0x0000000000017941 */ /* 0x000fea0003800000 */
.L_x_854:
[----:B--2---:R-:W-:Y:S01]  /*1dd30*/  @!P5 IMAD R3, R52, R17, R2 ;  /* 0x000000113403d224 */ /* 0x004fe200078e0202 */
[----:B------:R-:W-:Y:S04]  /*1dd40*/  BSSY B1, `(.L_x_856) ;  /* 0x0000006000017945 */ /* 0x000fe80003800000 */
[----:B------:R2:W-:Y:S01]  /*1dd50*/  @!P5 STG.E.U8 desc[UR36][R6.64+0x138], R3 ;  /* 0x000138030600d986 */ /* 0x0005e2000c101124 */
[----:B------:R-:W-:Y:S05]  /*1dd60*/  @P0 BRA `(.L_x_857) ;  /* 0x00000000000c0947 */ /* 0x000fea0003800000 */
[----:B------:R-:W2:Y:S02]  /*1dd70*/  LDG.E.U8 R16, desc[UR36][R14.64+0x139] ;  /* 0x000139240e107981 */ /* 0x000ea4000c1e1100 */
[----:B--2---:R-:W-:-:S05]  /*1dd80*/  PRMT R3, R16, 0x8880, RZ ;  /* 0x0000888010037816 */ /* 0x004fca00000000ff */
[----:B------:R-:W-:-:S07]  /*1dd90*/  IMAD R2, R3, R18, RZ ;  /* 0x0000001203027224 */ /* 0x000fce00078e02ff */
.L_x_857:
[----:B------:R-:W-:Y:S05]  /*1dda0*/  BSYNC B1 ;  /* 0x0000000000017941 */ /* 0x000fea0003800000 */
.L_x_856:
        /* <DEDUP_REMOVED lines=11> */
.L_x_859:
[----:B------:R-:W-:Y:S05]  /*1de60*/  BSYNC B1 ;  /* 0x0000000000017941 */ /* 0x000fea0003800000 */
.L_x_858:
[----:B--2---:R-:W-:Y:S01]  /*1de70*/  @!P4 IMAD R3, R54, R17, R2 ;  /* 0x000000113603c224 */ /* 0x004fe200078e0202 */
[----:B------:R-:W-:Y:S04]  /*1de80*/  BSSY B1, `(.L_x_860) ;  /* 0x0000006000017945 */ /* 0x000fe80003800000 */
[----:B------:R2:W-:Y:S01]  /*1de90*/  @!P4 STG.E.U8 desc[UR36][R8.64+0x138], R3 ;  /* 0x000138030800c986 */ /* 0x0005e2000c101124 */
[----:B------:R-:W-:Y:S05]  /*1dea0*/  @P3 BRA `(.L_x_861) ;  /* 0x00000000000c3947 */ /* 0x000fea0003800000 */
[----:B------:R-:W2:Y:S02]  /*1deb0*/  LDG.E.U8 R16, desc[UR36][R12.64+0x139] ;  /* 0x000139240c107981 */ /* 0x000ea4000c1e1100 */
[----:B--2---:R-:W-:-:S05]  /*1dec0*/  PRMT R3, R16, 0x8880, RZ ;  /* 0x0000888010037816 */ /* 0x004fca00000000ff */
[----:B------:R-:W-:-:S07]  /*1ded0*/  IMAD R2, R3, R18, RZ ;  /* 0x0000001203027224 */ /* 0x000fce00078e02ff */
.L_x_861:
[----:B------:R-:W-:Y:S05]  /*1dee0*/  BSYNC B1 ;  /* 0x0000000000017941 */ /* 0x000fea0003800000 */
.L_x_860:
[----:B------:R-:W-:Y:S01]  /*1def0*/  @!P3 IMAD R55, R55, R17, R2 ;  /* 0x000000113737b224 */ /* 0x000fe200078e0202 */
[----:B------:R-:W-:Y:S04]  /*1df00*/  BSSY B1, `(.L_x_862) ;  /* 0x0000006000017945 */ /* 0x000fe80003800000 */
[----:B------:R0:W-:Y:S01]  /*1df10*/  @!P3 STG.E.U8 desc[UR36][R8.64+0x139], R55 ;  /* 0x000139370800b986 */ /* 0x0001e2000c101124 */
[----:B------:R-:W-:Y:S05]  /*1df20*/  @P5 BRA `(.L_x_863) ;  /* 0x00000000000c5947 */ /* 0x000fea0003800000 */
[----:B------:R-:W2:Y:S02]  /*1df30*/  LDG.E.U8 R16, desc[UR36][R14.64+0x140] ;  /* 0x000140240e107981 */ /* 0x000ea4000c1e1100 */
[----:B--2---:R-:W-:-:S05]  /*1df40*/  PRMT R3, R16, 0x8880, RZ ;  /* 0x0000888010037816 */ /* 0x004fca00000000ff */
[----:B------:R-:W-:-:S07]  /*1df50*/  IMAD R2, R3, R18, RZ ;  /* 0x0000001203027224 */ /* 0x000fce00078e02ff */
.L_x_863:
[----:B------:R-:W-:Y:S05]  /*1df60*/  BSYNC B1 ;  /* 0x0000000000017941 */ /* 0x000fea0003800000 */
.L_x_862:
[----:B--2---:R-:W-:Y:S01]  /*1df70*/  @!P5 IMAD R3, R56, R17, R2 ;  /* 0x000000113803d224 */ /* 0x004fe200078e0202 */
[----:B------:R-:W-:Y:S04]  /*1df80*/  BSSY B1, `(.L_x_864) ;  /* 0x0000006000017945 */ /* 0x000fe80003800000 */
[----:B------:R2:W-:Y:S01]  /*1df90*/  @!P5 STG.E.U8 desc[UR36][R6.64+0x140], R3 ;  /* 0x000140030600d986 */ /* 0x0005e2000c101124 */
[----:B------:R-:W-:Y:S05]  /*1dfa0*/  @P0 BRA `(.L_x_865) ;  /* 0x00000000000c0947 */ /* 0x000fea0003800000 */
[----:B------:R-:W2:Y:S02]  /*1dfb0*/  LDG.E.U8 R16, desc[UR36][R14.64+0x141] ;  /* 0x000141240e107981 */ /* 0x000ea4000c1e1100 */
[----:B--2---:R-:W-:-:S05]  /*1dfc0*/  PRMT R3, R16, 0x8880, RZ ;  /* 0x0000888010037816 */ /* 0x004fca00000000ff */
[----:B------:R-:W-:-:S07]  /*1dfd0*/  IMAD R2, R3, R18, RZ ;  /* 0x0000001203027224 */ /* 0x000fce00078e02ff */
.L_x_865:
[----:B------:R-:W-:Y:S05]  /*1dfe0*/  BSYNC B1 ;  /* 0x0000000000017941 */ /* 0x000fea0003800000 */
.L_x_864:
        /* <DEDUP_REMOVED lines=11> */
.L_x_867:
[----:B------:R-:W-:Y:S05]  /*1e0a0*/  BSYNC B1 ;  /* 0x0000000000017941 */ /* 0x000fea0003800000 */
.L_x_866:
[----:B--2---:R-:W-:Y:S01]  /*1e0b0*/  @!P4 IMAD R3, R58, R17, R2 ;  /* 0x000000113a03c224 */ /* 0x004fe200078e0202 */
[----:B------:R-:W-:Y:S04]  /*1e0c0*/  BSSY B1, `(.L_x_868) ;  /* 0x0000006000017945 */ /* 0x000fe80003800000 */
[----:B------:R2:W-:Y:S01]  /*1e0d0*/  @!P4 STG.E.U8 desc[UR36][R8.64+0x140], R3 ;  /* 0x000140030800c986 */ /* 0x0005e2000c101124 */
[----:B------:R-:W-:Y:S05]  /*1e0e0*/  @P3 BRA `(.L_x_869) ;  /* 0x00000000000c3947 */ /* 0x000fea0003800000 */
[----:B------:R-:W2:Y:S02]  /*1e0f0*/  LDG.E.U8 R16, desc[UR36][R12.64+0x141] ;  /* 0x000141240c107981 */ /* 0x000ea4000c1e1100 */
[----:B--2---:R-:W-:-:S05]  /*1e100*/  PRMT R3, R16, 0x8880, RZ ;  /* 0x0000888010037816 */ /* 0x004fca00000000ff */
[----:B------:R-:W-:-:S07]  /*1e110*/  IMAD R2, R3, R18, RZ ;  /* 0x0000001203027224 */ /* 0x000fce00078e02ff */
.L_x_869:
[----:B------:R-:W-:Y:S05]  /*1e120*/  BSYNC B1 ;  /* 0x0000000000017941 */ /* 0x000fea0003800000 */
.L_x_868:
[----:B------:R-:W-:Y:S01]  /*1e130*/  @!P3 IMAD R59, R59, R17, R2 ;  /* 0x000000113b3bb224 */ /* 0x000fe200078e0202 */
[----:B------:R-:W-:Y:S04]  /*1e140*/  BSSY B1, `(.L_x_870) ;  /* 0x0000006000017945 */ /* 0x000fe80003800000 */
[----:B------:R0:W-:Y:S01]  /*1e150*/  @!P3 STG.E.U8 desc[UR36][R8.64+0x141], R59 ;  /* 0x0001413b0800b986 */ /* 0x0001e2000c101124 */
[----:B------:R-:W-:Y:S05]  /*1e160*/  @P5 BRA `(.L_x_871) ;  /* 0x00000000000c5947 */ /* 0x000fea0003800000 */
[----:B------:R-:W2:Y:S02]  /*1e170*/  LDG.E.U8 R16, desc[UR36][R14.64+0x148] ;  /* 0x000148240e107981 */ /* 0x000ea4000c1e1100 */
[----:B--2---:R-:W-:-:S05]  /*1e180*/  PRMT R3, R16, 0x8880, RZ ;  /* 0x0000888010037816 */ /* 0x004fca00000000ff */
[----:B------:R-:W-:-:S07]  /*1e190*/  IMAD R2, R3, R18, RZ ;  /* 0x0000001203027224 */ /* 0x000fce00078e02ff */
.L_x_871:
[----:B------:R-:W-:Y:S05]  /*1e1a0*/  BSYNC B1 ;  /* 0x0000000000017941 */ /* 0x000fea0003800000 */
.L_x_870:
[----:B--2---:R-:W-:Y:S01]  /*1e1b0*/  @!P5 IMAD R3, R60, R17, R2 ;  /* 0x000000113c03d224 */ /* 0x004fe200078e0202 */
[----:B------:R-:W-:Y:S04]  /*1e1c0*/  BSSY B1, `(.L_x_872) ;  /* 0x0000006000017945 */ /* 0x000fe80003800000 */
[----:B------:R2:W-:Y:S01]  /*1e1d0*/  @!P5 STG.E.U8 desc[UR36][R6.64+0x148], R3 ;  /* 0x000148030600d986 */ /* 0x0005e2000c101124 */
[----:B------:R-:W-:Y:S05]  /*1e1e0*/  @P0 BRA `(.L_x_873) ;  /* 0x00000000000c0947 */ /* 0x000fea0003800000 */
[----:B------:R-:W2:Y:S02]  /*1e1f0*/  LDG.E.U8 R16, desc[UR36][R14.64+0x149] ;  /* 0x000149240e107981 */ /* 0x000ea4000c1e1100 */
[----:B--2---:R-:W-:-:S05]  /*1e200*/  PRMT R3, R16, 0x8880, RZ ;  /* 0x0000888010037816 */ /* 0x004fca00000000ff */
[----:B------:R-:W-:-:S07]  /*1e210*/  IMAD R2, R3, R18, RZ ;  /* 0x0000001203027224 */ /* 0x000fce00078e02ff */
.L_x_873:
[----:B------:R-:W-:Y:S05]  /*1e220*/  BSYNC B1 ;  /* 0x0000000000017941 */ /* 0x000fea0003800000 */
.L_x_872:
        /* <DEDUP_REMOVED lines=11> */
.L_x_875:
[----:B------:R-:W-:Y:S05]  /*1e2e0*/  BSYNC B1 ;  /* 0x0000000000017941 */ /* 0x000fea0003800000 */
.L_x_874:
[----:B--2---:R-:W-:Y:S01]  /*1e2f0*/  @!P4 IMAD R3, R62, R17, R2 ;  /* 0x000000113e03c224 */ /* 0x004fe200078e0202 */
[----:B------:R-:W-:Y:S04]  /*1e300*/  BSSY B1, `(.L_x_876) ;  /* 0x0000006000017945 */ /* 0x000fe80003800000 */
[----:B------:R2:W-:Y:S01]  /*1e310*/  @!P4 STG.E.U8 desc[UR36][R8.64+0x148], R3 ;  /* 0x000148030800c986 */ /* 0x0005e2000c101124 */
[----:B------:R-:W-:Y:S05]  /*1e320*/  @P3 BRA `(.L_x_877) ;  /* 0x00000000000c3947 */ /* 0x000fea0003800000 */
[----:B------:R-:W2:Y:S02]  /*1e330*/  LDG.E.U8 R16, desc[UR36][R12.64+0x149] ;  /* 0x000149240c107981 */ /* 0x000ea4000c1e1100 */
[----:B--2---:R-:W-:-:S05]  /*1e340*/  PRMT R3, R16, 0x8880, RZ ;  /* 0x0000888010037816 */ /* 0x004fca00000000ff */
[----:B------:R-:W-:-:S07]  /*1e350*/  IMAD R2, R3, R18, RZ ;  /* 0x0000001203027224 */ /* 0x000fce00078e02ff */
.L_x_877:
[----:B------:R-:W-:Y:S05]  /*1e360*/  BSYNC B1 ;  /* 0x0000000000017941 */ /* 0x000fea0003800000 */
.L_x_876:
[----:B------:R-:W-:Y:S01]  /*1e370*/  @!P3 IMAD R63, R63, R17, R2 ;  /* 0x000000113f3fb224 */ /* 0x000fe200078e0202 */
[----:B------:R-:W-:Y:S04]  /*1e380*/  BSSY B1, `(.L_x_878) ;  /* 0x0000006000017945 */ /* 0x000fe80003800000 */
[----:B------:R0:W-:Y:S01]  /*1e390*/  @!P3 STG.E.U8 desc[UR36][R8.64+0x149], R63 ;  /* 0x0001493f0800b986 */ /* 0x0001e2000c101124 */
[----:B------:R-:W-:Y:S05]  /*1e3a0*/  @P5 BRA `(.L_x_879) ;  /* 0x00000000000c5947 */ /* 0x000fea0003800000 */
[----:B------:R-:W2:Y:S02]  /*1e3b0*/  LDG.E.U8 R16, desc[UR36][R14.64+0x150] ;  /* 0x000150240e107981 */ /* 0x000ea4000c1e1100 */
[----:B--2---:R-:W-:-:S05]  /*1e3c0*/  PRMT R3, R16, 0x8880, RZ ;  /* 0x0000888010037816 */ /* 0x004fca00000000ff */
[----:B------:R-:W-:-:S07]  /*1e3d0*/  IMAD R2, R3, R18, RZ ;  /* 0x0000001203027224 */ /* 0x000fce00078e02ff */
.L_x_879:
[----:B------:R-:W-:Y:S05]  /*1e3e0*/  BSYNC B1 ;  /* 0x0000000000017941 */ /* 0x000fea0003800000 */
.L_x_878:
[----:B--2---:R-:W-:Y:S01]  /*1e3f0*/  @!P5 IMAD R3, R64, R17, R2 ;  /* 0x000000114003d224 */ /* 0x004fe200078e0202 */
[----:B------:R-:W-:Y:S04]  /*1e400*/  BSSY B1, `(.L_x_880) ;  /* 0x0000006000017945 */ /* 0x000fe80003800000 */
[----:B------:R2:W-:Y:S01]  /*1e410*/  @!P5 STG.E.U8 desc[UR36][R6.64+0x150], R3 ;  /* 0x000150030600d986 */ /* 0x0005e2000c101124 */
[----:B------:R-:W-:Y:S05]  /*1e420*/  @P0 BRA `(.L_x_881) ;  /* 0x00000000000c0947 */ /* 0x000fea0003800000 */
[----:B------:R-:W2:Y:S02]  /*1e430*/  LDG.E.U8 R16, desc[UR36][R14.64+0x151] ;  /* 0x000151240e107981 */ /* 0x000ea4000c1e1100 */
[----:B--2---:R-:W-:-:S05]  /*1e440*/  PRMT R3, R16, 0x8880, RZ ;  /* 0x0000888010037816 */ /* 0x004fca00000000ff */
[----:B------:R-:W-:-:S07]  /*1e450*/  IMAD R2, R3, R18, RZ ;  /* 0x0000001203027224 */ /* 0x000fce00078e02ff */
.L_x_881:
[----:B------:R-:W-:Y:S05]  /*1e460*/  BSYNC B1 ;  /* 0x0000000000017941 */ /* 0x000fea0003800000 */
.L_x_880:
        /* <DEDUP_REMOVED lines=11> */
.L_x_883:
[----:B------:R-:W-:Y:S05]  /*1e520*/  BSYNC B1 ;  /* 0x0000000000017941 */ /* 0x000fea0003800000 */
.L_x_882:
[----:B--2---:R-:W-:Y:S01]  /*1e530*/  @!P4 IMAD R3, R66, R17, R2 ;  /* 0x000000114203c224 */ /* 0x004fe200078e0202 */
[----:B------:R-:W-:Y:S04]  /*1e540*/  BSSY B1, `(.L_x_884) ;  /* 0x0000006000017945 */ /* 0x000fe80003800000 */
[----:B------:R2:W-:Y:S01]  /*1e550*/  @!P4 STG.E.U8 desc[UR36][R8.64+0x150], R3 ;  /* 0x000150030800c986 */ /* 0x0005e2000c101124 */
[----:B------:R-:W-:Y:S05]  /*1e560*/  @P3 BRA `(.L_x_885) ;  /* 0x00000000000c3947 */ /* 0x000fea0003800000 */
[----:B------:R-:W2:Y:S02]  /*1e570*/  LDG.E.U8 R16, desc[UR36][R12.64+0x151] ;  /* 0x000151240c107981 */ /* 0x000ea4000c1e1100 */
[----:B--2---:R-:W-:-:S05]  /*1e580*/  PRMT R3, R16, 0x8880, RZ ;  /* 0x0000888010037816 */ /* 0x004fca00000000ff */
[----:B------:R-:W-:-:S07]  /*1e590*/  IMAD R2, R3, R18, RZ ;  /* 0x0000001203027224 */ /* 0x000fce00078e02ff */
.L_x_885:
[----:B------:R-:W-:Y:S05]  /*1e5a0*/  BSYNC B1 ;  /* 0x0000000000017941 */ /* 0x000fea0003800000 */
.L_x_884:
[----:B------:R-:W-:Y:S01]  /*1e5b0*/  @!P3 IMAD R67, R67, R17, R2 ;  /* 0x000000114343b224 */ /* 0x000fe200078e0202 */
[----:B------:R-:W-:Y:S04]  /*1e5c0*/  BSSY B1, `(.L_x_886) ;  /* 0x0000006000017945 */ /* 0x000fe80003800000 */
[----:B------:R0:W-:Y:S01]  /*1e5d0*/  @!P3 STG.E.U8 desc[UR36][R8.64+0x151], R67 ;  /* 0x000151430800b986 */ /* 0x0001e2000c101124 */
[----:B------:R-:W-:Y:S05]  /*1e5e0*/  @P5 BRA `(.L_x_887) ;  /* 0x00000000000c5947 */ /* 0x000fea0003800000 */
[----:B------:R-:W2:Y:S02]  /*1e5f0*/  LDG.E.U8 R16, desc[UR36][R14.64+0x158] ;  /* 0x000158240e107981 */ /* 0x000ea4000c1e1100 */
[----:B--2---:R-:W-:-:S05]  /*1e600*/  PRMT R3, R16, 0x8880, RZ ;  /* 0x0000888010037816 */ /* 0x004fca00000000ff */
[----:B------:R-:W-:-:S07]  /*1e610*/  IMAD R2, R3, R18, RZ ;  /* 0x0000001203027224 */ /* 0x000fce00078e02ff */
.L_x_887:
[----:B------:R-:W-:Y:S05]  /*1e620*/  BSYNC B1 ;  /* 0x0000000000017941 */ /* 0x000fea0003800000 */
.L_x_886:
[----:B--2---:R-:W-:Y:S01]  /*1e630*/  @!P5 IMAD R3, R68, R17, R2 ;  /* 0x000000114403d224 */ /* 0x004fe200078e0202 */
[----:B------:R-:W-:Y:S04]  /*1e640*/  BSSY B1, `(.L_x_888) ;  /* 0x0000006000017945 */ /* 0x000fe80003800000 */
[----:B------:R2:W-:Y:S01]  /*1e650*/  @!P5 STG.E.U8 desc[UR36][R6.64+0x158], R3 ;  /* 0x000158030600d986 */ /* 0x0005e2000c101124 */
[----:B------:R-:W-:Y:S05]  /*1e660*/  @P0 BRA `(.L_x_889) ;  /* 0x00000000000c0947 */ /* 0x000fea0003800000 */
[----:B------:R-:W2:Y:S02]  /*1e670*/  LDG.E.U8 R16, desc[UR36][R14.64+0x159] ;  /* 0x000159240e107981 */ /* 0x000ea4000c1e1100 */
[----:B--2---:R-:W-:-:S05]  /*1e680*/  PRMT R3, R16, 0x8880, RZ ;  /* 0x0000888010037816 */ /* 0x004fca00000000ff */
[----:B------:R-:W-:-:S07]  /*1e690*/  IMAD R2, R3, R18, RZ ;  /* 0x0000001203027224 */ /* 0x000fce00078e02ff */
.L_x_889:
[----:B------:R-:W-:Y:S05]  /*1e6a0*/  BSYNC B1 ;  /* 0x0000000000017941 */ /* 0x000fea0003800000 */
.L_x_888:
        /* <DEDUP_REMOVED lines=11> */
.L_x_891:
[----:B------:R-:W-:Y:S05]  /*1e760*/  BSYNC B1 ;  /* 0x0000000000017941 */ /* 0x000fea0003800000 */
.L_x_890:
[----:B--2---:R-:W-:Y:S01]  /*1e770*/  @!P4 IMAD R3, R70, R17, R2 ;  /* 0x000000114603c224 */ /* 0x004fe200078e0202 */
[----:B------:R-:W-:Y:S04]  /*1e780*/  BSSY B1, `(.L_x_892) ;  /* 0x0000006000017945 */ /* 0x000fe80003800000 */
[----:B------:R2:W-:Y:S01]  /*1e790*/  @!P4 STG.E.U8 desc[UR36][R8.64+0x158], R3 ;  /* 0x000158030800c986 */ /* 0x0005e2000c101124 */
[----:B------:R-:W-:Y:S05]  /*1e7a0*/  @P3 BRA `(.L_x_893) ;  /* 0x00000000000c3947 */ /* 0x000fea0003800000 */
[----:B------:R-:W2:Y:S02]  /*1e7b0*/  LDG.E.U8 R16, desc[UR36][R12.64+0x159] ;  /* 0x000159240c107981 */ /* 0x000ea4000c1e1100 */
[----:B--2---:R-:W-:-:S05]  /*1e7c0*/  PRMT R3, R16, 0x8880, RZ ;  /* 0x0000888010037816 */ /* 0x004fca00000000ff */
[----:B------:R-:W-:-:S07]  /*1e7d0*/  IMAD R2, R3, R18, RZ ;  /* 0x0000001203027224 */ /* 0x000fce00078e02ff */
.L_x_893:
[----:B------:R-:W-:Y:S05]  /*1e7e0*/  BSYNC B1 ;  /* 0x0000000000017941 */ /* 0x000fea0003800000 */
.L_x_892:
[----:B------:R-:W-:Y:S01]  /*1e7f0*/  @!P3 IMAD R71, R71, R17, R2 ;  /* 0x000000114747b224 */ /* 0x000fe200078e0202 */
[----:B------:R-:W-:Y:S04]  /*1e800*/  BSSY B1, `(.L_x_894) ;  /* 0x0000006000017945 */ /* 0x000fe80003800000 */
[----:B------:R0:W-:Y:S01]  /*1e810*/  @!P3 STG.E.U8 desc[UR36][R8.64+0x159], R71 ;  /* 0x000159470800b986 */ /* 0x0001e2000c101124 */
[----:B------:R-:W-:Y:S05]  /*1e820*/  @P5 BRA `(.L_x_895) ;  /* 0x00000000000c5947 */ /* 0x000fea0003800000 */
[----:B------:R-:W2:Y:S02]  /*1e830*/  LDG.E.U8 R16, desc[UR36][R14.64+0x160] ;  /* 0x000160240e107981 */ /* 0x000ea4000c1e1100 */
[----:B--2---:R-:W-:-:S05]  /*1e840*/  PRMT R3, R16, 0x8880, RZ ;  /* 0x0000888010037816 */ /* 0x004fca00000000ff */
[----:B------:R-:W-:-:S07]  /*1e850*/  IMAD R2, R3, R18, RZ ;  /* 0x0000001203027224 */ /* 0x000fce00078e02ff */
.L_x_895:
[----:B------:R-:W-:Y:S05]  /*1e860*/  BSYNC B1 ;  /* 0x0000000000017941 */ /* 0x000fea0003800000 */
.L_x_894:
[----:B--2---:R-:W-:Y:S01]  /*1e870*/  @!P5 IMAD R3, R72, R17, R2 ;  /* 0x000000114803d224 */ /* 0x004fe200078e0202 */
[----:B------:R-:W-:Y:S04]  /*1e880*/  BSSY B1, `(.L_x_896) ;  /* 0x0000006000017945 */ /* 0x000fe80003800000 */
[----:B------:R2:W-:Y:S01]  /*1e890*/  @!P5 STG.E.U8 desc[UR36][R6.64+0x160], R3 ;  /* 0x000160030600d986 */ /* 0x0005e2000c101124 */
[----:B------:R-:W-:Y:S05]  /*1e8a0*/  @P0 BRA `(.L_x_897) ;  /* 0x00000000000c0947 */ /* 0x000fea0003800000 */
[----:B------:R-:W2:Y:S02]  /*1e8b0*/  LDG.E.U8 R16, desc[UR36][R14.64+0x161] ;  /* 0x000161240e107981 */ /* 0x000ea4000c1e1100 */
[----:B--2---:R-:W-:-:S05]  /*1e8c0*/  PRMT R3, R16, 0x8880, RZ ;  /* 0x0000888010037816 */ /* 0x004fca00000000ff */
[----:B------:R-:W-:-:S07]  /*1e8d0*/  IMAD R2, R3, R18, RZ ;  /* 0x0000001203027224 */ /* 0x000fce00078e02ff */
.L_x_897:
[----:B------:R-:W-:Y:S05]  /*1e8e0*/  BSYNC B1 ;  /* 0x0000000000017941 */ /* 0x000fea0003800000 */
.L_x_896:
        /* <DEDUP_REMOVED lines=11> */
.L_x_899:
[----:B------:R-:W-:Y:S05]  /*1e9a0*/  BSYNC B1 ;  /* 0x0000000000017941 */ /* 0x000fea0003800000 */
.L_x_898:
[----:B--2---:R-:W-:Y:S01]  /*1e9b0*/  @!P4 IMAD R3, R74, R17, R2 ;  /* 0x000000114a03c224 */ /* 0x004fe200078e0202 */
[----:B------:R-:W-:Y:S04]  /*1e9c0*/  BSSY B1, `(.L_x_900) ;  /* 0x0000006000017945 */ /* 0x000fe80003800000 */
[----:B------:R2:W-:Y:S01]  /*1e9d0*/  @!P4 STG.E.U8 desc[UR36][R8.64+0x160], R3 ;  /* 0x000160030800c986 */ /* 0x0005e2000c101124 */
[----:B------:R-:W-:Y:S05]  /*1e9e0*/  @P3 BRA `(.L_x_901) ;  /* 0x00000000000c3947 */ /* 0x000fea0003800000 */
[----:B------:R-:W2:Y:S02]  /*1e9f0*/  LDG.E.U8 R16, desc[UR36][R12.64+0x161] ;  /* 0x000161240c107981 */ /* 0x000ea4000c1e1100 */
[----:B--2---:R-:W-:-:S05]  /*1ea00*/  PRMT R3, R16, 0x8880, RZ ;  /* 0x0000888010037816 */ /* 0x004fca00000000ff */
[----:B------:R-:W-:-:S07]  /*1ea10*/  IMAD R2, R3, R18, RZ ;  /* 0x0000001203027224 */ /* 0x000fce00078e02ff */
.L_x_901:
[----:B------:R-:W-:Y:S05]  /*1ea20*/  BSYNC B1 ;  /* 0x0000000000017941 */ /* 0x000fea0003800000 */
.L_x_900:
[----:B------:R-:W-:Y:S01]  /*1ea30*/  @!P3 IMAD R75, R75, R17, R2 ;  /* 0x000000114b4bb224 */ /* 0x000fe200078e0202 */
[----:B------:R-:W-:Y:S04]  /*1ea40*/  BSSY B1, `(.L_x_902) ;  /* 0x0000006000017945 */ /* 0x000fe80003800000 */
[----:B------:R0:W-:Y:S01]  /*1ea50*/  @!P3 STG.E.U8 desc[UR36][R8.64+0x161], R75 ;  /* 0x0001614b0800b986 */ /* 0x0001e2000c101124 */
[----:B------:R-:W-:Y:S05]  /*1ea60*/  @P5 BRA `(.L_x_903) ;  /* 0x00000000000c5947 */ /* 0x000fea0003800000 */
[----:B------:R-:W2:Y:S02]  /*1ea70*/  LDG.E.U8 R16, desc[UR36][R14.64+0x168] ;  /* 0x000168240e107981 */ /* 0x000ea4000c1e1100 */
[----:B--2---:R-:W-:-:S05]  /*1ea80*/  PRMT R3, R16, 0x8880, RZ ;  /* 0x0000888010037816 */ /* 0x004fca00000000ff */
[----:B------:R-:W-:-:S07]  /*1ea90*/  IMAD R2, R3, R18, RZ ;  /* 0x0000001203027224 */ /* 0x000fce00078e02ff */
.L_x_903:
[----:B------:R-:W-:Y:S05]  /*1eaa0*/  BSYNC B1 ;  /* 0x0000000000017941 */ /* 0x000fea0003800000 */
.L_x_902:
[----:B--2---:R-:W-:Y:S01]  /*1eab0*/  @!P5 IMAD R3, R76, R17, R2 ;  /* 0x000000114c03d224 */ /* 0x004fe200078e0202 */
[----:B------:R-:W-:Y:S04]  /*1eac0*/  BSSY B1, `(.L_x_904) ;  /* 0x0000006000017945 */ /* 0x000fe80003800000 */
[----:B------:R2:W-:Y:S01]  /*1ead0*/  @!P5 STG.E.U8 desc[UR36][R6.64+0x168], R3 ;  /* 0x000168030600d986 */ /* 0x0005e2000c101124 */
[----:B------:R-:W-:Y:S05]  /*1eae0*/  @P0 BRA `(.L_x_905) ;  /* 0x00000000000c0947 */ /* 0x000fea0003800000 */
[----:B------:R-:W2:Y:S02]  /*1eaf0*/  LDG.E.U8 R16, desc[UR36][R14.64+0x169] ;  /* 0x000169240e107981 */ /* 0x000ea4000c1e1100 */
[----:B--2---:R-:W-:-:S05]  /*1eb00*/  PRMT R3, R16, 0x8880, RZ ;  /* 0x0000888010037816 */ /* 0x004fca00000000ff */
[----:B------:R-:W-:-:S07]  /*1eb10*/  IMAD R2, R3, R18, RZ ;  /* 0x0000001203027224 */ /* 0x000fce00078e02ff */
.L_x_905:
[----:B------:R-:W-:Y:S05]  /*1eb20*/  BSYNC B1 ;  /* 0x0000000000017941 */ /* 0x000fea0003800000 */
.L_x_904:
        /* <DEDUP_REMOVED lines=11> */
.L_x_907:
[----:B------:R-:W-:Y:S05]  /*1ebe0*/  BSYNC B1 ;  /* 0x0000000000017941 */ /* 0x000fea0003800000 */
.L_x_906:
[----:B--2---:R-:W-:Y:S01]  /*1ebf0*/  @!P4 IMAD R3, R78, R17, R2 ;  /* 0x000000114e03c224 */ /* 0x004fe200078e0202 */
[----:B------:R-:W-:Y:S04]  /*1ec00*/  BSSY B1, `(.L_x_908) ;  /* 0x0000006000017945 */ /* 0x000fe80003800000 */
[----:B------:R2:W-:Y:S01]  /*1ec10*/  @!P4 STG.E.U8 desc[UR36][R8.64+0x168], R3 ;  /* 0x000168030800c986 */ /* 0x0005e2000c101124 */
[----:B------:R-:W-:Y:S05]  /*1ec20*/  @P3 BRA `(.L_x_909) ;  /* 0x00000000000c3947 */ /* 0x000fea0003800000 */
[----:B------:R-:W2:Y:S02]  /*1ec30*/  LDG.E.U8 R16, desc[UR36][R12.64+0x169] ;  /* 0x000169240c107981 */ /* 0x000ea4000c1e1100 */
[----:B--2---:R-:W-:-:S05]  /*1ec40*/  PRMT R3, R16, 0x8880, RZ ;  /* 0x0000888010037816 */ /* 0x004fca00000000ff */
[----:B------:R-:W-:-:S07]  /*1ec50*/  IMAD R2, R3, R18, RZ ;  /* 0x0000001203027224 */ /* 0x000fce00078e02ff */
.L_x_909:
[----:B------:R-:W-:Y:S05]  /*1ec60*/  BSYNC B1 ;  /* 0x0000000000017941 */ /* 0x000fea0003800000 */
.L_x_908:
[----:B------:R-:W-:Y:S01]  /*1ec70*/  @!P3 IMAD R79, R79, R17, R2 ;  /* 0x000000114f4fb224 */ /* 0x000fe200078e0202 */
[----:B------:R-:W-:Y:S04]  /*1ec80*/  BSSY B1, `(.L_x_910) ;  /* 0x0000006000017945 */ /* 0x000fe80003800000 */
[----:B------:R0:W-:Y:S01]  /*1ec90*/  @!P3 STG.E.U8 desc[UR36][R8.64+0x169], R79 ;  /* 0x0001694f0800b986 */ /* 0x0001e2000c101124 */
[----:B------:R-:W-:Y:S05]  /*1eca0*/  @P5 BRA `(.L_x_911) ;  /* 0x00000000000c5947 */ /* 0x000fea0003800000 */
[----:B------:R-:W2:Y:S02]  /*1ecb0*/  LDG.E.U8 R16, desc[UR36][R14.64+0x170] ;  /* 0x000170240e107981 */ /* 0x000ea4000c1e1100 */
[----:B--2---:R-:W-:-:S05]  /*1ecc0*/  PRMT R3, R16, 0x8880, RZ ;  /* 0x0000888010037816 */ /* 0x004fca00000000ff */
[----:B------:R-:W-:-:S07]  /*1ecd0*/  IMAD R2, R3, R18, RZ ;  /* 0x0000001203027224 */ /* 0x000fce00078e02ff */
.L_x_911:
[----:B------:R-:W-:Y:S05]  /*1ece0*/  BSYNC B1 ;  /* 0x0000000000017941 */ /* 0x000fea0003800000 */
.L_x_910:
[----:B--2---:R-:W-:Y:S01]  /*1ecf0*/  @!P5 IMAD R3, R80, R17, R2 ;  /* 0x000000115003d224 */ /* 0x004fe200078e0202 */
[----:B------:R-:W-:Y:S04]  /*1ed00*/  BSSY B1, `(.L_x_912) ;  /* 0x0000006000017945 */ /* 0x000fe80003800000 */
[----:B------:R2:W-:Y:S01]  /*1ed10*/  @!P5 STG.E.U8 desc[UR36][R6.64+0x170], R3 ;  /* 0x000170030600d986 */ /* 0x0005e2000c101124 */
[----:B------:R-:W-:Y:S05]  /*1ed20*/  @P0 BRA `(.L_x_913) ;  /* 0x00000000000c0947 */ /* 0x000fea0003800000 */
[----:B------:R-:W2:Y:S02]  /*1ed30*/  LDG.E.U8 R16, desc[UR36][R14.64+0x171] ;  /* 0x000171240e107981 */ /* 0x000ea4000c1e1100 */
[----:B--2---:R-:W-:-:S05]  /*1ed40*/  PRMT R3, R16, 0x8880, RZ ;  /* 0x0000888010037816 */ /* 0x004fca00000000ff */
[----:B------:R-:W-:-:S07]  /*1ed50*/  IMAD R2, R3, R18, RZ ;  /* 0x0000001203027224 */ /* 0x000fce00078e02ff */
.L_x_913:
[----:B------:R-:W-:Y:S05]  /*1ed60*/  BSYNC B1 ;  /* 0x0000000000017941 */ /* 0x000fea0003800000 */
.L_x_912:
        /* <DEDUP_REMOVED lines=11> */
.L_x_915:
[----:B------:R-:W-:Y:S05]  /*1ee20*/  BSYNC B1 ;  /* 0x0000000000017941 */ /* 0x000fea0003800000 */
.L_x_914:
[----:B--2---:R-:W-:Y:S01]  /*1ee30*/  @!P4 IMAD R3, R82, R17, R2 ;  /* 0x000000115203c224 */ /* 0x004fe200078e0202 */
[----:B------:R-:W-:Y:S04]  /*1ee40*/  BSSY B1, `(.L_x_916) ;  /* 0x0000006000017945 */ /* 0x000fe80003800000 */
[----:B------:R2:W-:Y:S01]  /*1ee50*/  @!P4 STG.E.U8 desc[UR36][R8.64+0x170], R3 ;  /* 0x000170030800c986 */ /* 0x0005e2000c101124 */
[----:B------:R-:W-:Y:S05]  /*1ee60*/  @P3 BRA `(.L_x_917) ;  /* 0x00000000000c3947 */ /* 0x000fea0003800000 */
[----:B------:R-:W2:Y:S02]  /*1ee70*/  LDG.E.U8 R16, desc[UR36][R12.64+0x171] ;  /* 0x000171240c107981 */ /* 0x000ea4000c1e1100 */
[----:B--2---:R-:W-:-:S05]  /*1ee80*/  PRMT R3, R16, 0x8880, RZ ;  /* 0x0000888010037816 */ /* 0x004fca00000000ff */
[----:B------:R-:W-:-:S07]  /*1ee90*/  IMAD R2, R3, R18, RZ ;  /* 0x0000001203027224 */ /* 0x000fce00078e02ff */
.L_x_917:
[----:B------:R-:W-:Y:S05]  /*1eea0*/  BSYNC B1 ;  /* 0x0000000000017941 */ /* 0x000fea0003800000 */
.L_x_916:
[----:B------:R-:W-:Y:S01]  /*1eeb0*/  @!P3 IMAD R83, R83, R17, R2 ;  /* 0x000000115353b224 */ /* 0x000fe200078e0202 */
[----:B------:R-:W-:Y:S04]  /*1eec0*/  BSSY B1, `(.L_x_918) ;  /* 0x0000006000017945 */ /* 0x000fe80003800000 */
[----:B------:R0:W-:Y:S01]  /*1eed0*/  @!P3 STG.E.U8 desc[UR36][R8.64+0x171], R83 ;  /* 0x000171530800b986 */ /* 0x0001e2000c101124 */
[----:B------:R-:W-:Y:S05]  /*1eee0*/  @P5 BRA `(.L_x_919) ;  /* 0x00000000000c5947 */ /* 0x000fea0003800000 */
[----:B------:R-:W2:Y:S02]  /*1eef0*/  LDG.E.U8 R16, desc[UR36][R14.64+0x178] ;  /* 0x000178240e107981 */ /* 0x000ea4000c1e1100 */
[----:B--2---:R-:W-:-:S05]  /*1ef00*/  PRMT R3, R16, 0x8880, RZ ;  /* 0x0000888010037816 */ /* 0x004fca00000000ff */
[----:B------:R-:W-:-:S07]  /*1ef10*/  IMAD R2, R3, R18, RZ ;  /* 0x0000001203027224 */ /* 0x000fce00078e02ff */
.L_x_919:
[----:B------:R-:W-:Y:S05]  /*1ef20*/  BSYNC B1 ;  /* 0x0000000000017941 */ /* 0x000fea0003800000 */
.L_x_918:
[----:B--2---:R-:W-:Y:S01]  /*1ef30*/  @!P5 IMAD R3, R84, R17, R2 ;  /* 0x000000115403d224 */ /* 0x004fe200078e0202 */
[----:B------:R-:W-:Y:S04]  /*1ef40*/  BSSY B1, `(.L_x_920) ;  /* 0x0000006000017945 */ /* 0x000fe80003800000 */
[----:B------:R2:W-:Y:S01]  /*1ef50*/  @!P5 STG.E.U8 desc[UR36][R6.64+0x178], R3 ;  /* 0x000178030600d986 */ /* 0x0005e2000c101124 */
[----:B------:R-:W-:Y:S05]  /*1ef60*/  @P0 BRA `(.L_x_921) ;  /* 0x00000000000c0947 */ /* 0x000fea0003800000 */
[----:B------:R-:W2:Y:S02]  /*1ef70*/  LDG.E.U8 R16, desc[UR36][R14.64+0x179] ;  /* 0x000179240e107981 */ /* 0x000ea4000c1e1100 */
[----:B--2---:R-:W-:-:S05]  /*1ef80*/  PRMT R3, R16, 0x8880, RZ ;  /* 0x0000888010037816 */ /* 0x004fca00000000ff */
[----:B------:R-:W-:-:S07]  /*1ef90*/  IMAD R2, R3, R18, RZ ;  /* 0x0000001203027224 */ /* 0x000fce00078e02ff */
.L_x_921:
[----:B------:R-:W-:Y:S05]  /*1efa0*/  BSYNC B1 ;  /* 0x0000000000017941 */ /* 0x000fea0003800000 */
.L_x_920:
        /* <DEDUP_REMOVED lines=11> */
.L_x_923:
[----:B------:R-:W-:Y:S05]  /*1f060*/  BSYNC B1 ;  /* 0x0000000000017941 */ /* 0x000fea0003800000 */
.L_x_922:
[----:B--2---:R-:W-:Y:S01]  /*1f070*/  @!P4 IMAD R3, R86, R17, R2 ;  /* 0x000000115603c224 */ /* 0x004fe200078e0202 */
[----:B------:R-:W-:Y:S04]  /*1f080*/  BSSY B1, `(.L_x_924) ;  /* 0x0000006000017945 */ /* 0x000fe80003800000 */
[----:B------:R2:W-:Y:S01]  /*1f090*/  @!P4 STG.E.U8 desc[UR36][R8.64+0x178], R3 ;  /* 0x000178030800c986 */ /* 0x0005e2000c101124 */
[----:B------:R-:W-:Y:S05]  /*1f0a0*/  @P3 BRA `(.L_x_925) ;  /* 0x00000000000c3947 */ /* 0x000fea0003800000 */
[----:B------:R-:W2:Y:S02]  /*1f0b0*/  LDG.E.U8 R16, desc[UR36][R12.64+0x179] ;  /* 0x000179240c107981 */ /* 0x000ea4000c1e1100 */
[----:B--2---:R-:W-:-:S05]  /*1f0c0*/  PRMT R3, R16, 0x8880, RZ ;  /* 0x0000888010037816 */ /* 0x004fca00000000ff */
[----:B------:R-:W-:-:S07]  /*1f0d0*/  IMAD R2, R3, R18, RZ ;  /* 0x0000001203027224 */ /* 0x000fce00078e02ff */
.L_x_925:
[----:B------:R-:W-:Y:S05]  /*1f0e0*/  BSYNC B1 ;  /* 0x0000000000017941 */ /* 0x000fea0003800000 */
.L_x_924:
[----:B------:R-:W-:Y:S01]  /*1f0f0*/  @!P3 IMAD R87, R87, R17, R2 ;  /* 0x000000115757b224 */ /* 0x000fe200078e0202 */
[----:B------:R-:W-:Y:S04]  /*1f100*/  BSSY B1, `(.L_x_926) ;  /* 0x0000006000017945 */ /* 0x000fe80003800000 */
[----:B------:R0:W-:Y:S01]  /*1f110*/  @!P3 STG.E.U8 desc[UR36][R8.64+0x179], R87 ;  /* 0x000179570800b986 */ /* 0x0001e2000c101124 */
[----:B------:R-:W-:Y:S05]  /*1f120*/  @P5 BRA `(.L_x_927) ;  /* 0x00000000000c5947 */ /* 0x000fea0003800000 */
[----:B------:R-:W2:Y:S02]  /*1f130*/  LDG.E.U8 R16, desc[UR36][R14.64+0x180] ;  /* 0x000180240e107981 */ /* 0x000ea4000c1e1100 */
[----:B--2---:R-:W-:-:S05]  /*1f140*/  PRMT R3, R16, 0x8880, RZ ;  /* 0x0000888010037816 */ /* 0x004fca00000000ff */
[----:B------:R-:W-:-:S07]  /*1f150*/  IMAD R2, R3, R18, RZ ;  /* 0x0000001203027224 */ /* 0x000fce00078e02ff */
.L_x_927:
[----:B------:R-:W-:Y:S05]  /*1f160*/  BSYNC B1 ;  /* 0x0000000000017941 */ /* 0x000fea0003800000 */
.L_x_926:
[----:B--2---:R-:W-:Y:S01]  /*1f170*/  @!P5 IMAD R3, R88, R17, R2 ;  /* 0x000000115803d224 */ /* 0x004fe200078e0202 */
[----:B------:R-:W-:Y:S04]  /*1f180*/  BSSY B1, `(.L_x_928) ;  /* 0x0000006000017945 */ /* 0x000fe80003800000 */
[----:B------:R2:W-:Y:S01]  /*1f190*/  @!P5 STG.E.U8 desc[UR36][R6.64+0x180], R3 ;  /* 0x000180030600d986 */ /* 0x0005e2000c101124 */
[----:B------:R-:W-:Y:S05]  /*1f1a0*/  @P0 BRA `(.L_x_929) ;  /* 0x00000000000c0947 */ /* 0x000fea0003800000 */
[----:B------:R-:W2:Y:S02]  /*1f1b0*/  LDG.E.U8 R16, desc[UR36][R14.64+0x181] ;  /* 0x000181240e107981 */ /* 0x000ea4000c1e1100 */
[----:B--2---:R-:W-:-:S05]  /*1f1c0*/  PRMT R3, R16, 0x8880, RZ ;  /* 0x0000888010037816 */ /* 0x004fca00000000ff */
[----:B------:R-:W-:-:S07]  /*1f1d0*/  IMAD R2, R3, R18, RZ ;  /* 0x0000001203027224 */ /* 0x000fce00078e02ff */
.L_x_929:
[----:B------:R-:W-:Y:S05]  /*1f1e0*/  BSYNC B1 ;  /* 0x0000000000017941 */ /* 0x000fea0003800000 */
.L_x_928:
        /* <DEDUP_REMOVED lines=11> */
.L_x_931:
[----:B------:R-:W-:Y:S05]  /*1f2a0*/  BSYNC B1 ;  /* 0x0000000000017941 */ /* 0x000fea0003800000 */
.L_x_930:
[----:B--2---:R-:W-:Y:S01]  /*1f2b0*/  @!P4 IMAD R3, R90, R17, R2 ;  /* 0x000000115a03c224 */ /* 0x004fe200078e0202 */
[----:B------:R-:W-:Y:S04]  /*1f2c0*/  BSSY B1, `(.L_x_932) ;  /* 0x0000006000017945 */ /* 0x000fe80003800000 */
[----:B------:R2:W-:Y:S01]  /*1f2d0*/  @!P4 STG.E.U8 desc[UR36][R8.64+0x180], R3 ;  /* 0x000180030800c986 */ /* 0x0005e2000c101124 */
[----:B------:R-:W-:Y:S05]  /*1f2e0*/  @P3 BRA `(.L_x_933) ;  /* 0x00000000000c3947 */ /* 0x000fea0003800000 */
[----:B------:R-:W2:Y:S02]  /*1f2f0*/  LDG.E.U8 R16, desc[UR36][R12.64+0x181] ;  /* 0x000181240c107981 */ /* 0x000ea4000c1e1100 */
[----:B--2---:R-:W-:-:S05]  /*1f300*/  PRMT R3, R16, 0x8880, RZ ;  /* 0x0000888010037816 */ /* 0x004fca00000000ff */
[----:B------:R-:W-:-:S07]  /*1f310*/  IMAD R2, R3, R18, RZ ;  /* 0x0000001203027224 */ /* 0x000fce00078e02ff */
.L_x_933:
[----:B------:R-:W-:Y:S05]  /*1f320*/  BSYNC B1 ;  /* 0x0000000000017941 */ /* 0x000fea0003800000 */
.L_x_932:
[----:B------:R-:W-:Y:S01]  /*1f330*/  @!P3 IMAD R91, R91, R17, R2 ;  /* 0x000000115b5bb224 */ /* 0x000fe200078e0202 */
[----:B------:R-:W-:Y:S04]  /*1f340*/  BSSY B1, `(.L_x_934) ;  /* 0x0000006000017945 */ /* 0x000fe80003800000 */
[----:B------:R0:W-:Y:S01]  /*1f350*/  @!P3 STG.E.U8 desc[UR36][R8.64+0x181], R91 ;  /* 0x0001815b0800b986 */ /* 0x0001e2000c101124 */
[----:B------:R-:W-:Y:S05]  /*1f360*/  @P5 BRA `(.L_x_935) ;  /* 0x00000000000c5947 */ /* 0x000fea0003800000 */
[----:B------:R-:W2:Y:S02]  /*1f370*/  LDG.E.U8 R16, desc[UR36][R14.64+0x188] ;  /* 0x000188240e107981 */ /* 0x000ea4000c1e1100 */
[----:B--2---:R-:W-:-:S05]  /*1f380*/  PRMT R3, R16, 0x8880, RZ ;  /* 0x0000888010037816 */ /* 0x004fca00000000ff */
[----:B------:R-:W-:-:S07]  /*1f390*/  IMAD R2, R3, R18, RZ ;  /* 0x0000001203027224 */ /* 0x000fce00078e02ff */
.L_x_935:
[----:B------:R-:W-:Y:S05]  /*1f3a0*/  BSYNC B1 ;  /* 0x0000000000017941 */ /* 0x000fea0003800000 */
.L_x_934:
[----:B--2---:R-:W-:Y:S01]  /*1f3b0*/  @!P5 IMAD R3, R92, R17, R2 ;  /* 0x000000115c03d224 */ /* 0x004fe200078e0202 */
[----:B------:R-:W-:Y:S04]  /*1f3c0*/  BSSY B1, `(.L_x_936) ;  /* 0x0000006000017945 */ /* 0x000fe80003800000 */
[----:B------:R2:W-:Y:S01]  /*1f3d0*/  @!P5 STG.E.U8 desc[UR36][R6.64+0x188], R3 ;  /* 0x000188030600d986 */ /* 0x0005e2000c101124 */
[----:B------:R-:W-:Y:S05]  /*1f3e0*/  @P0 BRA `(.L_x_937) ;  /* 0x00000000000c0947 */ /* 0x000fea0003800000 */
[----:B------:R-:W2:Y:S02]  /*1f3f0*/  LDG.E.U8 R16, desc[UR36][R14.64+0x189] ;  /* 0x000189240e107981 */ /* 0x000ea4000c1e1100 */
[----:B--2---:R-:W-:-:S05]  /*1f400*/  PRMT R3, R16, 0x8880, RZ ;  /* 0x0000888010037816 */ /* 0x004fca00000000ff */
[----:B------:R-:W-:-:S07]  /*1f410*/  IMAD R2, R3, R18, RZ ;  /* 0x0000001203027224 */ /* 0x000fce00078e02ff */
.L_x_937:
[----:B------:R-:W-:Y:S05]  /*1f420*/  BSYNC B1 ;  /* 0x0000000000017941 */ /* 0x000fea0003800000 */
.L_x_936:
        /* <DEDUP_REMOVED lines=11> */
.L_x_939:
[----:B------:R-:W-:Y:S05]  /*1f4e0*/  BSYNC B1 ;  /* 0x0000000000017941 */ /* 0x000fea0003800000 */
.L_x_938:
[----:B--2---:R-:W-:Y:S01]  /*1f4f0*/  @!P4 IMAD R3, R94, R17, R2 ;  /* 0x000000115e03c224 */ /* 0x004fe200078e0202 */
[----:B------:R-:W-:Y:S04]  /*1f500*/  BSSY B1, `(.L_x_940) ;  /* 0x0000006000017945 */ /* 0x000fe80003800000 */
[----:B------:R2:W-:Y:S01]  /*1f510*/  @!P4 STG.E.U8 desc[UR36][R8.64+0x188], R3 ;  /* 0x000188030800c986 */ /* 0x0005e2000c101124 */
[----:B------:R-:W-:Y:S05]  /*1f520*/  @P3 BRA `(.L_x_941) ;  /* 0x00000000000c3947 */ /* 0x000fea0003800000 */
[----:B------:R-:W2:Y:S02]  /*1f530*/  LDG.E.U8 R16, desc[UR36][R12.64+0x189] ;  /* 0x000189240c107981 */ /* 0x000ea4000c1e1100 */
[----:B--2---:R-:W-:-:S05]  /*1f540*/  PRMT R3, R16, 0x8880, RZ ;  /* 0x0000888010037816 */ /* 0x004fca00000000ff */
[----:B------:R-:W-:-:S07]  /*1f550*/  IMAD R2, R3, R18, RZ ;  /* 0x0000001203027224 */ /* 0x000fce00078e02ff */
.L_x_941:
[----:B------:R-:W-:Y:S05]  /*1f560*/  BSYNC B1 ;  /* 0x0000000000017941 */ /* 0x000fea0003800000 */
.L_x_940:
[----:B------:R-:W-:Y:S01]  /*1f570*/  @!P3 IMAD R95, R95, R17, R2 ;  /* 0x000000115f5fb224 */ /* 0x000fe200078e0202 */
[----:B------:R-:W-:Y:S04]  /*1f580*/  BSSY B1, `(.L_x_942) ;  /* 0x0000006000017945 */ /* 0x000fe80003800000 */
[----:B------:R0:W-:Y:S01]  /*1f590*/  @!P3 STG.E.U8 desc[UR36][R8.64+0x189], R95 ;  /* 0x0001895f0800b986 */ /* 0x0001e2000c101124 */
[----:B------:R-:W-:Y:S05]  /*1f5a0*/  @P5 BRA `(.L_x_943) ;  /* 0x00000000000c5947 */ /* 0x000fea0003800000 */
[----:B------:R-:W2:Y:S02]  /*1f5b0*/  LDG.E.U8 R16, desc[UR36][R14.64+0x190] ;  /* 0x000190240e107981 */ /* 0x000ea4000c1e1100 */
[----:B--2---:R-:W-:-:S05]  /*1f5c0*/  PRMT R3, R16, 0x8880, RZ ;  /* 0x0000888010037816 */ /* 0x004fca00000000ff */
[----:B------:R-:W-:-:S07]  /*1f5d0*/  IMAD R2, R3, R18, RZ ;  /* 0x0000001203027224 */ /* 0x000fce00078e02ff */
.L_x_943:
[----:B------:R-:W-:Y:S05]  /*1f5e0*/  BSYNC B1 ;  /* 0x0000000000017941 */ /* 0x000fea0003800000 */
.L_x_942:
[----:B--2---:R-:W-:Y:S01]  /*1f5f0*/  @!P5 IMAD R3, R96, R17, R2 ;  /* 0x000000116003d224 */ /* 0x004fe200078e0202 */
[----:B------:R-:W-:Y:S04]  /*1f600*/  BSSY B1, `(.L_x_944) ;  /* 0x0000006000017945 */ /* 0x000fe80003800000 */
[----:B------:R2:W-:Y:S01]  /*1f610*/  @!P5 STG.E.U8 desc[UR36][R6.64+0x190], R3 ;  /* 0x000190030600d986 */ /* 0x0005e2000c101124 */
[----:B------:R-:W-:Y:S05]  /*1f620*/  @P0 BRA `(.L_x_945) ;  /* 0x00000000000c0947 */ /* 0x000fea0003800000 */
[----:B------:R-:W2:Y:S02]  /*1f630*/  LDG.E.U8 R16, desc[UR36][R14.64+0x191] ;  /* 0x000191240e107981 */ /* 0x000ea4000c1e1100 */
[----:B--2---:R-:W-:-:S05]  /*1f640*/  PRMT R3, R16, 0x8880, RZ ;  /* 0x0000888010037816 */ /* 0x004fca00000000ff */
[----:B------:R-:W-:-:S07]  /*1f650*/  IMAD R2, R3, R18, RZ ;  /* 0x0000001203027224 */ /* 0x000fce00078e02ff */
.L_x_945:
[----:B------:R-:W-:Y:S05]  /*1f660*/  BSYNC B1 ;  /* 0x0000000000017941 */ /* 0x000fea0003800000 */
.L_x_944:
        /* <DEDUP_REMOVED lines=11> */
.L_x_947:
[----:B------:R-:W-:Y:S05]  /*1f720*/  BSYNC B1 ;  /* 0x0000000000017941 */ /* 0x000fea0003800000 */
.L_x_946:
[----:B--2---:R-:W-:Y:S01]  /*1f730*/  @!P4 IMAD R3, R98, R17, R2 ;  /* 0x000000116203c224 */ /* 0x004fe200078e0202 */
[----:B------:R-:W-:Y:S04]  /*1f740*/  BSSY B1, `(.L_x_948) ;  /* 0x0000006000017945 */ /* 0x000fe80003800000 */
[----:B------:R2:W-:Y:S01]  /*1f750*/  @!P4 STG.E.U8 desc[UR36][R8.64+0x190], R3 ;  /* 0x000190030800c986 */ /* 0x0005e2000c101124 */
[----:B------:R-:W-:Y:S05]  /*1f760*/  @P3 BRA `(.L_x_949) ;  /* 0x00000000000c3947 */ /* 0x000fea0003800000 */
[----:B------:R-:W2:Y:S02]  /*1f770*/  LDG.E.U8 R16, desc[UR36][R12.64+0x191] ;  /* 0x000191240c107981 */ /* 0x000ea4000c1e1100 */
[----:B--2---:R-:W-:-:S05]  /*1f780*/  PRMT R3, R16, 0x8880, RZ ;  /* 0x0000888010037816 */ /* 0x004fca00000000ff */
[----:B------:R-:W-:-:S07]  /*1f790*/  IMAD R2, R3, R18, RZ ;  /* 0x0000001203027224 */ /* 0x000fce00078e02ff */
.L_x_949:
[----:B------:R-:W-:Y:S05]  /*1f7a0*/  BSYNC B1 ;  /* 0x0000000000017941 */ /* 0x000fea0003800000 */
.L_x_948:
[----:B------:R-:W-:Y:S01]  /*1f7b0*/  @!P3 IMAD R99, R99, R17, R2 ;  /* 0x000000116363b224 */ /* 0x000fe200078e0202 */
[----:B------:R-:W-:Y:S04]  /*1f7c0*/  BSSY B1, `(.L_x_950) ;  /* 0x0000006000017945 */ /* 0x000fe80003800000 */
[----:B------:R0:W-:Y:S01]  /*1f7d0*/  @!P3 STG.E.U8 desc[UR36][R8.64+0x191], R99 ;  /* 0x000191630800b986 */ /* 0x0001e2000c101124 */
[----:B------:R-:W-:Y:S05]  /*1f7e0*/  @P5 BRA `(.L_x_951) ;  /* 0x00000000000c5947 */ /* 0x000fea0003800000 */
[----:B------:R-:W2:Y:S02]  /*1f7f0*/  LDG.E.U8 R16, desc[UR36][R14.64+0x198] ;  /* 0x000198240e107981 */ /* 0x000ea4000c1e1100 */
[----:B--2---:R-:W-:-:S05]  /*1f800*/  PRMT R3, R16, 0x8880, RZ ;  /* 0x0000888010037816 */ /* 0x004fca00000000ff */
[----:B------:R-:W-:-:S07]  /*1f810*/  IMAD R2, R3, R18, RZ ;  /* 0x0000001203027224 */ /* 0x000fce00078e02ff */
.L_x_951:
[----:B------:R-:W-:Y:S05]  /*1f820*/  BSYNC B1 ;  /* 0x0000000000017941 */ /* 0x000fea0003800000 */
.L_x_950:
[----:B--2---:R-:W-:Y:S01]  /*1f830*/  @!P5 IMAD R3, R100, R17, R2 ;  /* 0x000000116403d224 */ /* 0x004fe200078e0202 */
[----:B------:R-:W-:Y:S04]  /*1f840*/  BSSY B1, `(.L_x_952) ;  /* 0x0000006000017945 */ /* 0x000fe80003800000 */
[----:B------:R2:W-:Y:S01]  /*1f850*/  @!P5 STG.E.U8 desc[UR36][R6.64+0x198], R3 ;  /* 0x000198030600d986 */ /* 0x0005e2000c101124 */
[----:B------:R-:W-:Y:S05]  /*1f860*/  @P0 BRA `(.L_x_953) ;  /* 0x00000000000c0947 */ /* 0x000fea0003800000 */
[----:B------:R-:W2:Y:S02]  /*1f870*/  LDG.E.U8 R16, desc[UR36][R14.64+0x199] ;  /* 0x000199240e107981 */ /* 0x000ea4000c1e1100 */
[----:B--2---:R-:W-:-:S05]  /*1f880*/  PRMT R3, R16, 0x8880, RZ ;  /* 0x0000888010037816 */ /* 0x004fca00000000ff */
[----:B------:R-:W-:-:S07]  /*1f890*/  IMAD R2, R3, R18, RZ ;  /* 0x0000001203027224 */ /* 0x000fce00078e02ff */
.L_x_953:
[----:B------:R-:W-:Y:S05]  /*1f8a0*/  BSYNC B1 ;  /* 0x0000000000017941 */ /* 0x000fea0003800000 */
.L_x_952:
        /* <DEDUP_REMOVED lines=11> */
.L_x_955:
[----:B------:R-:W-:Y:S05]  /*1f960*/  BSYNC B1 ;  /* 0x0000000000017941 */ /* 0x000fea0003800000 */
.L_x_954:
[----:B--2---:R-:W-:Y:S01]  /*1f970*/  @!P4 IMAD R3, R102, R17, R2 ;  /* 0x000000116603c224 */ /* 0x004fe200078e0202 */
[----:B------:R-:W-:Y:S04]  /*1f980*/  BSSY B1, `(.L_x_956) ;  /* 0x0000006000017945 */ /* 0x000fe80003800000 */
[----:B------:R2:W-:Y:S01]  /*1f990*/  @!P4 STG.E.U8 desc[UR36][R8.64+0x198], R3 ;  /* 0x000198030800c986 */ /* 0x0005e2000c101124 */
[----:B------:R-:W-:Y:S05]  /*1f9a0*/  @P3 BRA `(.L_x_957) ;  /* 0x00000000000c3947 */ /* 0x000fea0003800000 */
[----:B------:R-:W2:Y:S02]  /*1f9b0*/  LDG.E.U8 R16, desc[UR36][R12.64+0x199] ;  /* 0x000199240c107981 */ /* 0x000ea4000c1e1100 */
[----:B--2---:R-:W-:-:S05]  /*1f9c0*/  PRMT R3, R16, 0x8880, RZ ;  /* 0x0000888010037816 */ /* 0x004fca00000000ff */
[----:B------:R-:W-:-:S07]  /*1f9d0*/  IMAD R2, R3, R18, RZ ;  /* 0x0000001203027224 */ /* 0x000fce00078e02ff */
.L_x_957:
[----:B------:R-:W-:Y:S05]  /*1f9e0*/  BSYNC B1 ;  /* 0x0000000000017941 */ /* 0x000fea0003800000 */
.L_x_956:
[----:B------:R-:W-:Y:S01]  /*1f9f0*/  @!P3 IMAD R103, R103, R17, R2 ;  /* 0x000000116767b224 */ /* 0x000fe200078e0202 */
[----:B------:R-:W-:Y:S04]  /*1fa00*/  BSSY B1, `(.L_x_958) ;  /* 0x0000006000017945 */ /* 0x000fe80003800000 */
[----:B------:R0:W-:Y:S01]  /*1fa10*/  @!P3 STG.E.U8 desc[UR36][R8.64+0x199], R103 ;  /* 0x000199670800b986 */ /* 0x0001e2000c101124 */
[----:B------:R-:W-:Y:S05]  /*1fa20*/  @P5 BRA `(.L_x_959) ;  /* 0x00000000000c5947 */ /* 0x000fea0003800000 */
[----:B------:R-:W2:Y:S02]  /*1fa30*/  LDG.E.U8 R16, desc[UR36][R14.64+0x1a0] ;  /* 0x0001a0240e107981 */ /* 0x000ea4000c1e1100 */
[----:B--2---:R-:W-:-:S05]  /*1fa40*/  PRMT R3, R16, 0x8880, RZ ;  /* 0x0000888010037816 */ /* 0x004fca00000000ff */
[----:B------:R-:W-:-:S07]  /*1fa50*/  IMAD R2, R3, R18, RZ ;  /* 0x0000001203027224 */ /* 0x000fce00078e02ff */
.L_x_959:
[----:B------:R-:W-:Y:S05]  /*1fa60*/  BSYNC B1 ;  /* 0x0000000000017941 */ /* 0x000fea0003800000 */
.L_x_958:
[----:B--2---:R-:W-:Y:S01]  /*1fa70*/  @!P5 IMAD R3, R104, R17, R2 ;  /* 0x000000116803d224 */ /* 0x004fe200078e0202 */
[----:B------:R-:W-:Y:S04]  /*1fa80*/  BSSY B1, `(.L_x_960) ;  /* 0x0000006000017945 */ /* 0x000fe80003800000 */
[----:B------:R2:W-:Y:S01]  /*1fa90*/  @!P5 STG.E.U8 desc[UR36][R6.64+0x1a0], R3 ;  /* 0x0001a0030600d986 */ /* 0x0005e2000c101124 */
[----:B------:R-:W-:Y:S05]  /*1faa0*/  @P0 BRA `(.L_x_961) ;  /* 0x00000000000c0947 */ /* 0x000fea0003800000 */
[----:B------:R-:W2:Y:S02]  /*1fab0*/  LDG.E.U8 R16, desc[UR36][R14.64+0x1a1] ;  /* 0x0001a1240e107981 */ /* 0x000ea4000c1e1100 */
[----:B--2---:R-:W-:-:S05]  /*1fac0*/  PRMT R3, R16, 0x8880, RZ ;  /* 0x0000888010037816 */ /* 0x004fca00000000ff */
[----:B------:R-:W-:-:S07]  /*1fad0*/  IMAD R2, R3, R18, RZ ;  /* 0x0000001203027224 */ /* 0x000fce00078e02ff */
.L_x_961:
[----:B------:R-:W-:Y:S05]  /*1fae0*/  BSYNC B1 ;  /* 0x0000000000017941 */ /* 0x000fea0003800000 */
.L_x_960:
        /* <DEDUP_REMOVED lines=11> */
.L_x_963:
[----:B------:R-:W-:Y:S05]  /*1fba0*/  BSYNC B1 ;  /* 0x0000000000017941 */ /* 0x000fea0003800000 */
.L_x_962:
[----:B--2---:R-:W-:Y:S01]  /*1fbb0*/  @!P4 IMAD R3, R106, R17, R2 ;  /* 0x000000116a03c224 */ /* 0x004fe200078e0202 */
[----:B------:R-:W-:Y:S04]  /*1fbc0*/  BSSY B1, `(.L_x_964) ;  /* 0x0000006000017945 */ /* 0x000fe80003800000 */
[----:B------:R2:W-:Y:S01]  /*1fbd0*/  @!P4 STG.E.U8 desc[UR36][R8.64+0x1a0], R3 ;  /* 0x0001a0030800c986 */ /* 0x0005e2000c101124 */
[----:B------:R-:W-:Y:S05]  /*1fbe0*/  @P3 BRA `(.L_x_965) ;  /* 0x00000000000c3947 */ /* 0x000fea0003800000 */
[----:B------:R-:W2:Y:S02]  /*1fbf0*/  LDG.E.U8 R16, desc[UR36][R12.64+0x1a1] ;  /* 0x0001a1240c107981 */ /* 0x000ea4000c1e1100 */
[----:B--2---:R-:W-:-:S05]  /*1fc00*/  PRMT R3, R16, 0x8880, RZ ;  /* 0x0000888010037816 */ /* 0x004fca00000000ff */
[----:B------:R-:W-:-:S07]  /*1fc10*/  IMAD R2, R3, R18, RZ ;  /* 0x0000001203027224 */ /* 0x000fce00078e02ff */
.L_x_965:
[----:B------:R-:W-:Y:S05]  /*1fc20*/  BSYNC B1 ;  /* 0x0000000000017941 */ /* 0x000fea0003800000 */
.L_x_964:
[----:B------:R-:W-:Y:S01]  /*1fc30*/  @!P3 IMAD R107, R107, R17, R2 ;  /* 0x000000116b6bb224 */ /* 0x000fe200078e0202 */
[----:B------:R-:W-:Y:S04]  /*1fc40*/  BSSY B1, `(.L_x_966) ;  /* 0x0000006000017945 */ /* 0x000fe80003800000 */
[----:B------:R0:W-:Y:S01]  /*1fc50*/  @!P3 STG.E.U8 desc[UR36][R8.64+0x1a1], R107 ;  /* 0x0001a16b0800b986 */ /* 0x0001e2000c101124 */
[----:B------:R-:W-:Y:S05]  /*1fc60*/  @P5 BRA `(.L_x_967) ;  /* 0x00000000000c5947 */ /* 0x000fea0003800000 */
[----:B------:R-:W2:Y:S02]  /*1fc70*/  LDG.E.U8 R16, desc[UR36][R14.64+0x1a8] ;  /* 0x0001a8240e107981 */ /* 0x000ea4000c1e1100 */
[----:B--2---:R-:W-:-:S05]  /*1fc80*/  PRMT R3, R16, 0x8880, RZ ;  /* 0x0000888010037816 */ /* 0x004fca00000000ff */
[----:B------:R-:W-:-:S07]  /*1fc90*/  IMAD R2, R3, R18, RZ ;  /* 0x0000001203027224 */ /* 0x000fce00078e02ff */
.L_x_967:
[----:B------:R-:W-:Y:S05]  /*1fca0*/  BSYNC B1 ;  /* 0x0000000000017941 */ /* 0x000fea0003800000 */
.L_x_966:
[----:B--2---:R-:W-:Y:S01]  /*1fcb0*/  @!P5 IMAD R3, R108, R17, R2 ;  /* 0x000000116c03d224 */ /* 0x004fe200078e0202 */
[----:B------:R-:W-:Y:S04]  /*1fcc0*/  BSSY B1, `(.L_x_968) ;  /* 0x0000006000017945 */ /* 0x000fe80003800000 */
[----:B------:R2:W-:Y:S01]  /*1fcd0*/  @!P5 STG.E.U8 desc[UR36][R6.64+0x1a8], R3 ;  /* 0x0001a8030600d986 */ /* 0x0005e2000c101124 */
[----:B------:R-:W-:Y:S05]  /*1fce0*/  @P0 BRA `(.L_x_969) ;  /* 0x00000000000c0947 */ /* 0x000fea0003800000 */
[----:B------:R-:W2:Y:S02]  /*1fcf0*/  LDG.E.U8 R16, desc[UR36][R14.64+0x1a9] ;  /* 0x0001a9240e107981 */ /* 0x000ea4000c1e1100 */
[----:B--2---:R-:W-:-:S05]  /*1fd00*/  PRMT R3, R16, 0x8880, RZ ;  /* 0x0000888010037816 */ /* 0x004fca00000000ff */
[----:B------:R-:W-:-:S07]  /*1fd10*/  IMAD R2, R3, R18, RZ ;  /* 0x0000001203027224 */ /* 0x000fce00078e02ff */
.L_x_969:
[----:B------:R-:W-:Y:S05]  /*1fd20*/  BSYNC B1 ;  /* 0x0000000000017941 */ /* 0x000fea0003800000 */
.L_x_968:
        /* <DEDUP_REMOVED lines=11> */
.L_x_971:
[----:B------:R-:W-:Y:S05]  /*1fde0*/  BSYNC B1 ;  /* 0x0000000000017941 */ /* 0x000fea0003800000 */
.L_x_970:
[----:B--2---:R-:W-:Y:S01]  /*1fdf0*/  @!P4 IMAD R3, R110, R17, R2 ;  /* 0x000000116e03c224 */ /* 0x004fe200078e0202 */
[----:B------:R-:W-:Y:S04]  /*1fe00*/  BSSY B1, `(.L_x_972) ;  /* 0x0000006000017945 */ /* 0x000fe80003800000 */
[----:B------:R2:W-:Y:S01]  /*1fe10*/  @!P4 STG.E.U8 desc[UR36][R8.64+0x1a8], R3 ;  /* 0x0001a8030800c986 */ /* 0x0005e2000c101124 */
[----:B------:R-:W-:Y:S05]  /*1fe20*/  @P3 BRA `(.L_x_973) ;  /* 0x00000000000c3947 */ /* 0x000fea0003800000 */
[----:B------:R-:W2:Y:S02]  /*1fe30*/  LDG.E.U8 R16, desc[UR36][R12.64+0x1a9] ;  /* 0x0001a9240c107981 */ /* 0x000ea4000c1e1100 */
[----:B--2---:R-:W-:-:S05]  /*1fe40*/  PRMT R3, R16, 0x8880, RZ ;  /* 0x0000888010037816 */ /* 0x004fca00000000ff */
[----:B------:R-:W-:-:S07]  /*1fe50*/  IMAD R2, R3, R18, RZ ;  /* 0x0000001203027224 */ /* 0x000fce00078e02ff */
.L_x_973:
[----:B------:R-:W-:Y:S05]  /*1fe60*/  BSYNC B1 ;  /* 0x0000000000017941 */ /* 0x000fea0003800000 */
.L_x_972:
[----:B------:R-:W-:Y:S01]  /*1fe70*/  @!P3 IMAD R111, R111, R17, R2 ;  /* 0x000000116f6fb224 */ /* 0x000fe200078e0202 */
[----:B------:R-:W-:Y:S04]  /*1fe80*/  BSSY B1, `(.L_x_974) ;  /* 0x0000006000017945 */ /* 0x000fe80003800000 */
[----:B------:R0:W-:Y:S01]  /*1fe90*/  @!P3 STG.E.U8 desc[UR36][R8.64+0x1a9], R111 ;  /* 0x0001a96f0800b986 */ /* 0x0001e2000c101124 */
[----:B------:R-:W-:Y:S05]  /*1fea0*/  @P5 BRA `(.L_x_975) ;  /* 0x00000000000c5947 */ /* 0x000fea0003800000 */
[----:B------:R-:W2:Y:S02]  /*1feb0*/  LDG.E.U8 R16, desc[UR36][R14.64+0x1b0] ;  /* 0x0001b0240e107981 */ /* 0x000ea4000c1e1100 */
[----:B--2---:R-:W-:-:S05]  /*1fec0*/  PRMT R3, R16, 0x8880, RZ ;  /* 0x0000888010037816 */ /* 0x004fca00000000ff */
[----:B------:R-:W-:-:S07]  /*1fed0*/  IMAD R2, R3, R18, RZ ;  /* 0x0000001203027224 */ /* 0x000fce00078e02ff */
.L_x_975:
[----:B------:R-:W-:Y:S05]  /*1fee0*/  BSYNC B1 ;  /* 0x0000000000017941 */ /* 0x000fea0003800000 */
.L_x_974:
[----:B--2---:R-:W-:Y:S01]  /*1fef0*/  @!P5 IMAD R3, R112, R17, R2 ;  /* 0x000000117003d224 */ /* 0x004fe200078e0202 */
[----:B------:R-:W-:Y:S04]  /*1ff00*/  BSSY B1, `(.L_x_976) ;  /* 0x0000006000017945 */ /* 0x000fe80003800000 */
[----:B------:R2:W-:Y:S01]  /*1ff10*/  @!P5 STG.E.U8 desc[UR36][R6.64+0x1b0], R3 ;  /* 0x0001b0030600d986 */ /* 0x0005e2000c101124 */
[----:B------:R-:W-:Y:S05]  /*1ff20*/  @P0 BRA `(.L_x_977) ;  /* 0x00000000000c0947 */ /* 0x000fea0003800000 */
[----:B------:R-:W2:Y:S02]  /*1ff30*/  LDG.E.U8 R16, desc[UR36][R14.64+0x1b1] ;  /* 0x0001b1240e107981 */ /* 0x000ea4000c1e1100 */
[----:B--2---:R-:W-:-:S05]  /*1ff40*/  PRMT R3, R16, 0x8880, RZ ;  /* 0x0000888010037816 */ /* 0x004fca00000000ff */
[----:B------:R-:W-:-:S07]  /*1ff50*/  IMAD R2, R3, R18, RZ ;  /* 0x0000001203027224 */ /* 0x000fce00078e02ff */
.L_x_977:
[----:B------:R-:W-:Y:S05]  /*1ff60*/  BSYNC B1 ;  /* 0x0000000000017941 */ /* 0x000fea0003800000 */
.L_x_976:
        /* <DEDUP_REMOVED lines=11> */
.L_x_979:
[----:B------:R-:W-:Y:S05]  /*20020*/  BSYNC B1 ;  /* 0x0000000000017941 */ /* 0x000fea0003800000 */
.L_x_978:
[----:B--2---:R-:W-:Y:S01]  /*20030*/  @!P4 IMAD R3, R114, R17, R2 ;  /* 0x000000117203c224 */ /* 0x004fe200078e0202 */
[----:B------:R-:W-:Y:S04]  /*20040*/  BSSY B1, `(.L_x_980) ;  /* 0x0000006000017945 */ /* 0x000fe80003800000 */
[----:B------:R2:W-:Y:S01]  /*20050*/  @!P4 STG.E.U8 desc[UR36][R8.64+0x1b0], R3 ;  /* 0x0001b0030800c986 */ /* 0x0005e2000c101124 */
[----:B------:R-:W-:Y:S05]  /*20060*/  @P3 BRA `(.L_x_981) ;  /* 0x00000000000c3947 */ /* 0x000fea0003800000 */
[----:B------:R-:W2:Y:S02]  /*20070*/  LDG.E.U8 R16, desc[UR36][R12.64+0x1b1] ;  /* 0x0001b1240c107981 */ /* 0x000ea4000c1e1100 */
[----:B--2---:R-:W-:-:S05]  /*20080*/  PRMT R3, R16, 0x8880, RZ ;  /* 0x0000888010037816 */ /* 0x004fca00000000ff */
[----:B------:R-:W-:-:S07]  /*20090*/  IMAD R2, R3, R18, RZ ;  /* 0x0000001203027224 */ /* 0x000fce00078e02ff */
.L_x_981:
[----:B------:R-:W-:Y:S05]  /*200a0*/  BSYNC B1 ;  /* 0x0000000000017941 */ /* 0x000fea0003800000 */
.L_x_980:
[----:B------:R-:W-:Y:S01]  /*200b0*/  @!P3 IMAD R115, R115, R17, R2 ;  /* 0x000000117373b224 */ /* 0x000fe200078e0202 */
[----:B------:R-:W-:Y:S04]  /*200c0*/  BSSY B1, `(.L_x_982) ;  /* 0x0000006000017945 */ /* 0x000fe80003800000 */
[----:B------:R0:W-:Y:S01]  /*200d0*/  @!P3 STG.E.U8 desc[UR36][R8.64+0x1b1], R115 ;  /* 0x0001b1730800b986 */ /* 0x0001e2000c101124 */
[----:B------:R-:W-:Y:S05]  /*200e0*/  @P5 BRA `(.L_x_983) ;  /* 0x00000000000c5947 */ /* 0x000fea0003800000 */
[----:B------:R-:W2:Y:S02]  /*200f0*/  LDG.E.U8 R16, desc[UR36][R14.64+0x1b8] ;  /* 0x0001b8240e107981 */ /* 0x000ea4000c1e1100 */
[----:B--2---:R-:W-:-:S05]  /*20100*/  PRMT R3, R16, 0x8880, RZ ;  /* 0x0000888010037816 */ /* 0x004fca00000000ff */
[----:B------:R-:W-:-:S07]  /*20110*/  IMAD R2, R3, R18, RZ ;  /* 0x0000001203027224 */ /* 0x000fce00078e02ff */
.L_x_983:
[----:B------:R-:W-:Y:S05]  /*20120*/  BSYNC B1 ;  /* 0x0000000000017941 */ /* 0x000fea0003800000 */
.L_x_982:
[----:B--2---:R-:W-:Y:S01]  /*20130*/  @!P5 IMAD R3, R116, R17, R2 ;  /* 0x000000117403d224 */ /* 0x004fe200078e0202 */
[----:B------:R-:W-:Y:S04]  /*20140*/  BSSY B1, `(.L_x_984) ;  /* 0x0000006000017945 */ /* 0x000fe80003800000 */
[----:B------:R2:W-:Y:S01]  /*20150*/  @!P5 STG.E.U8 desc[UR36][R6.64+0x1b8], R3 ;  /* 0x0001b8030600d986 */ /* 0x0005e2000c101124 */
[----:B------:R-:W-:Y:S05]  /*20160*/  @P0 BRA `(.L_x_985) ;  /* 0x00000000000c0947 */ /* 0x000fea0003800000 */
[----:B------:R-:W2:Y:S02]  /*20170*/  LDG.E.U8 R16, desc[UR36][R14.64+0x1b9] ;  /* 0x0001b9240e107981 */ /* 0x000ea4000c1e1100 */
[----:B--2---:R-:W-:-:S05]  /*20180*/  PRMT R3, R16, 0x8880, RZ ;  /* 0x0000888010037816 */ /* 0x004fca00000000ff */
[----:B------:R-:W-:-:S07]  /*20190*/  IMAD R2, R3, R18, RZ ;  /* 0x0000001203027224 */ /* 0x000fce00078e02ff */
.L_x_985:
[----:B------:R-:W-:Y:S05]  /*201a0*/  BSYNC B1 ;  /* 0x0000000000017941 */ /* 0x000fea0003800000 */
.L_x_984:
        /* <DEDUP_REMOVED lines=11> */
.L_x_987:
[----:B------:R-:W-:Y:S05]  /*20260*/  BSYNC B1 ;  /* 0x0000000000017941 */ /* 0x000fea0003800000 */
.L_x_986:
[----:B--2---:R-:W-:Y:S01]  /*20270*/  @!P4 IMAD R3, R118, R17, R2 ;  /* 0x000000117603c224 */ /* 0x004fe200078e0202 */
[----:B------:R-:W-:Y:S04]  /*20280*/  BSSY B1, `(.L_x_988) ;  /* 0x0000006000017945 */ /* 0x000fe80003800000 */
[----:B------:R2:W-:Y:S01]  /*20290*/  @!P4 STG.E.U8 desc[UR36][R8.64+0x1b8], R3 ;  /* 0x0001b8030800c986 */ /* 0x0005e2000c101124 */
[----:B------:R-:W-:Y:S05]  /*202a0*/  @P3 BRA `(.L_x_989) ;  /* 0x00000000000c3947 */ /* 0x000fea0003800000 */
[----:B------:R-:W2:Y:S02]  /*202b0*/  LDG.E.U8 R16, desc[UR36][R12.64+0x1b9] ;  /* 0x0001b9240c107981 */ /* 0x000ea4000c1e1100 */
[----:B--2---:R-:W-:-:S05]  /*202c0*/  PRMT R3, R16, 0x8880, RZ ;  /* 0x0000888010037816 */ /* 0x004fca00000000ff */
[----:B------:R-:W-:-:S07]  /*202d0*/  IMAD R2, R3, R18, RZ ;  /* 0x0000001203027224 */ /* 0x000fce00078e02ff */
.L_x_989:
[----:B------:R-:W-:Y:S05]  /*202e0*/  BSYNC B1 ;  /* 0x0000000000017941 */ /* 0x000fea0003800000 */
.L_x_988:
[----:B------:R-:W-:Y:S01]  /*202f0*/  @!P3 IMAD R119, R119, R17, R2 ;  /* 0x000000117777b224 */ /* 0x000fe200078e0202 */
[----:B------:R-:W-:Y:S04]  /*20300*/  BSSY B1, `(.L_x_990) ;  /* 0x0000006000017945 */ /* 0x000fe80003800000 */
[----:B------:R0:W-:Y:S01]  /*20310*/  @!P3 STG.E.U8 desc[UR36][R8.64+0x1b9], R119 ;  /* 0x0001b9770800b986 */ /* 0x0001e2000c101124 */
[----:B------:R-:W-:Y:S05]  /*20320*/  @P5 BRA `(.L_x_991) ;  /* 0x00000000000c5947 */ /* 0x000fea0003800000 */
[----:B------:R-:W2:Y:S02]  /*20330*/  LDG.E.U8 R16, desc[UR36][R14.64+0x1c0] ;  /* 0x0001c0240e107981 */ /* 0x000ea4000c1e1100 */
[----:B--2---:R-:W-:-:S05]  /*20340*/  PRMT R3, R16, 0x8880, RZ ;  /* 0x0000888010037816 */ /* 0x004fca00000000ff */
[----:B------:R-:W-:-:S07]  /*20350*/  IMAD R2, R3, R18, RZ ;  /* 0x0000001203027224 */ /* 0x000fce00078e02ff */
.L_x_991:
[----:B------:R-:W-:Y:S05]  /*20360*/  BSYNC B1 ;  /* 0x0000000000017941 */ /* 0x000fea0003800000 */
.L_x_990:
[----:B--2---:R-:W-:Y:S01]  /*20370*/  @!P5 IMAD R3, R120, R17, R2 ;  /* 0x000000117803d224 */ /* 0x004fe200078e0202 */
[----:B------:R-:W-:Y:S04]  /*20380*/  BSSY B1, `(.L_x_992) ;  /* 0x0000006000017945 */ /* 0x000fe80003800000 */
[----:B------:R2:W-:Y:S01]  /*20390*/  @!P5 STG.E.U8 desc[UR36][R6.64+0x1c0], R3 ;  /* 0x0001c0030600d986 */ /* 0x0005e2000c101124 */
[----:B------:R-:W-:Y:S05]  /*203a0*/  @P0 BRA `(.L_x_993) ;  /* 0x00000000000c0947 */ /* 0x000fea0003800000 */
[----:B------:R-:W2:Y:S02]  /*203b0*/  LDG.E.U8 R16, desc[UR36][R14.64+0x1c1] ;  /* 0x0001c1240e107981 */ /* 0x000ea4000c1e1100 */
[----:B--2---:R-:W-:-:S05]  /*203c0*/  PRMT R3, R16, 0x8880, RZ ;  /* 0x0000888010037816 */ /* 0x004fca00000000ff */
[----:B------:R-:W-:-:S07]  /*203d0*/  IMAD R2, R3, R18, RZ ;  /* 0x0000001203027224 */ /* 0x000fce00078e02ff */
.L_x_993:
[----:B------:R-:W-:Y:S05]  /*203e0*/  BSYNC B1 ;  /* 0x0000000000017941 */ /* 0x000fea0003800000 */
.L_x_992:
        /* <DEDUP_REMOVED lines=11> */
.L_x_995:
[----:B------:R-:W-:Y:S05]  /*204a0*/  BSYNC B1 ;  /* 0x0000000000017941 */ /* 0x000fea0003800000 */
.L_x_994:
[----:B--2---:R-:W-:Y:S01]  /*204b0*/  @!P4 IMAD R3, R122, R17, R2 ;  /* 0x000000117a03c224 */ /* 0x004fe200078e0202 */
[----:B------:R-:W-:Y:S04]  /*204c0*/  BSSY B1, `(.L_x_996) ;  /* 0x0000006000017945 */ /* 0x000fe80003800000 */
[----:B------:R2:W-:Y:S01]  /*204d0*/  @!P4 STG.E.U8 desc[UR36][R8.64+0x1c0], R3 ;  /* 0x0001c0030800c986 */ /* 0x0005e2000c101124 */
[----:B------:R-:W-:Y:S05]  /*204e0*/  @P3 BRA `(.L_x_997) ;  /* 0x00000000000c3947 */ /* 0x000fea0003800000 */
[----:B------:R-:W2:Y:S02]  /*204f0*/  LDG.E.U8 R16, desc[UR36][R12.64+0x1c1] ;  /* 0x0001c1240c107981 */ /* 0x000ea4000c1e1100 */
[----:B--2---:R-:W-:-:S05]  /*20500*/  PRMT R3, R16, 0x8880, RZ ;  /* 0x0000888010037816 */ /* 0x004fca00000000ff */
[----:B------:R-:W-:-:S07]  /*20510*/  IMAD R2, R3, R18, RZ ;  /* 0x0000001203027224 */ /* 0x000fce00078e02ff */
.L_x_997:
[----:B------:R-:W-:Y:S05]  /*20520*/  BSYNC B1 ;  /* 0x0000000000017941 */ /* 0x000fea0003800000 */
.L_x_996:
[----:B------:R-:W-:Y:S01]  /*20530*/  @!P3 IMAD R123, R123, R17, R2 ;  /* 0x000000117b7bb224 */ /* 0x000fe200078e0202 */
[----:B------:R-:W-:Y:S04]  /*20540*/  BSSY B1, `(.L_x_998) ;  /* 0x0000006000017945 */ /* 0x000fe80003800000 */
[----:B------:R0:W-:Y:S01]  /*20550*/  @!P3 STG.E.U8 desc[UR36][R8.64+0x1c1], R123 ;  /* 0x0001c17b0800b986 */ /* 0x0001e2000c101124 */
[----:B------:R-:W-:Y:S05]  /*20560*/  @P5 BRA `(.L_x_999) ;  /* 0x00000000000c5947 */ /* 0x000fea0003800000 */
[----:B------:R-:W2:Y:S02]  /*20570*/  LDG.E.U8 R16, desc[UR36][R14.64+0x1c8] ;  /* 0x0001c8240e107981 */ /* 0x000ea4000c1e1100 */
[----:B--2---:R-:W-:-:S05]  /*20580*/  PRMT R3, R16, 0x8880, RZ ;  /* 0x0000888010037816 */ /* 0x004fca00000000ff */
[----:B------:R-:W-:-:S07]  /*20590*/  IMAD R2, R3, R18, RZ ;  /* 0x0000001203027224 */ /* 0x000fce00078e02ff */
.L_x_999:
[----:B------:R-:W-:Y:S05]  /*205a0*/  BSYNC B1 ;  /* 0x0000000000017941 */ /* 0x000fea0003800000 */
.L_x_998:
[----:B--2---:R-:W-:Y:S01]  /*205b0*/  @!P5 IMAD R3, R124, R17, R2 ;  /* 0x000000117c03d224 */ /* 0x004fe200078e0202 */
[----:B------:R-:W-:Y:S04]  /*205c0*/  BSSY B1, `(.L_x_1000) ;  /* 0x0000006000017945 */ /* 0x000fe80003800000 */
[----:B------:R2:W-:Y:S01]  /*205d0*/  @!P5 STG.E.U8 desc[UR36][R6.64+0x1c8], R3 ;  /* 0x0001c8030600d986 */ /* 0x0005e2000c101124 */
[----:B------:R-:W-:Y:S05]  /*205e0*/  @P0 BRA `(.L_x_1001) ;  /* 0x00000000000c0947 */ /* 0x000fea0003800000 */
[----:B------:R-:W2:Y:S02]  /*205f0*/  LDG.E.U8 R16, desc[UR36][R14.64+0x1c9] ;  /* 0x0001c9240e107981 */ /* 0x000ea4000c1e1100 */
[----:B--2---:R-:W-:-:S05]  /*20600*/  PRMT R3, R16, 0x8880, RZ ;  /* 0x0000888010037816 */ /* 0x004fca00000000ff */
[----:B------:R-:W-:-:S07]  /*20610*/  IMAD R2, R3, R18, RZ ;  /* 0x0000001203027224 */ /* 0x000fce00078e02ff */
.L_x_1001:
[----:B------:R-:W-:Y:S05]  /*20620*/  BSYNC B1 ;  /* 0x0000000000017941 */ /* 0x000fea0003800000 */
.L_x_1000:
        /* <DEDUP_REMOVED lines=11> */
.L_x_1003:
[----:B------:R-:W-:Y:S05]  /*206e0*/  BSYNC B1 ;  /* 0x0000000000017941 */ /* 0x000fea0003800000 */
.L_x_1002:
[----:B--2---:R-:W-:Y:S01]  /*206f0*/  @!P4 IMAD R3, R126, R17, R2 ;  /* 0x000000117e03c224 */ /* 0x004fe200078e0202 */
[----:B------:R-:W-:Y:S04]  /*20700*/  BSSY B1, `(.L_x_1004) ;  /* 0x0000006000017945 */ /* 0x000fe80003800000 */
[----:B------:R2:W-:Y:S01]  /*20710*/  @!P4 STG.E.U8 desc[UR36][R8.64+0x1c8], R3 ;  /* 0x0001c8030800c986 */ /* 0x0005e2000c101124 */
[----:B------:R-:W-:Y:S05]  /*20720*/  @P3 BRA `(.L_x_1005) ;  /* 0x00000000000c3947 */ /* 0x000fea0003800000 */
[----:B------:R-:W2:Y:S02]  /*20730*/  LDG.E.U8 R16, desc[UR36][R12.64+0x1c9] ;  /* 0x0001c9240c107981 */ /* 0x000ea4000c1e1100 */
[----:B--2---:R-:W-:-:S05]  /*20740*/  PRMT R3, R16, 0x8880, RZ ;  /* 0x0000888010037816 */ /* 0x004fca00000000ff */
[----:B------:R-:W-:-:S07]  /*20750*/  IMAD R2, R3, R18, RZ ;  /* 0x0000001203027224 */ /* 0x000fce00078e02ff */
.L_x_1005:
[----:B------:R-:W-:Y:S05]  /*20760*/  BSYNC B1 ;  /* 0x0000000000017941 */ /* 0x000fea0003800000 */
.L_x_1004:
[----:B------:R-:W-:Y:S01]  /*20770*/  @!P3 IMAD R127, R127, R17, R2 ;  /* 0x000000117f7fb224 */ /* 0x000fe200078e0202 */
[----:B------:R-:W-:Y:S04]  /*20780*/  BSSY B1, `(.L_x_1006) ;  /* 0x0000006000017945 */ /* 0x000fe80003800000 */
[----:B------:R0:W-:Y:S01]  /*20790*/  @!P3 STG.E.U8 desc[UR36][R8.64+0x1c9], R127 ;  /* 0x0001c97f0800b986 */ /* 0x0001e2000c101124 */
[----:B------:R-:W-:Y:S05]  /*207a0*/  @P5 BRA `(.L_x_1007) ;  /* 0x00000000000c5947 */ /* 0x000fea0003800000 */
[----:B------:R-:W2:Y:S02]  /*207b0*/  LDG.E.U8 R16, desc[UR36][R14.64+0x1d0] ;  /* 0x0001d0240e107981 */ /* 0x000ea4000c1e1100 */
[----:B--2---:R-:W-:-:S05]  /*207c0*/  PRMT R3, R16, 0x8880, RZ ;  /* 0x0000888010037816 */ /* 0x004fca00000000ff */
[----:B------:R-:W-:-:S07]  /*207d0*/  IMAD R2, R3, R18, RZ ;  /* 0x0000001203027224 */ /* 0x000fce00078e02ff */
.L_x_1007:
[----:B------:R-:W-:Y:S05]  /*207e0*/  BSYNC B1 ;  /* 0x0000000000017941 */ /* 0x000fea0003800000 */
.L_x_1006:
[----:B--2---:R-:W-:Y:S01]  /*207f0*/  @!P5 IMAD R3, R128, R17, R2 ;  /* 0x000000118003d224 */ /* 0x004fe200078e0202 */
[----:B------:R-:W-:Y:S04]  /*20800*/  BSSY B1, `(.L_x_1008) ;  /* 0x0000006000017945 */ /* 0x000fe80003800000 */
[----:B------:R2:W-:Y:S01]  /*20810*/  @!P5 STG.E.U8 desc[UR36][R6.64+0x1d0], R3 ;  /* 0x0001d0030600d986 */ /* 0x0005e2000c101124 */
[----:B------:R-:W-:Y:S05]  /*20820*/  @P0 BRA `(.L_x_1009) ;  /* 0x00000000000c0947 */ /* 0x000fea0003800000 */
[----:B------:R-:W2:Y:S02]  /*20830*/  LDG.E.U8 R16, desc[UR36][R14.64+0x1d1] ;  /* 0x0001d1240e107981 */ /* 0x000ea4000c1e1100 */
[----:B--2---:R-:W-:-:S05]  /*20840*/  PRMT R3, R16, 0x8880, RZ ;  /* 0x0000888010037816 */ /* 0x004fca00000000ff */
[----:B------:R-:W-:-:S07]  /*20850*/  IMAD R2, R3, R18, RZ ;  /* 0x0000001203027224 */ /* 0x000fce00078e02ff */
.L_x_1009:
[----:B------:R-:W-:Y:S05]  /*20860*/  BSYNC B1 ;  /* 0x0000000000017941 */ /* 0x000fea0003800000 */
.L_x_1008:
        /* <DEDUP_REMOVED lines=11> */
.L_x_1011:
[----:B------:R-:W-:Y:S05]  /*20920*/  BSYNC B1 ;  /* 0x0000000000017941 */ /* 0x000fea0003800000 */
.L_x_1010:
[----:B--2---:R-:W-:Y:S01]  /*20930*/  @!P4 IMAD R3, R130, R17, R2 ;  /* 0x000000118203c224 */ /* 0x004fe200078e0202 */
[----:B------:R-:W-:Y:S04]  /*20940*/  BSSY B1, `(.L_x_1012) ;  /* 0x0000006000017945 */ /* 0x000fe80003800000 */
[----:B------:R2:W-:Y:S01]  /*20950*/  @!P4 STG.E.U8 desc[UR36][R8.64+0x1d0], R3 ;  /* 0x0001d0030800c986 */ /* 0x0005e2000c101124 */
[----:B------:R-:W-:Y:S05]  /*20960*/  @P3 BRA `(.L_x_1013) ;  /* 0x00000000000c3947 */ /* 0x000fea0003800000 */
[----:B------:R-:W2:Y:S02]  /*20970*/  LDG.E.U8 R16, desc[UR36][R12.64+0x1d1] ;  /* 0x0001d1240c107981 */ /* 0x000ea4000c1e1100 */
[----:B--2---:R-:W-:-:S05]  /*20980*/  PRMT R3, R16, 0x8880, RZ ;  /* 0x0000888010037816 */ /* 0x004fca00000000ff */
[----:B------:R-:W-:-:S07]  /*20990*/  IMAD R2, R3, R18, RZ ;  /* 0x0000001203027224 */ /* 0x000fce00078e02ff */
.L_x_1013:
[----:B------:R-:W-:Y:S05]  /*209a0*/  BSYNC B1 ;  /* 0x0000000000017941 */ /* 0x000fea0003800000 */
.L_x_1012:
[----:B------:R-:W-:Y:S01]  /*209b0*/  @!P3 IMAD R131, R131, R17, R2 ;  /* 0x000000118383b224 */ /* 0x000fe200078e0202 */
[----:B------:R-:W-:Y:S04]  /*209c0*/  BSSY B1, `(.L_x_1014) ;  /* 0x0000006000017945 */ /* 0x000fe80003800000 */
[----:B------:R0:W-:Y:S01]  /*209d0*/  @!P3 STG.E.U8 desc[UR36][R8.64+0x1d1], R131 ;  /* 0x0001d1830800b986 */ /* 0x0001e2000c101124 */
[----:B------:R-:W-:Y:S05]  /*209e0*/  @P5 BRA `(.L_x_1015) ;  /* 0x00000000000c5947 */ /* 0x000fea0003800000 */
[----:B------:R-:W2:Y:S02]  /*209f0*/  LDG.E.U8 R16, desc[UR36][R14.64+0x1d8] ;  /* 0x0001d8240e107981 */ /* 0x000ea4000c1e1100 */
[----:B--2---:R-:W-:-:S05]  /*20a00*/  PRMT R3, R16, 0x8880, RZ ;  /* 0x0000888010037816 */ /* 0x004fca00000000ff */
[----:B------:R-:W-:-:S07]  /*20a10*/  IMAD R2, R3, R18, RZ ;  /* 0x0000001203027224 */ /* 0x000fce00078e02ff */
.L_x_1015:
[----:B------:R-:W-:Y:S05]  /*20a20*/  BSYNC B1 ;  /* 0x0000000000017941 */ /* 0x000fea0003800000 */
.L_x_1014:
[----:B--2---:R-:W-:Y:S01]  /*20a30*/  @!P5 IMAD R3, R132, R17, R2 ;  /* 0x000000118403d224 */ /* 0x004fe200078e0202 */
[----:B------:R-:W-:Y:S04]  /*20a40*/  BSSY B1, `(.L_x_1016) ;  /* 0x0000006000017945 */ /* 0x000fe80003800000 */
[----:B------:R2:W-:Y:S01]  /*20a50*/  @!P5 STG.E.U8 desc[UR36][R6.64+0x1d8], R3 ;  /* 0x0001d8030600d986 */ /* 0x0005e2000c101124 */
[----:B------:R-:W-:Y:S05]  /*20a60*/  @P0 BRA `(.L_x_1017) ;  /* 0x00000000000c0947 */ /* 0x000fea0003800000 */
[----:B------:R-:W2:Y:S02]  /*20a70*/  LDG.E.U8 R16, desc[UR36][R14.64+0x1d9] ;  /* 0x0001d9240e107981 */ /* 0x000ea4000c1e1100 */
[----:B--2---:R-:W-:-:S05]  /*20a80*/  PRMT R3, R16, 0x8880, RZ ;  /* 0x0000888010037816 */ /* 0x004fca00000000ff */
[----:B------:R-:W-:-:S07]  /*20a90*/  IMAD R2, R3, R18, RZ ;  /* 0x0000001203027224 */ /* 0x000fce00078e02ff */
.L_x_1017:
[----:B------:R-:W-:Y:S05]  /*20aa0*/  BSYNC B1 ;  /* 0x0000000000017941 */ /* 0x000fea0003800000 */
.L_x_1016:
        /* <DEDUP_REMOVED lines=11> */
.L_x_1019:
[----:B------:R-:W-:Y:S05]  /*20b60*/  BSYNC B1 ;  /* 0x0000000000017941 */ /* 0x000fea0003800000 */
.L_x_1018:
[----:B--2---:R-:W-:Y:S01]  /*20b70*/  @!P4 IMAD R3, R134, R17, R2 ;  /* 0x000000118603c224 */ /* 0x004fe200078e0202 */
[----:B------:R-:W-:Y:S04]  /*20b80*/  BSSY B1, `(.L_x_1020) ;  /* 0x0000006000017945 */ /* 0x000fe80003800000 */
[----:B------:R2:W-:Y:S01]  /*20b90*/  @!P4 STG.E.U8 desc[UR36][R8.64+0x1d8], R3 ;  /* 0x0001d8030800c986 */ /* 0x0005e2000c101124 */
[----:B------:R-:W-:Y:S05]  /*20ba0*/  @P3 BRA `(.L_x_1021) ;  /* 0x00000000000c3947 */ /* 0x000fea0003800000 */
[----:B------:R-:W2:Y:S02]  /*20bb0*/  LDG.E.U8 R16, desc[UR36][R12.64+0x1d9] ;  /* 0x0001d9240c107981 */ /* 0x000ea4000c1e1100 */
[----:B--2---:R-:W-:-:S05]  /*20bc0*/  PRMT R3, R16, 0x8880, RZ ;  /* 0x0000888010037816 */ /* 0x004fca00000000ff */
[----:B------:R-:W-:-:S07]  /*20bd0*/  IMAD R2, R3, R18, RZ ;  /* 0x0000001203027224 */ /* 0x000fce00078e02ff */
.L_x_1021:
[----:B------:R-:W-:Y:S05]  /*20be0*/  BSYNC B1 ;  /* 0x0000000000017941 */ /* 0x000fea0003800000 */
.L_x_1020:
[----:B------:R-:W-:Y:S01]  /*20bf0*/  @!P3 IMAD R135, R135, R17, R2 ;  /* 0x000000118787b224 */ /* 0x000fe200078e0202 */
[----:B------:R-:W-:Y:S04]  /*20c00*/  BSSY B1, `(.L_x_1022) ;  /* 0x0000006000017945 */ /* 0x000fe80003800000 */
[----:B------:R0:W-:Y:S01]  /*20c10*/  @!P3 STG.E.U8 desc[UR36][R8.64+0x1d9], R135 ;  /* 0x0001d9870800b986 */ /* 0x0001e2000c101124 */
[----:B------:R-:W-:Y:S05]  /*20c20*/  @P5 BRA `(.L_x_1023) ;  /* 0x00000000000c5947 */ /* 0x000fea0003800000 */
[----:B------:R-:W2:Y:S02]  /*20c30*/  LDG.E.U8 R16, desc[UR36][R14.64+0x1e0] ;  /* 0x0001e0240e107981 */ /* 0x000ea4000c1e1100 */
[----:B--2---:R-:W-:-:S05]  /*20c40*/  PRMT R3, R16, 0x8880, RZ ;  /* 0x0000888010037816 */ /* 0x004fca00000000ff */
[----:B------:R-:W-:-:S07]  /*20c50*/  IMAD R2, R3, R18, RZ ;  /* 0x0000001203027224 */ /* 0x000fce00078e02ff */
.L_x_1023:
[----:B------:R-:W-:Y:S05]  /*20c60*/  BSYNC B1 ;  /* 0x0000000000017941 */ /* 0x000fea0003800000 */
.L_x_1022:
[----:B--2---:R-:W-:Y:S01]  /*20c70*/  @!P5 IMAD R3, R136, R17, R2 ;  /* 0x000000118803d224 */ /* 0x004fe200078e0202 */
[----:B------:R-:W-:Y:S04]  /*20c80*/  BSSY B1, `(.L_x_1024) ;  /* 0x0000006000017945 */ /* 0x000fe80003800000 */
[----:B------:R2:W-:Y:S01]  /*20c90*/  @!P5 STG.E.U8 desc[UR36][R6.64+0x1e0], R3 ;  /* 0x0001e0030600d986 */ /* 0x0005e2000c101124 */
[----:B------:R-:W-:Y:S05]  /*20ca0*/  @P0 BRA `(.L_x_1025) ;  /* 0x00000000000c0947 */ /* 0x000fea0003800000 */
[----:B------:R-:W2:Y:S02]  /*20cb0*/  LDG.E.U8 R16, desc[UR36][R14.64+0x1e1] ;  /* 0x0001e1240e107981 */ /* 0x000ea4000c1e1100 */
[----:B--2---:R-:W-:-:S05]  /*20cc0*/  PRMT R3, R16, 0x8880, RZ ;  /* 0x0000888010037816 */ /* 0x004fca00000000ff */
[----:B------:R-:W-:-:S07]  /*20cd0*/  IMAD R2, R3, R18, RZ ;  /* 0x0000001203027224 */ /* 0x000fce00078e02ff */
.L_x_1025:
[----:B------:R-:W-:Y:S05]  /*20ce0*/  BSYNC B1 ;  /* 0x0000000000017941 */ /* 0x000fea0003800000 */
.L_x_1024:
        /* <DEDUP_REMOVED lines=11> */
.L_x_1027:
[----:B------:R-:W-:Y:S05]  /*20da0*/  BSYNC B1 ;  /* 0x0000000000017941 */ /* 0x000fea0003800000 */
.L_x_1026:
[----:B--2---:R-:W-:Y:S01]  /*20db0*/  @!P4 IMAD R3, R138, R17, R2 ;  /* 0x000000118a03c224 */ /* 0x004fe200078e0202 */
[----:B------:R-:W-:Y:S04]  /*20dc0*/  BSSY B1, `(.L_x_1028) ;  /* 0x0000006000017945 */ /* 0x000fe80003800000 */
[----:B------:R2:W-:Y:S01]  /*20dd0*/  @!P4 STG.E.U8 desc[UR36][R8.64+0x1e0], R3 ;  /* 0x0001e0030800c986 */ /* 0x0005e2000c101124 */
[----:B------:R-:W-:Y:S05]  /*20de0*/  @P3 BRA `(.L_x_1029) ;  /* 0x00000000000c3947 */ /* 0x000fea0003800000 */
[----:B------:R-:W2:Y:S02]  /*20df0*/  LDG.E.U8 R16, desc[UR36][R12.64+0x1e1] ;  /* 0x0001e1240c107981 */ /* 0x000ea4000c1e1100 */
[----:B--2---:R-:W-:-:S05]  /*20e00*/  PRMT R3, R16, 0x8880, RZ ;  /* 0x0000888010037816 */ /* 0x004fca00000000ff */
[----:B------:R-:W-:-:S07]  /*20e10*/  IMAD R2, R3, R18, RZ ;  /* 0x0000001203027224 */ /* 0x000fce00078e02ff */
.L_x_1029:
[----:B------:R-:W-:Y:S05]  /*20e20*/  BSYNC B1 ;  /* 0x0000000000017941 */ /* 0x000fea0003800000 */
.L_x_1028:
[----:B------:R-:W-:Y:S01]  /*20e30*/  @!P3 IMAD R139, R139, R17, R2 ;  /* 0x000000118b8bb224 */ /* 0x000fe200078e0202 */
[----:B------:R-:W-:Y:S04]  /*20e40*/  BSSY B1, `(.L_x_1030) ;  /* 0x0000006000017945 */ /* 0x000fe80003800000 */
[----:B------:R0:W-:Y:S01]  /*20e50*/  @!P3 STG.E.U8 desc[UR36][R8.64+0x1e1], R139 ;  /* 0x0001e18b0800b986 */ /* 0x0001e2000c101124 */
[----:B------:R-:W-:Y:S05]  /*20e60*/  @P5 BRA `(.L_x_1031) ;  /* 0x00000000000c5947 */ /* 0x000fea0003800000 */
[----:B------:R-:W2:Y:S02]  /*20e70*/  LDG.E.U8 R16, desc[UR36][R14.64+0x1e8] ;  /* 0x0001e8240e107981 */ /* 0x000ea4000c1e1100 */
[----:B--2---:R-:W-:-:S05]  /*20e80*/  PRMT R3, R16, 0x8880, RZ ;  /* 0x0000888010037816 */ /* 0x004fca00000000ff */
[----:B------:R-:W-:-:S07]  /*20e90*/  IMAD R2, R3, R18, RZ ;  /* 0x0000001203027224 */ /* 0x000fce00078e02ff */
.L_x_1031:
[----:B------:R-:W-:Y:S05]  /*20ea0*/  BSYNC B1 ;  /* 0x0000000000017941 */ /* 0x000fea0003800000 */
.L_x_1030:
[----:B--2---:R-:W-:Y:S01]  /*20eb0*/  @!P5 IMAD R3, R140, R17, R2 ;  /* 0x000000118c03d224 */ /* 0x004fe200078e0202 */
[----:B------:R-:W-:Y:S04]  /*20ec0*/  BSSY B1, `(.L_x_1032) ;  /* 0x0000006000017945 */ /* 0x000fe80003800000 */
[----:B------:R2:W-:Y:S01]  /*20ed0*/  @!P5 STG.E.U8 desc[UR36][R6.64+0x1e8], R3 ;  /* 0x0001e8030600d986 */ /* 0x0005e2000c101124 */
[----:B------:R-:W-:Y:S05]  /*20ee0*/  @P0 BRA `(.L_x_1033) ;  /* 0x00000000000c0947 */ /* 0x000fea0003800000 */
[----:B------:R-:W2:Y:S02]  /*20ef0*/  LDG.E.U8 R16, desc[UR36][R14.64+0x1e9] ;  /* 0x0001e9240e107981 */ /* 0x000ea4000c1e1100 */
[----:B--2---:R-:W-:-:S05]  /*20f00*/  PRMT R3, R16, 0x8880, RZ ;  /* 0x0000888010037816 */ /* 0x004fca00000000ff */
[----:B------:R-:W-:-:S07]  /*20f10*/  IMAD R2, R3, R18, RZ ;  /* 0x0000001203027224 */ /* 0x000fce00078e02ff */
.L_x_1033:
[----:B------:R-:W-:Y:S05]  /*20f20*/  BSYNC B1 ;  /* 0x0000000000017941 */ /* 0x000fea0003800000 */
.L_x_1032:
        /* <DEDUP_REMOVED lines=11> */
.L_x_1035:
[----:B------:R-:W-:Y:S05]  /*20fe0*/  BSYNC B1 ;  /* 0x0000000000017941 */ /* 0x000fea0003800000 */
.L_x_1034:
[----:B--2---:R-:W-:Y:S01]  /*20ff0*/  @!P4 IMAD R3, R142, R17, R2 ;  /* 0x000000118e03c224 */ /* 0x004fe200078e0202 */
[----:B------:R-:W-:Y:S04]  /*21000*/  BSSY B1, `(.L_x_1036) ;  /* 0x0000006000017945 */ /* 0x000fe80003800000 */
[----:B------:R2:W-:Y:S01]  /*21010*/  @!P4 STG.E.U8 desc[UR36][R8.64+0x1e8], R3 ;  /* 0x0001e8030800c986 */ /* 0x0005e2000c101124 */
[----:B------:R-:W-:Y:S05]  /*21020*/  @P3 BRA `(.L_x_1037) ;  /* 0x00000000000c3947 */ /* 0x000fea0003800000 */
[----:B------:R-:W2:Y:S02]  /*21030*/  LDG.E.U8 R16, desc[UR36][R12.64+0x1e9] ;  /* 0x0001e9240c107981 */ /* 0x000ea4000c1e1100 */
[----:B--2---:R-:W-:-:S05]  /*21040*/  PRMT R3, R16, 0x8880, RZ ;  /* 0x0000888010037816 */ /* 0x004fca00000000ff */
[----:B------:R-:W-:-:S07]  /*21050*/  IMAD R2, R3, R18, RZ ;  /* 0x0000001203027224 */ /* 0x000fce00078e02ff */
.L_x_1037:
[----:B------:R-:W-:Y:S05]  /*21060*/  BSYNC B1 ;  /* 0x0000000000017941 */ /* 0x000fea0003800000 */
.L_x_1036:
[----:B------:R-:W-:Y:S01]  /*21070*/  @!P3 IMAD R143, R143, R17, R2 ;  /* 0x000000118f8fb224 */ /* 0x000fe200078e0202 */
[----:B------:R-:W-:Y:S04]  /*21080*/  BSSY B1, `(.L_x_1038) ;  /* 0x0000006000017945 */ /* 0x000fe80003800000 */
[----:B------:R0:W-:Y:S01]  /*21090*/  @!P3 STG.E.U8 desc[UR36][R8.64+0x1e9], R143 ;  /* 0x0001e98f0800b986 */ /* 0x0001e2000c101124 */
[----:B------:R-:W-:Y:S05]  /*210a0*/  @P5 BRA `(.L_x_1039) ;  /* 0x00000000000c5947 */ /* 0x000fea0003800000 */
[----:B------:R-:W2:Y:S02]  /*210b0*/  LDG.E.U8 R16, desc[UR36][R14.64+0x1f0] ;  /* 0x0001f0240e107981 */ /* 0x000ea4000c1e1100 */
[----:B--2---:R-:W-:-:S05]  /*210c0*/  PRMT R3, R16, 0x8880, RZ ;  /* 0x0000888010037816 */ /* 0x004fca00000000ff */
[----:B------:R-:W-:-:S07]  /*210d0*/  IMAD R2, R3, R18, RZ ;  /* 0x0000001203027224 */ /* 0x000fce00078e02ff */
.L_x_1039:
[----:B------:R-:W-:Y:S05]  /*210e0*/  BSYNC B1 ;  /* 0x0000000000017941 */ /* 0x000fea0003800000 */
.L_x_1038:
[----:B--2---:R-:W-:Y:S01]  /*210f0*/  @!P5 IMAD R3, R144, R17, R2 ;  /* 0x000000119003d224 */ /* 0x004fe200078e0202 */
[----:B------:R-:W-:Y:S04]  /*21100*/  BSSY B1, `(.L_x_1040) ;  /* 0x0000006000017945 */ /* 0x000fe80003800000 */
[----:B------:R2:W-:Y:S01]  /*21110*/  @!P5 STG.E.U8 desc[UR36][R6.64+0x1f0], R3 ;  /* 0x0001f0030600d986 */ /* 0x0005e2000c101124 */
[----:B------:R-:W-:Y:S05]  /*21120*/  @P0 BRA `(.L_x_1041) ;  /* 0x00000000000c0947 */ /* 0x000fea0003800000 */
[----:B------:R-:W2:Y:S02]  /*21130*/  LDG.E.U8 R16, desc[UR36][R14.64+0x1f1] ;  /* 0x0001f1240e107981 */ /* 0x000ea4000c1e1100 */
[----:B--2---:R-:W-:-:S05]  /*21140*/  PRMT R3, R16, 0x8880, RZ ;  /* 0x0000888010037816 */ /* 0x004fca00000000ff */
[----:B------:R-:W-:-:S07]  /*21150*/  IMAD R2, R3, R18, RZ ;  /* 0x0000001203027224 */ /* 0x000fce00078e02ff */
.L_x_1041:
[----:B------:R-:W-:Y:S05]  /*21160*/  BSYNC B1 ;  /* 0x0000000000017941 */ /* 0x000fea0003800000 */
.L_x_1040:
[C---:B------:R-:W-:Y:S01]  /*21170*/  ISETP.LT.OR P4, PT, R0.reuse, 0x1f1, !P2 ;  /* 0x000001f10000780c */ /* 0x040fe20005781670 */
[----:B------:R-:W-:Y:S01]  /*21180*/  @!P0 IMAD R145, R145, R17, R2 ;  /* 0x0000001191918224 */ /* 0x000fe200078e0202 */
[----:B------:R-:W-:Y:S01]  /*21190*/  BSSY B1, `(.L_x_1042) ;  /* 0x000000a000017945 */ /* 0x000fe20003800000 */
[C---:B------:R-:W-:Y:S02]  /*211a0*/  ISETP.LT.OR P3, PT, R0.reuse, 0x1f2, !P2 ;  /* 0x000001f20000780c */ /* 0x040fe40005761670 */
[C---:B------:R-:W-:Y:S01]  /*211b0*/  ISETP.LT.OR P5, PT, R0.reuse, 0x1f9, !P2 ;  /* 0x000001f90000780c */ /* 0x040fe200057a1670 */
[----:B------:R0:W-:Y:S01]  /*211c0*/  @!P0 STG.E.U8 desc[UR36][R6.64+0x1f1], R145 ;  /* 0x0001f19106008986 */ /* 0x0001e2000c101124 */
[C---:B------:R-:W-:Y:S02]  /*211d0*/  ISETP.LT.OR P0, PT, R0.reuse, 0x1f9, !P1 ;  /* 0x000001f90000780c */ /* 0x040fe40004f01670 */
[----:B------:R-:W-:-:S04]  /*211e0*/  ISETP.LT.OR P1, PT, R0, 0x1fa, !P1 ;  /* 0x000001fa0000780c */ /* 0x000fc80004f21670 */
[----:B------:R-:W-:Y:S09]  /*211f0*/  @P4 BRA `(.L_x_1043) ;  /* 0x00000000000c4947 */ /* 0x000ff20003800000 */
[----:B------:R-:W2:Y:S02]  /*21200*/  LDG.E.U8 R16, desc[UR36][R12.64+0x1f0] ;  /* 0x0001f0240c107981 */ /* 0x000ea4000c1e1100 */
[----:B--2---:R-:W-:-:S05]  /*21210*/  PRMT R3, R16, 0x8880, RZ ;  /* 0x0000888010037816 */ /* 0x004fca00000000ff */
[----:B------:R-:W-:-:S07]  /*21220*/  IMAD R2, R3, R18, RZ ;  /* 0x0000001203027224 */ /* 0x000fce00078e02ff */
.L_x_1043:
[----:B------:R-:W-:Y:S05]  /*21230*/  BSYNC B1 ;  /* 0x0000000000017941 */ /* 0x000fea0003800000 */
.L_x_1042:
[----:B--2---:R-:W-:Y:S01]  /*21240*/  @!P4 IMAD R3, R146, R17, R2 ;  /* 0x000000119203c224 */ /* 0x004fe200078e0202 */
[----:B------:R-:W-:Y:S04]  /*21250*/  BSSY B1, `(.L_x_1044) ;  /* 0x0000006000017945 */ /* 0x000fe80003800000 */
[----:B------:R2:W-:Y:S01]  /*21260*/  @!P4 STG.E.U8 desc[UR36][R8.64+0x1f0], R3 ;  /* 0x0001f0030800c986 */ /* 0x0005e2000c101124 */
[----:B------:R-:W-:Y:S05]  /*21270*/  @P3 BRA `(.L_x_1045) ;  /* 0x00000000000c3947 */ /* 0x000fea0003800000 */
[----:B------:R-:W2:Y:S02]  /*21280*/  LDG.E.U8 R16, desc[UR36][R12.64+0x1f1] ;  /* 0x0001f1240c107981 */ /* 0x000ea4000c1e1100 */
[----:B--2---:R-:W-:-:S05]  /*21290*/  PRMT R3, R16, 0x8880, RZ ;  /* 0x0000888010037816 */ /* 0x004fca00000000ff */
[----:B------:R-:W-:-:S07]  /*212a0*/  IMAD R2, R3, R18, RZ ;  /* 0x0000001203027224 */ /* 0x000fce00078e02ff */
.L_x_1045:
[----:B------:R-:W-:Y:S05]  /*212b0*/  BSYNC B1 ;  /* 0x0000000000017941 */ /* 0x000fea0003800000 */
.L_x_1044:
[----:B------:R-:W-:Y:S01]  /*212c0*/  @!P3 IMAD R147, R147, R17, R2 ;  /* 0x000000119393b224 */ /* 0x000fe200078e0202 */
[----:B------:R-:W-:Y:S04]  /*212d0*/  BSSY B1, `(.L_x_1046) ;  /* 0x0000006000017945 */ /* 0x000fe80003800000 */
[----:B------:R0:W-:Y:S01]  /*212e0*/  @!P3 STG.E.U8 desc[UR36][R8.64+0x1f1], R147 ;  /* 0x0001f1930800b986 */ /* 0x0001e2000c101124 */
[----:B------:R-:W-:Y:S05]  /*212f0*/  @P0 BRA `(.L_x_1047) ;  /* 0x00000000000c0947 */ /* 0x000fea0003800000 */
[----:B------:R-:W2:Y:S02]  /*21300*/  LDG.E.U8 R16, desc[UR36][R14.64+0x1f8] ;  /* 0x0001f8240e107981 */ /* 0x000ea4000c1e1100 */
[----:B--2---:R-:W-:-:S05]  /*21310*/  PRMT R3, R16, 0x8880, RZ ;  /* 0x0000888010037816 */ /* 0x004fca00000000ff */
[----:B------:R-:W-:-:S07]  /*21320*/  IMAD R2, R3, R18, RZ ;  /* 0x0000001203027224 */ /* 0x000fce00078e02ff */
.L_x_1047:
[----:B------:R-:W-:Y:S05]  /*21330*/  BSYNC B1 ;  /* 0x0000000000017941 */ /* 0x000fea0003800000 */
.L_x_1046:
[----:B--2---:R-:W-:Y:S01]  /*21340*/  @!P0 IMAD R3, R148, R17, R2 ;  /* 0x0000001194038224 */ /* 0x004fe200078e0202 */
[----:B------:R-:W-:Y:S04]  /*21350*/  BSSY B1, `(.L_x_1048) ;  /* 0x0000006000017945 */ /* 0x000fe80003800000 */
[----:B------:R2:W-:Y:S01]  /*21360*/  @!P0 STG.E.U8 desc[UR36][R6.64+0x1f8], R3 ;  /* 0x0001f80306008986 */ /* 0x0005e2000c101124 */
[----:B------:R-:W-:Y:S05]  /*21370*/  @P1 BRA `(.L_x_1049) ;  /* 0x00000000000c1947 */ /* 0x000fea0003800000 */
[----:B------:R-:W2:Y:S02]  /*21380*/  LDG.E.U8 R16, desc[UR36][R14.64+0x1f9] ;  /* 0x0001f9240e107981 */ /* 0x000ea4000c1e1100 */
[----:B--2---:R-:W-:-:S05]  /*21390*/  PRMT R3, R16, 0x8880, RZ ;  /* 0x0000888010037816 */ /* 0x004fca00000000ff */
[----:B------:R-:W-:-:S07]  /*213a0*/  IMAD R2, R3, R18, RZ ;  /* 0x0000001203027224 */ /* 0x000fce00078e02ff */
.L_x_1049:
[----:B------:R-:W-:Y:S05]  /*213b0*/  BSYNC B1 ;  /* 0x0000000000017941 */ /* 0x000fea0003800000 */
.L_x_1048:
[----:B------:R-:W-:Y:S01]  /*213c0*/  @!P1 IMAD R149, R149, R17, R2 ;  /* 0x0000001195959224 */ /* 0x000fe200078e0202 */
[----:B------:R-:W-:Y:S04]  /*213d0*/  BSSY B1, `(.L_x_1050) ;  /* 0x0000006000017945 */ /* 0x000fe80003800000 */
[----:B------:R0:W-:Y:S01]  /*213e0*/  @!P1 STG.E.U8 desc[UR36][R6.64+0x1f9], R149 ;  /* 0x0001f99506009986 */ /* 0x0001e2000c101124 */
[----:B------:R-:W-:Y:S05]  /*213f0*/  @P5 BRA `(.L_x_1051) ;  /* 0x00000000000c5947 */ /* 0x000fea0003800000 */
[----:B------:R-:W2:Y:S02]  /*21400*/  LDG.E.U8 R16, desc[UR36][R12.64+0x1f8] ;  /* 0x0001f8240c107981 */ /* 0x000ea4000c1e1100 */
[----:B--2---:R-:W-:-:S05]  /*21410*/  PRMT R3, R16, 0x8880, RZ ;  /* 0x0000888010037816 */ /* 0x004fca00000000ff */
[----:B------:R-:W-:-:S07]  /*21420*/  IMAD R2, R3, R18, RZ ;  /* 0x0000001203027224 */ /* 0x000fce00078e02ff */
.L_x_1051:
[----:B------:R-:W-:Y:S05]  /*21430*/  BSYNC B1 ;  /* 0x0000000000017941 */ /* 0x000fea0003800000 */
.L_x_1050:
[----:B--2---:R-:W-:Y:S01]  /*21440*/  @!P5 IMAD R3, R150, R17, R2 ;  /* 0x000000119603d224 */ /* 0x004fe200078e0202 */
[----:B------:R-:W-:Y:S01]  /*21450*/  ISETP.LT.OR P2, PT, R0, 0x1fa, !P2 ;  /* 0x000001fa0000780c */ /* 0x000fe20005741670 */
[----:B------:R-:W-:Y:S03]  /*21460*/  BSSY B1, `(.L_x_1052) ;  /* 0x0000006000017945 */ /* 0x000fe60003800000 */
[----:B------:R2:W-:Y:S09]  /*21470*/  @!P5 STG.E.U8 desc[UR36][R8.64+0x1f8], R3 ;  /* 0x0001f8030800d986 */ /* 0x0005f2000c101124 */
[----:B------:R-:W-:Y:S05]  /*21480*/  @P2 BRA `(.L_x_1053) ;  /* 0x00000000000c2947 */ /* 0x000fea0003800000 */
[----:B------:R-:W2:Y:S02]  /*21490*/  LDG.E.U8 R16, desc[UR36][R12.64+0x1f9] ;  /* 0x0001f9240c107981 */ /* 0x000ea4000c1e1100 */
[----:B--2---:R-:W-:-:S05]  /*214a0*/  PRMT R3, R16, 0x8880, RZ ;  /* 0x0000888010037816 */ /* 0x004fca00000000ff */
[----:B------:R-:W-:-:S07]  /*214b0*/  IMAD R2, R3, R18, RZ ;  /* 0x0000001203027224 */ /* 0x000fce00078e02ff */
.L_x_1053:
[----:B------:R-:W-:Y:S05]  /*214c0*/  BSYNC B1 ;  /* 0x0000000000017941 */ /* 0x000fea0003800000 */
.L_x_1052:
[----:B------:R-:W-:Y:S01]  /*214d0*/  IMAD R151, R151, R17, R2 ;  /* 0x0000001197977224 */ /* 0x000fe200078e0202 */
[----:B------:R-:W-:Y:S06]  /*214e0*/  @P2 BRA `(.L_x_1054) ;  /* 0x0000007800182947 */ /* 0x000fec0003800000 */
[----:B------:R0:W-:Y:S01]  /*214f0*/  STG.E.U8 desc[UR36][R8.64+0x1f9], R151 ;  /* 0x0001f99708007986 */ /* 0x0001e2000c101124 */
[----:B------:R-:W-:Y:S05]  /*21500*/  BRA `(.L_x_1054) ;  /* 0x0000007800107947 */ /* 0x000fea0003800000 */
.L_x_29:
[----:B------:R-:W2:Y:S04]  /*21510*/  LDL.LU R2, [R1+0x400] ;  /* 0x0004000001027983 */ /* 0x000ea80000300800 */
[----:B------:R-:W3:Y:S04]  /*21520*/  LDL.LU R3, [R1+0x408] ;  /* 0x0004080001037983 */ /* 0x000ee80000300800 */
[----:B------:R-:W4:Y:S04]  /*21530*/  LDL.LU R235, [R1+0x498] ;  /* 0x0004980001eb7983 */ /* 0x000f280000300800 */
[----:B------:R-:W5:Y:S04]  /*21540*/  LDL.LU R234, [R1+0x49c] ;  /* 0x00049c0001ea7983 */ /* 0x000f680000300800 */
        /* <DEDUP_REMOVED lines=61> */
[----:B------:R-:W5:Y:S01]  /*21920*/  LDL.LU R172, [R1+0x594] ;  /* 0x0005940001ac7983 */ /* 0x000f620000300800 */
[----:B------:R-:W-:-:S03]  /*21930*/  ISETP.GE.AND P2, PT, R160, 0x1, PT ;  /* 0x00000001a000780c */ /* 0x000fc60003f46270 */
[----:B------:R-:W5:Y:S04]  /*21940*/  LDL.LU R171, [R1+0x598] ;  /* 0x0005980001ab7983 */ /* 0x000f680000300800 */
[----:B------:R-:W5:Y:S04]  /*21950*/  LDL.LU R170, [R1+0x59c] ;  /* 0x00059c0001aa7983 */ /* 0x000f680000300800 */
[----:B------:R-:W5:Y:S04]  /*21960*/  LDL.LU R169, [R1+0x5a0] ;  /* 0x0005a00001a97983 */ /* 0x000f680000300800 */
[----:B------:R-:W5:Y:S01]  /*21970*/  LDL.LU R168, [R1+0x5a4] ;  /* 0x0005a40001a87983 */ /* 0x000f620000300800 */
[----:B------:R-:W-:-:S03]  /*21980*/  ISETP.LT.OR P1, PT, R0, 0x1, !P2 ;  /* 0x000000010000780c */ /* 0x000fc60005721670 */
        /* <DEDUP_REMOVED lines=13> */
[----:B--2---:R-:W-:-:S03]  /*21a60*/  @!P1 IMAD R2, R2, R17, RZ ;  /* 0x0000001102029224 */ /* 0x004fc600078e02ff */
        /* <DEDUP_REMOVED lines=9> */
[----:B------:R-:W-:-:S02]  /*21b00*/  ISETP.LT.OR P5, PT, R0, 0x2, !P2 ;  /* 0x000000020000780c */ /* 0x000fc400057a1670 */
[----:B------:R-:W-:Y:S01]  /*21b10*/  ISETP.GE.AND P3, PT, R160, 0x9, PT ;  /* 0x00000009a000780c */ /* 0x000fe20003f66270 */
[----:B------:R0:W-:Y:S03]  /*21b20*/  @!P1 STG.E.U8 desc[UR36][R4.64], R2 ;  /* 0x0000000204009986 */ /* 0x0001e6000c101124 */
[C---:B------:R-:W-:Y:S02]  /*21b30*/  ISETP.LT.OR P0, PT, R0.reuse, 0x1, !P3 ;  /* 0x000000010000780c */ /* 0x040fe40005f01670 */
[C---:B------:R-:W-:Y:S01]  /*21b40*/  ISETP.LT.OR P4, PT, R0.reuse, 0x2, !P3 ;  /* 0x000000020000780c */ /* 0x040fe20005f81670 */
[----:B0-----:R-:W3:Y:S01]  /*21b50*/  LDL.LU R2, [R1+0x404] ;  /* 0x0004040001027983 */ /* 0x001ee20000300800 */
[----:B------:R-:W-:-:S03]  /*21b60*/  ISETP.LT.OR P1, PT, R0, 0x9, !P2 ;  /* 0x000000090000780c */ /* 0x000fc60005721670 */
[----:B---3--:R-:W-:-:S05]  /*21b70*/  @!P5 IMAD R2, R2, R17, RZ ;  /* 0x000000110202d224 */ /* 0x008fca00078e02ff */
[----:B------:R0:W-:Y:S04]  /*21b80*/  @!P5 STG.E.U8 desc[UR36][R4.64+0x1], R2 ;  /* 0x000001020400d986 */ /* 0x0001e8000c101124 */
[----:B0-----:R-:W3:Y:S01]  /*21b90*/  LDL.LU R2, [R1+0x40c] ;  /* 0x00040c0001027983 */ /* 0x001ee20000300800 */
[----:B------:R-:W-:Y:S01]  /*21ba0*/  @!P0 IMAD R3, R3, R17, RZ ;  /* 0x0000001103038224 */ /* 0x000fe200078e02ff */
[----:B------:R-:W-:-:S04]  /*21bb0*/  ISETP.LT.OR P5, PT, R0, 0xa, !P2 ;  /* 0x0000000a0000780c */ /* 0x000fc800057a1670 */
[----:B------:R0:W-:Y:S04]  /*21bc0*/  @!P0 STG.E.U8 desc[UR36][R10.64], R3 ;  /* 0x000000030a008986 */ /* 0x0001e8000c101124 */
[----:B0-----:R-:W4:Y:S01]  /*21bd0*/  LDL.LU R3, [R1+0x418] ;  /* 0x0004180001037983 */ /* 0x001f220000300800 */
[----:B---3--:R-:W-:-:S05]  /*21be0*/  @!P4 IMAD R2, R2, R17, RZ ;  /* 0x000000110202c224 */ /* 0x008fca00078e02ff */
[----:B------:R0:W-:Y:S04]  /*21bf0*/  @!P4 STG.E.U8 desc[UR36][R10.64+0x1], R2 ;  /* 0x000001020a00c986 */ /* 0x0001e8000c101124 */
[----:B0-----:R-:W3:Y:S02]  /*21c00*/  LDL.LU R2, [R1+0x410] ;  /* 0x0004100001027983 */ /* 0x001ee40000300800 */
[----:B---3--:R-:W-:-:S05]  /*21c10*/  @!P1 IMAD R2, R2, R17, RZ ;  /* 0x0000001102029224 */ /* 0x008fca00078e02ff */
[----:B------:R0:W-:Y:S04]  /*21c20*/  @!P1 STG.E.U8 desc[UR36][R4.64+0x8], R2 ;  /* 0x0000080204009986 */ /* 0x0001e8000c101124 */
[----:B0-----:R-:W3:Y:S01]  /*21c30*/  LDL.LU R2, [R1+0x414] ;  /* 0x0004140001027983 */ /* 0x001ee20000300800 */
[C---:B------:R-:W-:Y:S02]  /*21c40*/  ISETP.LT.OR P0, PT, R0.reuse, 0x9, !P3 ;  /* 0x000000090000780c */ /* 0x040fe40005f01670 */
[----:B------:R-:W-:Y:S01]  /*21c50*/  ISETP.LT.OR P4, PT, R0, 0xa, !P3 ;  /* 0x0000000a0000780c */ /* 0x000fe20005f81670 */
[----:B---3--:R-:W-:-:S05]  /*21c60*/  @!P5 IMAD R2, R2, R17, RZ ;  /* 0x000000110202d224 */ /* 0x008fca00078e02ff */
[----:B------:R0:W-:Y:S04]  /*21c70*/  @!P5 STG.E.U8 desc[UR36][R4.64+0x9], R2 ;  /* 0x000009020400d986 */ /* 0x0001e8000c101124 */
[----:B0-----:R-:W3:Y:S01]  /*21c80*/  LDL.LU R2, [R1+0x41c] ;  /* 0x00041c0001027983 */ /* 0x001ee20000300800 */
[----:B----4-:R-:W-:-:S05]  /*21c90*/  @!P0 IMAD R3, R3, R17, RZ ;  /* 0x0000001103038224 */ /* 0x010fca00078e02ff */
[----:B------:R0:W-:Y:S04]  /*21ca0*/  @!P0 STG.E.U8 desc[UR36][R10.64+0x8], R3 ;  /* 0x000008030a008986 */ /* 0x0001e8000c101124 */
[----:B0-----:R-:W4:Y:S01]  /*21cb0*/  LDL.LU R3, [R1+0x428] ;  /* 0x0004280001037983 */ /* 0x001f220000300800 */
[----:B---3--:R-:W-:-:S05]  /*21cc0*/  @!P4 IMAD R2, R2, R17, RZ ;  /* 0x000000110202c224 */ /* 0x008fca00078e02ff */
[----:B------:R0:W-:Y:S04]  /*21cd0*/  @!P4 STG.E.U8 desc[UR36][R10.64+0x9], R2 ;  /* 0x000009020a00c986 */ /* 0x0001e8000c101124 */
[----:B0-----:R-:W3:Y:S01]  /*21ce0*/  LDL.LU R2, [R1+0x420] ;  /* 0x0004200001027983 */ /* 0x001ee20000300800 */
[C---:B------:R-:W-:Y:S02]  /*21cf0*/  ISETP.LT.OR P1, PT, R0.reuse, 0x11, !P2 ;  /* 0x000000110000780c */ /* 0x040fe40005721670 */
[----:B------:R-:W-:-:S11]  /*21d00*/  ISETP.LT.OR P5, PT, R0, 0x12, !P2 ;  /* 0x000000120000780c */ /* 0x000fd600057a1670 */
        /* <DEDUP_REMOVED lines=111> */
[C---:B------:R-:W-:Y:S02]  /*22400*/  ISETP.LT.OR P1, PT, R0.reuse, 0x49, !P2 ;  /* 0x000000490000780c */ /* 0x040fe40005721670 */
[C---:B------:R-:W-:Y:S02]  /*22410*/  ISETP.LT.OR P4, PT, R0.reuse, 0x4a, !P3 ;  /* 0x0000004a0000780c */ /* 0x040fe40005f81670 */
[----:B------:R-:W-:-:S09]  /*22420*/  ISETP.LT.OR P0, PT, R0, 0x49, !P3 ;  /* 0x000000490000780c */ /* 0x000fd20005f01670 */
[----:B----4-:R-:W-:-:S05]  /*22430*/  @!P1 IMAD R3, R3, R17, RZ ;  /* 0x0000001103039224 */ /* 0x010fca00078e02ff */
[----:B------:R0:W-:Y:S01]  /*22440*/  @!P1 STG.E.U8 desc[UR36][R4.64+0x48], R3 ;  /* 0x0000480304009986 */ /* 0x0001e2000c101124 */
[----:B------:R-:W-:Y:S01]  /*22450*/  ISETP.LT.OR P1, PT, R0, 0x51, !P2 ;  /* 0x000000510000780c */ /* 0x000fe20005721670 */
[-C--:B0-----:R-:W-:Y:S02]  /*22460*/  @!P0 IMAD R3, R235, R17.reuse, RZ ;  /* 0x00000011eb038224 */ /* 0x081fe400078e02ff */
[----:B---3--:R-:W-:-:S05]  /*22470*/  @!P5 IMAD R2, R2, R17, RZ ;  /* 0x000000110202d224 */ /* 0x008fca00078e02ff */
[----:B------:R5:W-:Y:S01]  /*22480*/  @!P5 STG.E.U8 desc[UR36][R4.64+0x49], R2 ;  /* 0x000049020400d986 */ /* 0x000be2000c101124 */
[----:B------:R-:W-:Y:S01]  /*22490*/  ISETP.LT.OR P5, PT, R0, 0x52, !P2 ;  /* 0x000000520000780c */ /* 0x000fe200057a1670 */
[----:B-----5:R-:W-:-:S05]  /*224a0*/  @!P4 IMAD R2, R234, R17, RZ ;  /* 0x00000011ea02c224 */ /* 0x020fca00078e02ff */
[----:B------:R0:W-:Y:S01]  /*224b0*/  @!P4 STG.E.U8 desc[UR36][R10.64+0x49], R2 ;  /* 0x000049020a00c986 */ /* 0x0001e2000c101124 */
[----:B------:R-:W-:-:S03]  /*224c0*/  ISETP.LT.OR P4, PT, R0, 0x52, !P3 ;  /* 0x000000520000780c */ /* 0x000fc60005f81670 */
[----:B------:R1:W-:Y:S01]  /*224d0*/  @!P0 STG.E.U8 desc[UR36][R10.64+0x48], R3 ;  /* 0x000048030a008986 */ /* 0x0003e2000c101124 */
[----:B------:R-:W-:Y:S02]  /*224e0*/  ISETP.LT.OR P0, PT, R0, 0x51, !P3 ;  /* 0x000000510000780c */ /* 0x000fe40005f01670 */
[-C--:B0-----:R-:W-:Y:S02]  /*224f0*/  @!P5 IMAD R2, R232, R17.reuse, RZ ;  /* 0x00000011e802d224 */ /* 0x081fe400078e02ff */
[----:B-1----:R-:W-:-:S03]  /*22500*/  @!P1 IMAD R3, R233, R17, RZ ;  /* 0x00000011e9039224 */ /* 0x002fc600078e02ff */
[----:B------:R0:W-:Y:S01]  /*22510*/  @!P5 STG.E.U8 desc[UR36][R4.64+0x51], R2 ;  /* 0x000051020400d986 */ /* 0x0001e2000c101124 */
[----:B------:R-:W-:-:S03]  /*22520*/  ISETP.LT.OR P5, PT, R0, 0x5a, !P2 ;  /* 0x0000005a0000780c */ /* 0x000fc600057a1670 */
[----:B------:R1:W-:Y:S01]  /*22530*/  @!P1 STG.E.U8 desc[UR36][R4.64+0x50], R3 ;  /* 0x0000500304009986 */ /* 0x0003e2000c101124 */
[----:B------:R-:W-:Y:S01]  /*22540*/  ISETP.LT.OR P1, PT, R0, 0x59, !P2 ;  /* 0x000000590000780c */ /* 0x000fe20005721670 */
[----:B0-----:R-:W-:-:S05]  /*22550*/  @!P4 IMAD R2, R230, R17, RZ ;  /* 0x00000011e602c224 */ /* 0x001fca00078e02ff */
[----:B------:R0:W-:Y:S01]  /*22560*/  @!P4 STG.E.U8 desc[UR36][R10.64+0x51], R2 ;  /* 0x000051020a00c986 */ /* 0x0001e2000c101124 */
[----:B------:R-:W-:Y:S01]  /*22570*/  ISETP.LT.OR P4, PT, R0, 0x5a, !P3 ;  /* 0x0000005a0000780c */ /* 0x000fe20005f81670 */
[----:B-1----:R-:W-:-:S05]  /*22580*/  @!P0 IMAD R3, R231, R17, RZ ;  /* 0x00000011e7038224 */ /* 0x002fca00078e02ff */
[----:B------:R1:W-:Y:S01]  /*22590*/  @!P0 STG.E.U8 desc[UR36][R10.64+0x50], R3 ;  /* 0x000050030a008986 */ /* 0x0003e2000c101124 */
[----:B0-----:R-:W-:Y:S01]  /*225a0*/  @!P5 IMAD R2, R228, R17, RZ ;  /* 0x00000011e402d224 */ /* 0x001fe200078e02ff */
[----:B------:R-:W-:-:S04]  /*225b0*/  ISETP.LT.OR P0, PT, R0, 0x59, !P3 ;  /* 0x000000590000780c */ /* 0x000fc80005f01670 */
        /* <DEDUP_REMOVED lines=217> */
[----:B-1----:R-:W-:Y:S01]  /*23350*/  @!P1 IMAD R3, R155, R17, RZ ;  /* 0x000000119b039224 */ /* 0x002fe200078e02ff */
[----:B------:R-:W-:-:S04]  /*23360*/  ISETP.LT.OR P5, PT, R0, 0xf2, !P2 ;  /* 0x000000f20000780c */ /* 0x000fc800057a1670 */
[----:B------:R0:W-:Y:S01]  /*23370*/  @!P1 STG.E.U8 desc[UR36][R4.64+0xe8], R3 ;  /* 0x0000e80304009986 */ /* 0x0001e2000c101124 */
[----:B--2---:R-:W-:Y:S01]  /*23380*/  @!P4 IMAD R2, R152, R17, RZ ;  /* 0x000000119802c224 */ /* 0x004fe200078e02ff */
[----:B------:R-:W-:-:S04]  /*23390*/  ISETP.LT.OR P1, PT, R0, 0xf1, !P2 ;  /* 0x000000f10000780c */ /* 0x000fc80005721670 */
[----:B------:R1:W-:Y:S01]  /*233a0*/  @!P4 STG.E.U8 desc[UR36][R10.64+0xe9], R2 ;  /* 0x0000e9020a00c986 */ /* 0x0003e2000c101124 */
[----:B------:R-:W-:Y:S01]  /*233b0*/  ISETP.LT.OR P4, PT, R0, 0xf1, !P3 ;  /* 0x000000f10000780c */ /* 0x000fe20005f81670 */
[----:B0-----:R-:W-:-:S05]  /*233c0*/  @!P0 IMAD R3, R153, R17, RZ ;  /* 0x0000001199038224 */ /* 0x001fca00078e02ff */
[----:B------:R0:W-:Y:S01]  /*233d0*/  @!P0 STG.E.U8 desc[UR36][R10.64+0xe8], R3 ;  /* 0x0000e8030a008986 */ /* 0x0001e2000c101124 */
[----:B-1----:R-:W-:-:S06]  /*233e0*/  @!P5 IMAD R2, R22, R17, RZ ;  /* 0x000000111602d224 */ /* 0x002fcc00078e02ff */
[-C--:B------:R-:W-:Y:S02]  /*233f0*/  @!P4 IMAD R12, R12, R17.reuse, RZ ;  /* 0x000000110c0cc224 */ /* 0x080fe400078e02ff */
[----:B0-----:R-:W-:Y:S01]  /*23400*/  @!P1 IMAD R3, R23, R17, RZ ;  /* 0x0000001117039224 */ /* 0x001fe200078e02ff */
[----:B------:R-:W-:Y:S04]  /*23410*/  @!P5 STG.E.U8 desc[UR36][R4.64+0xf1], R2 ;  /* 0x0000f1020400d986 */ /* 0x000fe8000c101124 */
[----:B------:R-:W-:Y:S04]  /*23420*/  @!P1 STG.E.U8 desc[UR36][R4.64+0xf0], R3 ;  /* 0x0000f00304009986 */ /* 0x000fe8000c101124 */
[----:B------:R0:W-:Y:S04]  /*23430*/  @!P4 STG.E.U8 desc[UR36][R10.64+0xf0], R12 ;  /* 0x0000f00c0a00c986 */ /* 0x0001e8000c101124 */
[----:B0-----:R-:W2:Y:S04]  /*23440*/  LDL.LU R12, [R1+0x298] ;  /* 0x00029800010c7983 */ /* 0x001ea80000300800 */
        /* <DEDUP_REMOVED lines=51> */
[----:B------:R-:W-:-:S03]  /*23780*/  ISETP.LT.OR P0, PT, R0, 0xf2, !P3 ;  /* 0x000000f20000780c */ /* 0x000fc60005f01670 */
        /* <DEDUP_REMOVED lines=12> */
[----:B------:R-:W5:Y:S04]  /*23850*/  LDL.LU R174, [R1+0x390] ;  /* 0x0003900001ae7983 */ /* 0x000f680000300800 */
[----:B------:R-:W5:Y:S04]  /*23860*/  LDL.LU R173, [R1+0x394] ;  /* 0x0003940001ad7983 */ /* 0x000f680000300800 */
[----:B------:R-:W5:Y:S01]  /*23870*/  LDL.LU R172, [R1+0x398] ;  /* 0x0003980001ac7983 */ /* 0x000f620000300800 */
[----:B------:R-:W-:-:S03]  /*23880*/  @!P0 IMAD R2, R21, R17, RZ ;  /* 0x0000001115028224 */ /* 0x000fc600078e02ff */
[----:B------:R-:W5:Y:S01]  /*23890*/  LDL.LU R171, [R1+0x39c] ;  /* 0x00039c0001ab7983 */ /* 0x000f620000300800 */
[----:B------:R-:W-:-:S03]  /*238a0*/  @!P1 IMAD R3, R20, R17, RZ ;  /* 0x0000001114039224 */ /* 0x000fc600078e02ff */
        /* <DEDUP_REMOVED lines=8> */
[----:B------:R0:W-:Y:S04]  /*23930*/  @!P0 STG.E.U8 desc[UR36][R10.64+0xf1], R2 ;  /* 0x0000f1020a008986 */ /* 0x0001e8000c101124 */
[----:B------:R-:W5:Y:S04]  /*23940*/  LDL.LU R162, [R1+0x3bc] ;  /* 0x0003bc0001a27983 */ /* 0x000f680000300800 */
[----:B------:R-:W-:Y:S01]  /*23950*/  @!P1 STG.E.U8 desc[UR36][R4.64+0xf8], R3 ;  /* 0x0000f80304009986 */ /* 0x000fe2000c101124 */
[----:B------:R-:W-:-:S03]  /*23960*/  ISETP.LT.OR P1, PT, R0, 0xfa, !P3 ;  /* 0x000000fa0000780c */ /* 0x000fc60005f21670 */
[----:B------:R-:W5:Y:S01]  /*23970*/  LDL.LU R161, [R1+0x3c0] ;  /* 0x0003c00001a17983 */ /* 0x000f620000300800 */
[----:B0-----:R-:W-:-:S03]  /*23980*/  @!P5 IMAD R2, R15, R17, RZ ;  /* 0x000000110f02d224 */ /* 0x001fc600078e02ff */
        /* <DEDUP_REMOVED lines=8> */
[----:B------:R0:W-:Y:S04]  /*23a10*/  @!P5 STG.E.U8 desc[UR36][R4.64+0xf9], R2 ;  /* 0x0000f9020400d986 */ /* 0x0001e8000c101124 */
[----:B------:R-:W5:Y:S04]  /*23a20*/  LDL.LU R23, [R1+0x3e4] ;  /* 0x0003e40001177983 */ /* 0x000f680000300800 */
[----:B------:R-:W5:Y:S01]  /*23a30*/  LDL.LU R22, [R1+0x3e8] ;  /* 0x0003e80001167983 */ /* 0x000f620000300800 */
[----:B0-----:R-:W-:-:S03]  /*23a40*/  @!P4 IMAD R2, R14, R17, RZ ;  /* 0x000000110e02c224 */ /* 0x001fc600078e02ff */
[----:B------:R-:W5:Y:S01]  /*23a50*/  LDL.LU R21, [R1+0x3ec] ;  /* 0x0003ec0001157983 */ /* 0x000f620000300800 */
[----:B------:R-:W-:-:S03]  /*23a60*/  @!P1 IMAD R3, R13, R17, RZ ;  /* 0x000000110d039224 */ /* 0x000fc600078e02ff */
[----:B------:R-:W5:Y:S04]  /*23a70*/  LDL.LU R20, [R1+0x3f0] ;  /* 0x0003f00001147983 */ /* 0x000f680000300800 */
[----:B------:R-:W5:Y:S04]  /*23a80*/  LDL.LU R15, [R1+0x3f4] ;  /* 0x0003f400010f7983 */ /* 0x000f680000300800 */
[----:B------:R-:W5:Y:S04]  /*23a90*/  LDL.LU R14, [R1+0x3f8] ;  /* 0x0003f800010e7983 */ /* 0x000f680000300800 */
[----:B------:R-:W5:Y:S04]  /*23aa0*/  LDL.LU R13, [R1+0x3fc] ;  /* 0x0003fc00010d7983 */ /* 0x000f680000300800 */
[----:B------:R0:W-:Y:S04]  /*23ab0*/  @!P4 STG.E.U8 desc[UR36][R10.64+0xf8], R2 ;  /* 0x0000f8020a00c986 */ /* 0x0001e8000c101124 */
[----:B0-----:R-:W2:Y:S01]  /*23ac0*/  LDL.LU R2, [R1+0x200] ;  /* 0x0002000001027983 */ /* 0x001ea20000300800 */
[----:B------:R-:W-:-:S04]  /*23ad0*/  ISETP.GE.AND P0, PT, R160, 0x81, PT ;  /* 0x00000081a000780c */ /* 0x000fc80003f06270 */
[----:B------:R-:W-:Y:S01]  /*23ae0*/  ISETP.LT.OR P5, PT, R0, 0x1, !P0 ;  /* 0x000000010000780c */ /* 0x000fe200047a1670 */
[----:B------:R0:W-:Y:S01]  /*23af0*/  @!P1 STG.E.U8 desc[UR36][R10.64+0xf9], R3 ;  /* 0x0000f9030a009986 */ /* 0x0001e2000c101124 */
[----:B------:R-:W-:-:S03]  /*23b00*/  ISETP.GE.AND P1, PT, R160, 0x89, PT ;  /* 0x00000089a000780c */ /* 0x000fc60003f26270 */
[----:B0-----:R-:W3:Y:S04]  /*23b10*/  LDL.LU R3, [R1+0x294] ;  /* 0x0002940001037983 */ /* 0x001ee80000300800 */
[----:B------:R-:W4:Y:S04]  /*23b20*/  LDL.LU R160, [R1+0x290] ;  /* 0x0002900001a07983 */ /* 0x000f280000300800 */
[----:B--2---:R-:W-:-:S05]  /*23b30*/  @!P5 IMAD R2, R2, R17, RZ ;  /* 0x000000110202d224 */ /* 0x004fca00078e02ff */
[----:B------:R0:W-:Y:S04]  /*23b40*/  @!P5 STG.E.U8 desc[UR36][R6.64], R2 ;  /* 0x000000020600d986 */ /* 0x0001e8000c101124 */
[----:B0-----:R-:W2:Y:S01]  /*23b50*/  LDL.LU R2, [R1+0x204] ;  /* 0x0002040001027983 */ /* 0x001ea20000300800 */
[C---:B------:R-:W-:Y:S02]  /*23b60*/  ISETP.LT.OR P4, PT, R0.reuse, 0x2, !P0 ;  /* 0x000000020000780c */ /* 0x040fe40004781670 */
[----:B------:R-:W-:-:S11]  /*23b70*/  ISETP.LT.OR P5, PT, R0, 0x1, !P1 ;  /* 0x000000010000780c */ /* 0x000fd60004fa1670 */
[----:B--2---:R-:W-:-:S05]  /*23b80*/  @!P4 IMAD R2, R2, R17, RZ ;  /* 0x000000110202c224 */ /* 0x004fca00078e02ff */
[----:B------:R0:W-:Y:S04]  /*23b90*/  @!P4 STG.E.U8 desc[UR36][R6.64+0x1], R2 ;  /* 0x000001020600c986 */ /* 0x0001e8000c101124 */
[----:B0-----:R-:W2:Y:S01]  /*23ba0*/  LDL.LU R2, [R1+0x208] ;  /* 0x0002080001027983 */ /* 0x001ea20000300800 */
[----:B------:R-:W-:Y:S01]  /*23bb0*/  ISETP.LT.OR P4, PT, R0, 0x2, !P1 ;  /* 0x000000020000780c */ /* 0x000fe20004f81670 */
[----:B--2---:R-:W-:-:S05]  /*23bc0*/  @!P5 IMAD R2, R2, R17, RZ ;  /* 0x000000110202d224 */ /* 0x004fca00078e02ff */
[----:B------:R0:W-:Y:S04]  /*23bd0*/  @!P5 STG.E.U8 desc[UR36][R8.64], R2 ;  /* 0x000000020800d986 */ /* 0x0001e8000c101124 */
[----:B0-----:R-:W2:Y:S01]  /*23be0*/  LDL.LU R2, [R1+0x20c] ;  /* 0x00020c0001027983 */ /* 0x001ea20000300800 */
[----:B------:R-:W-:Y:S02]  /*23bf0*/  ISETP.LT.OR P5, PT, R0, 0x9, !P0 ;  /* 0x000000090000780c */ /* 0x000fe400047a1670 */
        /* <DEDUP_REMOVED lines=129> */
[----:B------:R4:W-:Y:S01]  /*24410*/  @!P4 STG.E.U8 desc[UR36][R8.64+0x41], R2 ;  /* 0x000041020800c986 */ /* 0x0009e2000c101124 */
[----:B------:R-:W-:-:S05]  /*24420*/  ISETP.LT.OR P4, PT, R0, 0x4a, !P0 ;  /* 0x0000004a0000780c */ /* 0x000fca0004781670 */
[-C--:B----4-:R-:W-:Y:S02]  /*24430*/  @!P5 IMAD R2, R160, R17.reuse, RZ ;  /* 0x00000011a002d224 */ /* 0x090fe400078e02ff */
[----:B------:R-:W2:Y:S04]  /*24440*/  LDL.LU R160, [R1+0x90] ;  /* 0x0000900001a07983 */ /* 0x000ea80000300800 */
[----:B------:R3:W-:Y:S01]  /*24450*/  @!P5 STG.E.U8 desc[UR36][R6.64+0x48], R2 ;  /* 0x000048020600d986 */ /* 0x0007e2000c101124 */
[C---:B------:R-:W-:Y:S01]  /*24460*/  ISETP.LT.OR P5, PT, R0.reuse, 0x49, !P1 ;  /* 0x000000490000780c */ /* 0x040fe20004fa1670 */
[----:B---3--:R-:W-:Y:S02]  /*24470*/  @!P4 IMAD R2, R3, R17, RZ ;  /* 0x000000110302c224 */ /* 0x008fe400078e02ff */
[----:B------:R-:W3:Y:S04]  /*24480*/  LDL.LU R3, [R1+0x94] ;  /* 0x0000940001037983 */ /* 0x000ee80000300800 */
[----:B------:R0:W-:Y:S01]  /*24490*/  @!P4 STG.E.U8 desc[UR36][R6.64+0x49], R2 ;  /* 0x000049020600c986 */ /* 0x0001e2000c101124 */
[----:B------:R-:W-:-:S05]  /*244a0*/  ISETP.LT.OR P4, PT, R0, 0x4a, !P1 ;  /* 0x0000004a0000780c */ /* 0x000fca0004f81670 */
[----:B0-----:R-:W-:-:S05]  /*244b0*/  @!P5 IMAD R2, R12, R17, RZ ;  /* 0x000000110c02d224 */ /* 0x001fca00078e02ff */
[----:B------:R0:W-:Y:S01]  /*244c0*/  @!P5 STG.E.U8 desc[UR36][R8.64+0x48], R2 ;  /* 0x000048020800d986 */ /* 0x0001e2000c101124 */
[----:B------:R-:W-:Y:S02]  /*244d0*/  ISETP.LT.OR P5, PT, R0, 0x51, !P0 ;  /* 0x000000510000780c */ /* 0x000fe400047a1670 */
[----:B0-----:R-:W-:-:S05]  /*244e0*/  @!P4 IMAD R2, R235, R17, RZ ;  /* 0x00000011eb02c224 */ /* 0x001fca00078e02ff */
[----:B------:R0:W-:Y:S01]  /*244f0*/  @!P4 STG.E.U8 desc[UR36][R8.64+0x49], R2 ;  /* 0x000049020800c986 */ /* 0x0001e2000c101124 */
[----:B------:R-:W-:-:S05]  /*24500*/  ISETP.LT.OR P4, PT, R0, 0x52, !P0 ;  /* 0x000000520000780c */ /* 0x000fca0004781670 */
[----:B0-----:R-:W-:-:S05]  /*24510*/  @!P5 IMAD R2, R234, R17, RZ ;  /* 0x00000011ea02d224 */ /* 0x001fca00078e02ff */
[----:B------:R5:W-:Y:S01]  /*24520*/  @!P5 STG.E.U8 desc[UR36][R6.64+0x50], R2 ;  /* 0x000050020600d986 */ /* 0x000be2000c101124 */
[----:B------:R-:W-:Y:S02]  /*24530*/  ISETP.LT.OR P5, PT, R0, 0x51, !P1 ;  /* 0x000000510000780c */ /* 0x000fe40004fa1670 */
[----:B-----5:R-:W-:-:S05]  /*24540*/  @!P4 IMAD R2, R233, R17, RZ ;  /* 0x00000011e902c224 */ /* 0x020fca00078e02ff */
        /* <DEDUP_REMOVED lines=255> */
[----:B------:R0:W-:Y:S03]  /*25540*/  @!P5 STG.E.U8 desc[UR36][R8.64+0xf8], R2 ;  /* 0x0000f8020800d986 */ /* 0x0001e6000c101124 */
[----:B0-----:R-:W-:Y:S02]  /*25550*/  @!P4 IMAD R2, R13, R17, RZ ;  /* 0x000000110d02c224 */ /* 0x001fe400078e02ff */
        /* <DEDUP_REMOVED lines=91> */
[----:B0-----:R-:W2:Y:S01]  /*25b10*/  LDL.LU R2, [R1] ;  /* 0x0000000001027983 */ /* 0x001ea20000300800 */
[----:B------:R-:W-:-:S02]  /*25b20*/  ISETP.LT.OR P5, PT, R0, 0x101, !P2 ;  /* 0x000001010000780c */ /* 0x000fc400057a1670 */
        /* <DEDUP_REMOVED lines=142> */
[----:B------:R0:W-:Y:S01]  /*26410*/  @!P4 STG.E.U8 desc[UR36][R10.64+0x141], R2 ;  /* 0x000141020a00c986 */ /* 0x0001e2000c101124 */
[----:B------:R-:W-:-:S06]  /*26420*/  ISETP.LT.OR P4, PT, R0, 0x14a, !P2 ;  /* 0x0000014a0000780c */ /* 0x000fcc0005781670 */
[----:B0-----:R-:W-:-:S05]  /*26430*/  @!P5 IMAD R2, R160, R17, RZ ;  /* 0x00000011a002d224 */ /* 0x001fca00078e02ff */
[----:B------:R-:W-:Y:S01]  /*26440*/  @!P5 STG.E.U8 desc[UR36][R4.64+0x148], R2 ;  /* 0x000148020400d986 */ /* 0x000fe2000c101124 */
[----:B------:R-:W-:Y:S01]  /*26450*/  ISETP.LT.OR P5, PT, R0, 0x149, !P3 ;  /* 0x000001490000780c */ /* 0x000fe20005fa1670 */
[----:B---3--:R-:W-:-:S05]  /*26460*/  @!P4 IMAD R3, R3, R17, RZ ;  /* 0x000000110303c224 */ /* 0x008fca00078e02ff */
[----:B------:R0:W-:Y:S01]  /*26470*/  @!P4 STG.E.U8 desc[UR36][R4.64+0x149], R3 ;  /* 0x000149030400c986 */ /* 0x0001e2000c101124 */
[----:B------:R-:W-:-:S06]  /*26480*/  ISETP.LT.OR P4, PT, R0, 0x14a, !P3 ;  /* 0x0000014a0000780c */ /* 0x000fcc0005f81670 */
[----:B----4-:R-:W-:-:S05]  /*26490*/  @!P5 IMAD R13, R13, R17, RZ ;  /* 0x000000110d0dd224 */ /* 0x010fca00078e02ff */
[----:B------:R1:W-:Y:S01]  /*264a0*/  @!P5 STG.E.U8 desc[UR36][R10.64+0x148], R13 ;  /* 0x0001480d0a00d986 */ /* 0x0003e2000c101124 */
[----:B------:R-:W-:Y:S01]  /*264b0*/  ISETP.LT.OR P5, PT, R0, 0x151, !P2 ;  /* 0x000001510000780c */ /* 0x000fe200057a1670 */
[----:B-----5:R-:W-:-:S05]  /*264c0*/  @!P4 IMAD R15, R15, R17, RZ ;  /* 0x000000110f0fc224 */ /* 0x020fca00078e02ff */
[----:B------:R2:W-:Y:S01]  /*264d0*/  @!P4 STG.E.U8 desc[UR36][R10.64+0x149], R15 ;  /* 0x0001490f0a00c986 */ /* 0x0005e2000c101124 */
[----:B------:R-:W-:-:S06]  /*264e0*/  ISETP.LT.OR P4, PT, R0, 0x152, !P2 ;  /* 0x000001520000780c */ /* 0x000fcc0005781670 */
[----:B------:R-:W-:-:S05]  /*264f0*/  @!P5 IMAD R21, R21, R17, RZ ;  /* 0x000000111515d224 */ /* 0x000fca00078e02ff */
[----:B------:R3:W-:Y:S01]  /*26500*/  @!P5 STG.E.U8 desc[UR36][R4.64+0x150], R21 ;  /* 0x000150150400d986 */ /* 0x0007e2000c101124 */
[----:B------:R-:W-:Y:S01]  /*26510*/  ISETP.LT.OR P5, PT, R0, 0x151, !P3 ;  /* 0x000001510000780c */ /* 0x000fe20005fa1670 */
[----:B0-----:R-:W-:-:S05]  /*26520*/  @!P4 IMAD R3, R12, R17, RZ ;  /* 0x000000110c03c224 */ /* 0x001fca00078e02ff */
[----:B------:R0:W-:Y:S01]  /*26530*/  @!P4 STG.E.U8 desc[UR36][R4.64+0x151], R3 ;  /* 0x000151030400c986 */ /* 0x0001e2000c101124 */
[----:B------:R-:W-:-:S06]  /*26540*/  ISETP.LT.OR P4, PT, R0, 0x152, !P3 ;  /* 0x000001520000780c */ /* 0x000fcc0005f81670 */
[----:B-1----:R-:W-:-:S05]  /*26550*/  @!P5 IMAD R13, R235, R17, RZ ;  /* 0x00000011eb0dd224 */ /* 0x002fca00078e02ff */
[----:B------:R1:W-:Y:S01]  /*26560*/  @!P5 STG.E.U8 desc[UR36][R10.64+0x150], R13 ;  /* 0x0001500d0a00d986 */ /* 0x0003e2000c101124 */
[----:B------:R-:W-:Y:S01]  /*26570*/  ISETP.LT.OR P5, PT, R0, 0x159, !P2 ;  /* 0x000001590000780c */ /* 0x000fe200057a1670 */
[----:B--2---:R-:W-:-:S05]  /*26580*/  @!P4 IMAD R15, R234, R17, RZ ;  /* 0x00000011ea0fc224 */ /* 0x004fca00078e02ff */
[----:B------:R2:W-:Y:S01]  /*26590*/  @!P4 STG.E.U8 desc[UR36][R10.64+0x151], R15 ;  /* 0x0001510f0a00c986 */ /* 0x0005e2000c101124 */
[----:B------:R-:W-:-:S06]  /*265a0*/  ISETP.LT.OR P4, PT, R0, 0x15a, !P2 ;  /* 0x0000015a0000780c */ /* 0x000fcc0005781670 */
[----:B---3--:R-:W-:-:S05]  /*265b0*/  @!P5 IMAD R21, R233, R17, RZ ;  /* 0x00000011e915d224 */ /* 0x008fca00078e02ff */
        /* <DEDUP_REMOVED lines=235> */
[C---:B------:R-:W-:Y:S02]  /*27470*/  ISETP.LT.OR P5, PT, R0.reuse, 0x1f9, !P2 ;  /* 0x000001f90000780c */ /* 0x040fe400057a1670 */
[----:B------:R-:W-:Y:S01]  /*27480*/  ISETP.LT.OR P2, PT, R0, 0x1fa, !P2 ;  /* 0x000001fa0000780c */ /* 0x000fe20005741670 */
[----:B--2---:R-:W-:-:S05]  /*27490*/  @!P4 IMAD R15, R152, R17, RZ ;  /* 0x00000011980fc224 */ /* 0x004fca00078e02ff */
[----:B------:R2:W-:Y:S01]  /*274a0*/  @!P4 STG.E.U8 desc[UR36][R10.64+0x1f1], R15 ;  /* 0x0001f10f0a00c986 */ /* 0x0005e2000c101124 */
[----:B------:R-:W-:-:S04]  /*274b0*/  ISETP.LT.OR P4, PT, R0, 0x1f9, !P3 ;  /* 0x000001f90000780c */ /* 0x000fc80005f81670 */
[-C--:B---3--:R-:W-:Y:S02]  /*274c0*/  @!P5 IMAD R21, R23, R17.reuse, RZ ;  /* 0x000000111715d224 */ /* 0x088fe400078e02ff */
[----:B------:R-:W-:Y:S01]  /*274d0*/  @!P2 IMAD R23, R22, R17, RZ ;  /* 0x000000111617a224 */ /* 0x000fe200078e02ff */
[C---:B------:R-:W-:Y:S02]  /*274e0*/  ISETP.LT.OR P3, PT, R0.reuse, 0x1fa, !P3 ;  /* 0x000001fa0000780c */ /* 0x040fe40005f61670 */
[----:B------:R-:W-:Y:S01]  /*274f0*/  @!P5 STG.E.U8 desc[UR36][R4.64+0x1f8], R21 ;  /* 0x0001f8150400d986 */ /* 0x000fe2000c101124 */
[----:B------:R-:W-:-:S03]  /*27500*/  ISETP.LT.OR P5, PT, R0, 0x101, !P0 ;  /* 0x000001010000780c */ /* 0x000fc600047a1670 */
[----:B------:R-:W-:Y:S01]  /*27510*/  @!P2 STG.E.U8 desc[UR36][R4.64+0x1f9], R23 ;  /* 0x0001f9170400a986 */ /* 0x000fe2000c101124 */
[----:B------:R-:W-:Y:S01]  /*27520*/  ISETP.LT.OR P2, PT, R0, 0x102, !P0 ;  /* 0x000001020000780c */ /* 0x000fe20004741670 */
[----:B0-----:R-:W-:-:S05]  /*27530*/  @!P4 IMAD R3, R20, R17, RZ ;  /* 0x000000111403c224 */ /* 0x001fca00078e02ff */
[----:B-1----:R-:W-:-:S03]  /*27540*/  @!P3 IMAD R13, R14, R17, RZ ;  /* 0x000000110e0db224 */ /* 0x002fc600078e02ff */
[-C--:B--2---:R-:W-:Y:S01]  /*27550*/  @!P5 IMAD R15, R24, R17.reuse, RZ ;  /* 0x00000011180fd224 */ /* 0x084fe200078e02ff */
[----:B------:R0:W-:Y:S03]  /*27560*/  @!P4 STG.E.U8 desc[UR36][R10.64+0x1f8], R3 ;  /* 0x0001f8030a00c986 */ /* 0x0001e6000c101124 */
[----:B------:R-:W-:Y:S01]  /*27570*/  @!P2 IMAD R25, R25, R17, RZ ;  /* 0x000000111919a224 */ /* 0x000fe200078e02ff */
[----:B------:R-:W-:Y:S01]  /*27580*/  @!P3 STG.E.U8 desc[UR36][R10.64+0x1f9], R13 ;  /* 0x0001f90d0a00b986 */ /* 0x000fe2000c101124 */
[C---:B------:R-:W-:Y:S02]  /*27590*/  ISETP.LT.OR P4, PT, R0.reuse, 0x101, !P1 ;  /* 0x000001010000780c */ /* 0x040fe40004f81670 */
[C---:B------:R-:W-:Y:S01]  /*275a0*/  ISETP.LT.OR P3, PT, R0.reuse, 0x102, !P1 ;  /* 0x000001020000780c */ /* 0x040fe20004f61670 */
[----:B------:R-:W-:Y:S01]  /*275b0*/  @!P5 STG.E.U8 desc[UR36][R6.64+0x100], R15 ;  /* 0x0001000f0600d986 */ /* 0x000fe2000c101124 */
[----:B------:R-:W-:-:S03]  /*275c0*/  ISETP.LT.OR P5, PT, R0, 0x109, !P0 ;  /* 0x000001090000780c */ /* 0x000fc600047a1670 */
[----:B------:R-:W-:Y:S01]  /*275d0*/  @!P2 STG.E.U8 desc[UR36][R6.64+0x101], R25 ;  /* 0x000101190600a986 */ /* 0x000fe2000c101124 */
[----:B------:R-:W-:-:S05]  /*275e0*/  ISETP.LT.OR P2, PT, R0, 0x10a, !P0 ;  /* 0x0000010a0000780c */ /* 0x000fca0004741670 */
[-C--:B0-----:R-:W-:Y:S02]  /*275f0*/  @!P4 IMAD R3, R26, R17.reuse, RZ ;  /* 0x000000111a03c224 */ /* 0x081fe400078e02ff */
[-C--:B------:R-:W-:Y:S02]  /*27600*/  @!P3 IMAD R27, R27, R17.reuse, RZ ;  /* 0x000000111b1bb224 */ /* 0x080fe400078e02ff */
[-C--:B------:R-:W-:Y:S01]  /*27610*/  @!P5 IMAD R5, R28, R17.reuse, RZ ;  /* 0x000000111c05d224 */ /* 0x080fe200078e02ff */
[----:B------:R0:W-:Y:S03]  /*27620*/  @!P4 STG.E.U8 desc[UR36][R8.64+0x100], R3 ;  /* 0x000100030800c986 */ /* 0x0001e6000c101124 */
[----:B------:R-:W-:Y:S01]  /*27630*/  @!P2 IMAD R29, R29, R17, RZ ;  /* 0x000000111d1da224 */ /* 0x000fe200078e02ff */
[----:B------:R-:W-:Y:S01]  /*27640*/  @!P3 STG.E.U8 desc[UR36][R8.64+0x101], R27 ;  /* 0x0001011b0800b986 */ /* 0x000fe2000c101124 */
[----:B------:R-:W-:-:S02]  /*27650*/  ISETP.LT.OR P4, PT, R0, 0x109, !P1 ;  /* 0x000001090000780c */ /* 0x000fc40004f81670 */
        /* <DEDUP_REMOVED lines=43> */
[----:B------:R-:W-:-:S04]  /*27910*/  @!P5 IMAD R5, R44, R17, RZ ;  /* 0x000000112c05d224 */ /* 0x000fc800078e02ff */
[----:B------:R-:W-:Y:S01]  /*27920*/  @!P2 IMAD R45, R45, R17, RZ ;  /* 0x000000112d2da224 */ /* 0x000fe200078e02ff */
[----:B------:R0:W-:Y:S01]  /*27930*/  @!P4 STG.E.U8 desc[UR36][R8.64+0x120], R3 ;  /* 0x000120030800c986 */ /* 0x0001e2000c101124 */
[----:B------:R-:W-:-:S03]  /*27940*/  ISETP.LT.OR P4, PT, R0, 0x129, !P1 ;  /* 0x000001290000780c */ /* 0x000fc60004f81670 */
[----:B------:R-:W-:Y:S01]  /*27950*/  @!P3 STG.E.U8 desc[UR36][R8.64+0x121], R43 ;  /* 0x0001212b0800b986 */ /* 0x000fe2000c101124 */
[----:B------:R-:W-:-:S03]  /*27960*/  ISETP.LT.OR P3, PT, R0, 0x12a, !P1 ;  /* 0x0000012a0000780c */ /* 0x000fc60004f61670 */
[----:B------:R-:W-:Y:S01]  /*27970*/  @!P2 STG.E.U8 desc[UR36][R6.64+0x129], R45 ;  /* 0x0001292d0600a986 */ /* 0x000fe2000c101124 */
[----:B------:R-:W-:-:S03]  /*27980*/  ISETP.LT.OR P2, PT, R0, 0x132, !P0 ;  /* 0x000001320000780c */ /* 0x000fc60004741670 */
[----:B------:R-:W-:Y:S01]  /*27990*/  @!P5 STG.E.U8 desc[UR36][R6.64+0x128], R5 ;  /* 0x000128050600d986 */ /* 0x000fe2000c101124 */
[----:B------:R-:W-:Y:S01]  /*279a0*/  ISETP.LT.OR P5, PT, R0, 0x131, !P0 ;  /* 0x000001310000780c */ /* 0x000fe200047a1670 */
[----:B0-----:R-:W-:-:S04]  /*279b0*/  @!P4 IMAD R3, R46, R17, RZ ;  /* 0x000000112e03c224 */ /* 0x001fc800078e02ff */
[----:B------:R-:W-:-:S04]  /*279c0*/  @!P3 IMAD R47, R47, R17, RZ ;  /* 0x000000112f2fb224 */ /* 0x000fc800078e02ff */
[-C--:B------:R-:W-:Y:S01]  /*279d0*/  @!P2 IMAD R49, R49, R17.reuse, RZ ;  /* 0x000000113131a224 */ /* 0x080fe200078e02ff */
        /* <DEDUP_REMOVED lines=259> */
[----:B------:R1:W-:Y:S01]  /*28a10*/  @!P5 STG.E.U8 desc[UR36][R6.64+0x1d8], R5 ;  /* 0x0001d8050600d986 */ /* 0x0003e2000c101124 */
        /* <DEDUP_REMOVED lines=13> */
[-C--:B-1----:R-:W-:Y:S02]  /*28af0*/  @!P4 IMAD R5, R138, R17.reuse, RZ ;  /* 0x000000118a05c224 */ /* 0x082fe400078e02ff */
[-C--:B------:R-:W-:Y:S02]  /*28b00*/  @!P3 IMAD R139, R139, R17.reuse, RZ ;  /* 0x000000118b8bb224 */ /* 0x080fe400078e02ff */
[-C--:B------:R-:W-:Y:S01]  /*28b10*/  @!P2 IMAD R141, R141, R17.reuse, RZ ;  /* 0x000000118d8da224 */ /* 0x080fe200078e02ff */
[----:B------:R1:W-:Y:S03]  /*28b20*/  @!P4 STG.E.U8 desc[UR36][R8.64+0x1e0], R5 ;  /* 0x0001e0050800c986 */ /* 0x0003e6000c101124 */
[----:B0-----:R-:W-:Y:S01]  /*28b30*/  @!P5 IMAD R3, R140, R17, RZ ;  /* 0x000000118c03d224 */ /* 0x001fe200078e02ff */
[----:B------:R-:W-:Y:S01]  /*28b40*/  @!P3 STG.E.U8 desc[UR36][R8.64+0x1e1], R139 ;  /* 0x0001e18b0800b986 */ /* 0x000fe2000c101124 */
[----:B------:R-:W-:-:S02]  /*28b50*/  ISETP.LT.OR P3, PT, R0, 0x1e9, !P1 ;  /* 0x000001e90000780c */ /* 0x000fc40004f61670 */
[C---:B------:R-:W-:Y:S01]  /*28b60*/  ISETP.LT.OR P4, PT, R0.reuse, 0x1ea, !P1 ;  /* 0x000001ea0000780c */ /* 0x040fe20004f81670 */
[----:B------:R-:W-:Y:S01]  /*28b70*/  @!P2 STG.E.U8 desc[UR36][R6.64+0x1e9], R141 ;  /* 0x0001e98d0600a986 */ /* 0x000fe2000c101124 */
[----:B------:R-:W-:-:S03]  /*28b80*/  ISETP.LT.OR P2, PT, R0, 0x1f2, !P0 ;  /* 0x000001f20000780c */ /* 0x000fc60004741670 */
[----:B------:R0:W-:Y:S01]  /*28b90*/  @!P5 STG.E.U8 desc[UR36][R6.64+0x1e8], R3 ;  /* 0x0001e8030600d986 */ /* 0x0001e2000c101124 */
[----:B------:R-:W-:-:S05]  /*28ba0*/  ISETP.LT.OR P5, PT, R0, 0x1f1, !P0 ;  /* 0x000001f10000780c */ /* 0x000fca00047a1670 */
[-C--:B--2---:R-:W-:Y:S02]  /*28bb0*/  @!P3 IMAD R11, R142, R17.reuse, RZ ;  /* 0x000000118e0bb224 */ /* 0x084fe400078e02ff */
[-C--:B------:R-:W-:Y:S02]  /*28bc0*/  @!P4 IMAD R143, R143, R17.reuse, RZ ;  /* 0x000000118f8fc224 */ /* 0x080fe400078e02ff */
[-C--:B------:R-:W-:Y:S01]  /*28bd0*/  @!P2 IMAD R145, R145, R17.reuse, RZ ;  /* 0x000000119191a224 */ /* 0x080fe200078e02ff */
[----:B------:R2:W-:Y:S03]  /*28be0*/  @!P3 STG.E.U8 desc[UR36][R8.64+0x1e8], R11 ;  /* 0x0001e80b0800b986 */ /* 0x0005e6000c101124 */
[----:B-1----:R-:W-:Y:S01]  /*28bf0*/  @!P5 IMAD R5, R144, R17, RZ ;  /* 0x000000119005d224 */ /* 0x002fe200078e02ff */
[----:B------:R-:W-:Y:S01]  /*28c00*/  @!P4 STG.E.U8 desc[UR36][R8.64+0x1e9], R143 ;  /* 0x0001e98f0800c986 */ /* 0x000fe2000c101124 */
[----:B------:R-:W-:-:S02]  /*28c10*/  ISETP.LT.OR P3, PT, R0, 0x1fa, !P0 ;  /* 0x000001fa0000780c */ /* 0x000fc40004761670 */
[C---:B------:R-:W-:Y:S01]  /*28c20*/  ISETP.LT.OR P4, PT, R0.reuse, 0x1f2, !P1 ;  /* 0x000001f20000780c */ /* 0x040fe20004f81670 */
[----:B------:R-:W-:Y:S01]  /*28c30*/  @!P2 STG.E.U8 desc[UR36][R6.64+0x1f1], R145 ;  /* 0x0001f1910600a986 */ /* 0x000fe2000c101124 */
[C---:B------:R-:W-:Y:S02]  /*28c40*/  ISETP.LT.OR P2, PT, R0.reuse, 0x1f1, !P1 ;  /* 0x000001f10000780c */ /* 0x040fe40004f41670 */
[C---:B------:R-:W-:Y:S01]  /*28c50*/  ISETP.LT.OR P0, PT, R0.reuse, 0x1f9, !P0 ;  /* 0x000001f90000780c */ /* 0x040fe20004701670 */
[----:B------:R1:W-:Y:S01]  /*28c60*/  @!P5 STG.E.U8 desc[UR36][R6.64+0x1f0], R5 ;  /* 0x0001f0050600d986 */ /* 0x0003e2000c101124 */
[C---:B------:R-:W-:Y:S02]  /*28c70*/  ISETP.LT.OR P5, PT, R0.reuse, 0x1fa, !P1 ;  /* 0x000001fa0000780c */ /* 0x040fe40004fa1670 */
[----:B------:R-:W-:-:S03]  /*28c80*/  ISETP.LT.OR P1, PT, R0, 0x1f9, !P1 ;  /* 0x000001f90000780c */ /* 0x000fc60004f21670 */
[-C--:B------:R-:W-:Y:S02]  /*28c90*/  @!P3 IMAD R149, R149, R17.reuse, RZ ;  /* 0x000000119595b224 */ /* 0x080fe400078e02ff */
[-C--:B------:R-:W-:Y:S02]  /*28ca0*/  @!P4 IMAD R147, R147, R17.reuse, RZ ;  /* 0x000000119393c224 */ /* 0x080fe400078e02ff */
[-C--:B0-----:R-:W-:Y:S02]  /*28cb0*/  @!P2 IMAD R3, R146, R17.reuse, RZ ;  /* 0x000000119203a224 */ /* 0x081fe400078e02ff */
[-C--:B--2---:R-:W-:Y:S02]  /*28cc0*/  @!P0 IMAD R11, R148, R17.reuse, RZ ;  /* 0x00000011940b8224 */ /* 0x084fe400078e02ff */
[-C--:B------:R-:W-:Y:S02]  /*28cd0*/  @!P5 IMAD R151, R151, R17.reuse, RZ ;  /* 0x000000119797d224 */ /* 0x080fe400078e02ff */
[----:B-1----:R-:W-:Y:S01]  /*28ce0*/  @!P1 IMAD R5, R150, R17, RZ ;  /* 0x0000001196059224 */ /* 0x002fe200078e02ff */
[----:B------:R0:W-:Y:S04]  /*28cf0*/  @!P2 STG.E.U8 desc[UR36][R8.64+0x1f0], R3 ;  /* 0x0001f0030800a986 */ /* 0x0001e8000c101124 */
[----:B------:R0:W-:Y:S04]  /*28d00*/  @!P4 STG.E.U8 desc[UR36][R8.64+0x1f1], R147 ;  /* 0x0001f1930800c986 */ /* 0x0001e8000c101124 */
[----:B------:R0:W-:Y:S04]  /*28d10*/  @!P0 STG.E.U8 desc[UR36][R6.64+0x1f8], R11 ;  /* 0x0001f80b06008986 */ /* 0x0001e8000c101124 */
[----:B------:R0:W-:Y:S04]  /*28d20*/  @!P3 STG.E.U8 desc[UR36][R6.64+0x1f9], R149 ;  /* 0x0001f9950600b986 */ /* 0x0001e8000c101124 */
[----:B------:R0:W-:Y:S04]  /*28d30*/  @!P5 STG.E.U8 desc[UR36][R8.64+0x1f9], R151 ;  /* 0x0001f9970800d986 */ /* 0x0001e8000c101124 */
[----:B------:R0:W-:Y:S02]  /*28d40*/  @!P1 STG.E.U8 desc[UR36][R8.64+0x1f8], R5 ;  /* 0x0001f80508009986 */ /* 0x0001e4000c101124 */
.L_x_1054:
[----:B------:R-:W-:Y:S05]  /*28d50*/  BSYNC B0 ;  /* 0x0000000000007941 */ /* 0x000fea0003800000 */
.L_x_28:
[----:B0-2---:R-:W2:Y:S04]  /*28d60*/  LDL.LU R3, [R1+0x600] ;  /* 0x0006000001037983 */ /* 0x005ea80000300800 */
[----:B------:R-:W2:Y:S01]  /*28d70*/  LDL.LU R2, [R1+0x604] ;  /* 0x0006040001027983 */ /* 0x000ea20000300800 */
[----:B------:R-:W-:Y:S01]  /*28d80*/  ULDC UR4, c[0x0][0xc] ;  /* 0x0000030000047ab9 */ /* 0x000fe20000000800 */
[----:B------:R-:W-:Y:S01]  /*28d90*/  ULDC UR5, c[0x0][0x10] ;  /* 0x0000040000057ab9 */ /* 0x000fe20000000800 */
[----:B------:R-:W2:Y:S01]  /*28da0*/  LDC R5, c[0x0][0x14] ;  /* 0x00000500ff057b82 */ /* 0x000ea20000000800 */
[----:B------:R-:W-:Y:S01]  /*28db0*/  UIMAD.WIDE.U32 UR4, UR4, UR5, URZ ;  /* 0x00000005040472a5 */ /* 0x000fe2000f8e003f */
[----:B------:R-:W-:Y:S01]  /*28dc0*/  PRMT R0, RZ, 0x7610, R0 ;  /* 0x00007610ff007816 */ /* 0x000fe20000000000 */
[----:B------:R-:W-:Y:S01]  /*28dd0*/  IMAD.MOV.U32 R152, RZ, RZ, -0x1 ;  /* 0xffffffffff987424 */ /* 0x000fe200078e00ff */
[----:B------:R-:W-:-:S03]  /*28de0*/  MOV R22, 0xffffffff ;  /* 0xffffffff00167802 */ /* 0x000fc60000000f00 */
[----:B--2---:R-:W-:-:S04]  /*28df0*/  IMAD.WIDE.U32 R2, R5, UR4, R2 ;  /* 0x0000000405027c25 */ /* 0x004fc8000f8e0002 */
[----:B------:R-:W-:Y:S01]  /*28e00*/  IMAD R5, R5, UR5, RZ ;  /* 0x0000000505057c24 */ /* 0x000fe2000f8e02ff */
[----:B------:R-:W-:Y:S01]  /*28e10*/  MOV R23, R2 ;  /* 0x0000000200177202 */ /* 0x000fe20000000f00 */
[----:B------:R-:W-:Y:S02]  /*28e20*/  ULDC.64 UR4, c[0x0][0x650] ;  /* 0x0001940000047ab9 */ /* 0x000fe40000000a00 */
[----:B---3--:R-:W-:Y:S01]  /*28e30*/  IMAD.IADD R25, R3, 0x1, R5 ;  /* 0x0000000103197824 */ /* 0x008fe200078e0205 */
[----:B------:R-:W-:-:S04]  /*28e40*/  ISETP.GE.U32.AND P0, PT, R2, UR4, PT ;  /* 0x0000000402007c0c */ /* 0x000fc8000bf06070 */
[----:B------:R0:W-:Y:S01]  /*28e50*/  STL [R1+0x600], R25 ;  /* 0x0006001901007387 */ /* 0x0001e20000100800 */
[----:B------:R-:W-:-:S03]  /*28e60*/  ISETP.GE.U32.AND.EX P0, PT, R25, UR5, PT, P0 ;  /* 0x0000000519007c0c */ /* 0x000fc6000bf06100 */
[----:B------:R0:W-:Y:S10]  /*28e70*/  STL [R1+0x604], R23 ;  /* 0x0006041701007387 */ /* 0x0001f40000100800 */
[----:B0-----:R-:W-:Y:S05]  /*28e80*/  @P0 BRA `(.L_x_1055) ;  /* 0x0000000400700947 */ /* 0x001fea0003800000 */
[----:B------:R-:W0:Y:S01]  /*28e90*/  S2R R14, SR_CTAID.X ;  /* 0x00000000000e7919 */ /* 0x000e220000002500 */
[----:B----4-:R-:W2:Y:S01]  /*28ea0*/  LDC.64 R8, c[0x0][0x628] ;  /* 0x00018a00ff087b82 */ /* 0x010ea20000000a00 */
[----:B------:R-:W-:Y:S01]  /*28eb0*/  ULDC UR4, c[0x0][0x150] ;  /* 0x0000540000047ab9 */ /* 0x000fe20000000800 */
[----:B------:R-:W-:Y:S01]  /*28ec0*/  IMAD.MOV.U32 R6, RZ, RZ, R23 ;  /* 0x000000ffff067224 */ /* 0x000fe200078e0017 */
[----:B------:R-:W3:Y:S01]  /*28ed0*/  S2R R20, SR_CTAID.Y ;  /* 0x0000000000147919 */ /* 0x000ee20000002600 */
[----:B------:R-:W-:-:S04]  /*28ee0*/  MOV R7, R25 ;  /* 0x0000001900077202 */ /* 0x000fc80000000f00 */
[----:B------:R-:W4:Y:S08]  /*28ef0*/  LDC R21, c[0x0][0x144] ;  /* 0x00005100ff157b82 */ /* 0x000f300000000800 */
[----:B-1----:R-:W1:Y:S08]  /*28f00*/  LDC R10, c[0x0][0x630] ;  /* 0x00018c00ff0a7b82 */ /* 0x002e700000000800 */
[----:B------:R-:W1:Y:S01]  /*28f10*/  LDC.64 R12, c[0x0][0x620] ;  /* 0x00018800ff0c7b82 */ /* 0x000e620000000a00 */
[----:B--2---:R-:W-:-:S04]  /*28f20*/  ISETP.NE.U32.AND P0, PT, R8, RZ, PT ;  /* 0x000000ff0800720c */ /* 0x004fc80003f05070 */
[----:B------:R-:W-:Y:S02]  /*28f30*/  ISETP.NE.AND.EX P0, PT, R9, RZ, PT, P0 ;  /* 0x000000ff0900720c */ /* 0x000fe40003f05300 */
[----:B0-----:R-:W-:-:S05]  /*28f40*/  I2FP.F32.U32 R0, R14 ;  /* 0x0000000e00007245 */ /* 0x001fca0000201000 */
[----:B------:R-:W-:-:S04]  /*28f50*/  FMUL R0, R0, UR4 ;  /* 0x0000000400007c20 */ /* 0x000fc80008400000 */
[----:B------:R0:W2:Y:S02]  /*28f60*/  F2I.U32.TRUNC.NTZ R15, R0 ;  /* 0x00000000000f7305 */ /* 0x0000a4000020f000 */
[----:B---34-:R-:W-:Y:S05]  /*28f70*/  @!P0 BRA `(.L_x_1056) ;  /* 0x0000000000288947 */ /* 0x018fea0003800000 */
[----:B0-----:R-:W0:Y:S02]  /*28f80*/  LDC R0, c[0x0][0x634] ;  /* 0x00018d00ff007b82 */ /* 0x001e240000000800 */
        /* <DEDUP_REMOVED lines=9> */
.L_x_1056:
[-CC-:B-1----:R-:W-:Y:S01]  /*29020*/  SHF.R.U64 R22, R6, R10.reuse, R7.reuse ;  /* 0x0000000a06167219 */ /* 0x182fe20000001207 */
[----:B------:R-:W1:Y:S01]  /*29030*/  LDC.64 R26, c[0x0][0x640] ;  /* 0x00019000ff1a7b82 */ /* 0x000e620000000a00 */
[----:B0-----:R-:W-:Y:S01]  /*29040*/  SHF.R.U32.HI R0, RZ, R10, R7 ;  /* 0x0000000aff007219 */ /* 0x001fe20000011607 */
[----:B--2---:R-:W-:Y:S01]  /*29050*/  IMAD.MOV R15, RZ, RZ, -R15 ;  /* 0x000000ffff0f7224 */ /* 0x004fe200078e0a0f */
[----:B------:R-:W-:Y:S01]  /*29060*/  IADD3 R5, P0, RZ, -R22, RZ ;  /* 0x80000016ff057210 */ /* 0x000fe20007f1e0ff */
[----:B------:R-:W-:Y:S01]  /*29070*/  ULDC UR4, c[0x0][0x154] ;  /* 0x0000550000047ab9 */ /* 0x000fe20000000800 */
[----:B------:R-:W-:Y:S01]  /*29080*/  MOV R2, R23 ;  /* 0x0000001700027202 */ /* 0x000fe20000000f00 */
[----:B------:R-:W-:Y:S01]  /*29090*/  IMAD R15, R21, R15, R14 ;  /* 0x0000000f150f7224 */ /* 0x000fe200078e020e */
[----:B------:R-:W-:Y:S01]  /*290a0*/  IADD3.X R3, RZ, ~R0, RZ, P0, !PT ;  /* 0x80000000ff037210 */ /* 0x000fe200007fe4ff */
[----:B------:R-:W0:Y:S01]  /*290b0*/  LDC R4, c[0x0][0x618] ;  /* 0x00018600ff047b82 */ /* 0x000e220000000800 */
[----:B------:R-:W-:-:S03]  /*290c0*/  MOV R7, 0x1 ;  /* 0x0000000100077802 */ /* 0x000fc60000000f00 */
[-C--:B------:R-:W-:Y:S02]  /*290d0*/  IMAD R0, R3, R12.reuse, RZ ;  /* 0x0000000c03007224 */ /* 0x080fe400078e02ff */
[----:B------:R-:W-:Y:S02]  /*290e0*/  IMAD.MOV.U32 R3, RZ, RZ, R25 ;  /* 0x000000ffff037224 */ /* 0x000fe400078e0019 */
[----:B------:R-:W2:Y:S01]  /*290f0*/  LDC R6, c[0x0][0x608] ;  /* 0x00018200ff067b82 */ /* 0x000ea20000000800 */
[----:B------:R-:W-:-:S04]  /*29100*/  IMAD.WIDE.U32 R2, R5, R12, R2 ;  /* 0x0000000c05027225 */ /* 0x000fc800078e0002 */
[----:B------:R-:W-:Y:S01]  /*29110*/  IMAD R5, R5, R13, R0 ;  /* 0x0000000d05057224 */ /* 0x000fe200078e0200 */
[----:B------:R-:W-:Y:S02]  /*29120*/  I2FP.F32.U32 R0, R20 ;  /* 0x0000001400007245 */ /* 0x000fe40000201000 */
[----:B------:R-:W3:Y:S01]  /*29130*/  LDC R24, c[0x0][0x658] ;  /* 0x00019600ff187b82 */ /* 0x000ee20000000800 */
[----:B-1----:R-:W-:Y:S02]  /*29140*/  ISETP.NE.U32.AND P0, PT, R26, RZ, PT ;  /* 0x000000ff1a00720c */ /* 0x002fe40003f05070 */
[----:B------:R-:W-:Y:S01]  /*29150*/  IADD3 R3, R3, R5, RZ ;  /* 0x0000000503037210 */ /* 0x000fe20007ffe0ff */
[----:B------:R-:W-:Y:S01]  /*29160*/  FMUL R0, R0, UR4 ;  /* 0x0000000400007c20 */ /* 0x000fe20008400000 */
[----:B------:R-:W-:Y:S01]  /*29170*/  ISETP.NE.AND.EX P0, PT, R27, RZ, PT, P0 ;  /* 0x000000ff1b00720c */ /* 0x000fe20003f05300 */
[----:B------:R-:W-:Y:S02]  /*29180*/  IMAD.MOV.U32 R5, RZ, RZ, -0x1 ;  /* 0xffffffffff057424 */ /* 0x000fe400078e00ff */
[----:B------:R-:W1:Y:S01]  /*29190*/  LDC R13, c[0x0][0x148] ;  /* 0x00005200ff0d7b82 */ /* 0x000e620000000800 */
[-CC-:B0-----:R-:W-:Y:S01]  /*291a0*/  SHF.R.U64 R10, R2, R4.reuse, R3.reuse ;  /* 0x00000004020a7219 */ /* 0x181fe20000001203 */
[----:B------:R0:W4:Y:S01]  /*291b0*/  F2I.U32.TRUNC.NTZ R12, R0 ;  /* 0x00000000000c7305 */ /* 0x000122000020f000 */
[----:B------:R-:W-:-:S05]  /*291c0*/  SHF.R.U32.HI R3, RZ, R4, R3 ;  /* 0x00000004ff037219 */ /* 0x000fca0000011603 */
[----:B------:R-:W0:Y:S01]  /*291d0*/  LDC R14, c[0x0][0x600] ;  /* 0x00018000ff0e7b82 */ /* 0x000e220000000800 */
[-CC-:B--2---:R-:W-:Y:S02]  /*291e0*/  SHF.R.U64 R8, R10, R6.reuse, R3.reuse ;  /* 0x000000060a087219 */ /* 0x184fe40000001203 */
[----:B------:R-:W-:-:S05]  /*291f0*/  SHF.R.U32.HI R3, RZ, R6, R3 ;  /* 0x00000006ff037219 */ /* 0x000fca0000011603 */
[----:B------:R-:W2:Y:S01]  /*29200*/  LDC R23, c[0x0][0x648] ;  /* 0x00019200ff177b82 */ /* 0x000ea20000000800 */
[-CC-:B---3--:R-:W-:Y:S02]  /*29210*/  SHF.R.U64 R11, R8, R24.reuse, R3.reuse ;  /* 0x00000018080b7219 */ /* 0x188fe40000001203 */
[-C--:B------:R-:W-:Y:S02]  /*29220*/  SHF.L.U32 R5, R5, R24.reuse, RZ ;  /* 0x0000001805057219 */ /* 0x080fe400000006ff */
[-C--:B------:R-:W-:Y:S01]  /*29230*/  SHF.R.U32.HI R3, RZ, R24.reuse, R3 ;  /* 0x00000018ff037219 */ /* 0x080fe20000011603 */
[----:B------:R-:W-:Y:S01]  /*29240*/  IMAD.MOV.U32 R2, RZ, RZ, R11 ;  /* 0x000000ffff027224 */ /* 0x000fe200078e000b */
[----:B------:R-:W-:Y:S01]  /*29250*/  SHF.L.U32 R166, R7, R24, RZ ;  /* 0x0000001807a67219 */ /* 0x000fe200000006ff */
[----:B------:R-:W3:Y:S01]  /*29260*/  LDC R25, c[0x0][0x638] ;  /* 0x00018e00ff197b82 */ /* 0x000ee20000000800 */
[----:B------:R-:W-:-:S07]  /*29270*/  LOP3.LUT R21, RZ, R5, RZ, 0x33, !PT ;  /* 0x00000005ff157212 */ /* 0x000fce00078e33ff */
[----:B------:R-:W0:Y:S01]  /*29280*/  LDC R28, c[0x0][0x610] ;  /* 0x00018400ff1c7b82 */ /* 0x000e220000000800 */
[----:B----4-:R-:W-:Y:S05]  /*29290*/  @!P0 BRA `(.L_x_1057) ;  /* 0x0000000000288947 */ /* 0x010fea0003800000 */
[----:B0-----:R-:W0:Y:S02]  /*292a0*/  LDC R0, c[0x0][0x64c] ;  /* 0x00019300ff007b82 */ /* 0x001e240000000800 */
[----:B0-----:R-:W-:-:S04]  /*292b0*/  IADD3 R7, P0, R11, R0, RZ ;  /* 0x000000000b077210 */ /* 0x001fc80007f1e0ff */
[----:B------:R-:W-:-:S05]  /*292c0*/  IADD3.X R9, RZ, R3, RZ, P0, !PT ;  /* 0x00000003ff097210 */ /* 0x000fca00007fe4ff */
[----:B------:R-:W-:-:S04]  /*292d0*/  IMAD.WIDE.U32 R2, R9, R26, RZ ;  /* 0x0000001a09027225 */ /* 0x000fc800078e00ff */
[----:B------:R-:W-:-:S04]  /*292e0*/  IMAD.WIDE.U32 R4, P0, R7, R27, R2 ;  /* 0x0000001b07047225 */ /* 0x000fc80007800002 */
[----:B------:R-:W-:Y:S01]  /*292f0*/  IMAD.WIDE.U32 R2, R7, R26, RZ ;  /* 0x0000001a07027225 */ /* 0x000fe200078e00ff */
[----:B------:R-:W-:-:S03]  /*29300*/  MOV R6, R5 ;  /* 0x0000000500067202 */ /* 0x000fc60000000f00 */
[----:B------:R-:W-:Y:S01]  /*29310*/  IMAD.X R7, RZ, RZ, RZ, P0 ;  /* 0x000000ffff077224 */ /* 0x000fe200000e06ff */
[----:B------:R-:W-:-:S05]  /*29320*/  IADD3 RZ, P0, R3, R4, RZ ;  /* 0x0000000403ff7210 */ /* 0x000fca0007f1e0ff */
[----:B------:R-:W-:-:S08]  /*29330*/  IMAD.WIDE.U32.X R2, R9, R27, R6, P0 ;  /* 0x0000001b09027225 */ /* 0x000fd000000e0406 */
.L_x_1057:
[----:B------:R-:W4:Y:S01]  /*29340*/  LDC R4, c[0x0][0x65c] ;  /* 0x00019700ff047b82 */ /* 0x000f220000000800 */
[----:B0-2---:R-:W-:Y:S01]  /*29350*/  SHF.R.U64 R0, R2, R23, R3 ;  /* 0x0000001702007219 */ /* 0x005fe20000001203 */
[----:B------:R-:W-:Y:S01]  /*29360*/  IMAD.MOV R12, RZ, RZ, -R12 ;  /* 0x000000ffff0c7224 */ /* 0x000fe200078e0a0c */
[----:B------:R-:W-:Y:S02]  /*29370*/  LOP3.LUT R3, R8, R21, RZ, 0xc0, !PT ;  /* 0x0000001508037212 */ /* 0x000fe400078ec0ff */
[----:B------:R-:W-:Y:S01]  /*29380*/  IADD3 R5, R14, -0x1, RZ ;  /* 0xffffffff0e057810 */ /* 0x000fe20007ffe0ff */
[----:B------:R-:W-:Y:S02]  /*29390*/  IMAD.MOV R2, RZ, RZ, -R0 ;  /* 0x000000ffff027224 */ /* 0x000fe400078e0a00 */
[----:B------:R-:W-:Y:S01]  /*293a0*/  IMAD R166, R166, R0, R3 ;  /* 0x00000000a6a67224 */ /* 0x000fe200078e0203 */
[----:B------:R-:W-:Y:S01]  /*293b0*/  LOP3.LUT R3, R10, R5, RZ, 0xc0, !PT ;  /* 0x000000050a037212 */ /* 0x000fe200078ec0ff */
[----:B---3--:R-:W-:Y:S01]  /*293c0*/  IMAD R0, R2, R25, R11 ;  /* 0x0000001902007224 */ /* 0x008fe200078e020b */
[----:B------:R-:W-:-:S03]  /*293d0*/  MOV R2, 0x1 ;  /* 0x0000000100027802 */ /* 0x000fc60000000f00 */
[----:B------:R-:W-:Y:S01]  /*293e0*/  IMAD R3, R0, R14, R3 ;  /* 0x0000000e00037224 */ /* 0x000fe200078e0203 */
[----:B------:R-:W-:Y:S02]  /*293f0*/  PRMT R0, R2, 0x7610, R0 ;  /* 0x0000761002007816 */ /* 0x000fe40000000000 */
[----:B----4-:R-:W-:-:S13]  /*29400*/  ISETP.NE.AND P0, PT, R4, 0x1, PT ;  /* 0x000000010400780c */ /* 0x010fda0003f05270 */
[----:B-1----:R-:W-:-:S04]  /*29410*/  @P0 IMAD R15, R13, R12, R20 ;  /* 0x0000000c0d0f0224 */ /* 0x002fc800078e0214 */
[----:B------:R-:W-:-:S05]  /*29420*/  IMAD R166, R166, R28, R15 ;  /* 0x0000001ca6a67224 */ /* 0x000fca00078e020f */
[----:B------:R-:W-:Y:S02]  /*29430*/  SEL R152, R3, R166, !P0 ;  /* 0x000000a603987207 */ /* 0x000fe40004000000 */
[----:B------:R-:W-:-:S07]  /*29440*/  SEL R166, R166, R3, !P0 ;  /* 0x00000003a6a67207 */ /* 0x000fce0004000000 */
.L_x_1055:
[----:B------:R-:W-:Y:S01]  /*29450*/  LOP3.LUT P0, RZ, R0, 0xff, RZ, 0xc0, !PT ;  /* 0x000000ff00ff7812 */ /* 0x000fe2000780c0ff */
[----:B------:R-:W-:-:S12]  /*29460*/  IMAD.MOV.U32 R23, RZ, RZ, R166 ;  /* 0x000000ffff177224 */ /* 0x000fd800078e00a6 */
[----:B------:R-:W-:Y:S05]  /*29470*/  @P0 BRA `(.L_x_1058) ;  /* 0xfffffd7800c80947 */ /* 0x000fea000383ffff */
[----:B------:R-:W-:Y:S05]  /*29480*/  EXIT ;  /* 0x000000000000794d */ /* 0x000fea0003800000 */
.L_x_3:
[----:B------:R-:W2:Y:S01]  /*29490*/  LDL R20, [R1+0x604] ;  /* 0x0006040001147983 */ /* 0x000ea20000100800 */
[----:B0-----:R-:W-:-:S03]  /*294a0*/  ULDC.64 UR4, c[0x0][0x650] ;  /* 0x0001940000047ab9 */ /* 0x001fc60000000a00 */
[----:B------:R-:W3:Y:S01]  /*294b0*/  LDL R21, [R1+0x600] ;  /* 0x0006000001157983 */ /* 0x000ee20000100800 */
[----:B------:R-:W-:Y:S01]  /*294c0*/  PRMT R7, RZ, 0x7610, R7 ;  /* 0x00007610ff077816 */ /* 0x000fe20000000007 */
[----:B------:R-:W-:Y:S01]  /*294d0*/  IMAD.MOV.U32 R3, RZ, RZ, -0x1 ;  /* 0xffffffffff037424 */ /* 0x000fe200078e00ff */
[----:B------:R-:W-:Y:S02]  /*294e0*/  MOV R2, 0xffffffff ;  /* 0xffffffff00027802 */ /* 0x000fe40000000f00 */
[----:B------:R-:W-:Y:S02]  /*294f0*/  MOV R10, 0xffffffff ;  /* 0xffffffff000a7802 */ /* 0x000fe40000000f00 */
[----:B--2---:R-:W-:-:S04]  /*29500*/  ISETP.GE.U32.AND P0, PT, R20, UR4, PT ;  /* 0x0000000414007c0c */ /* 0x004fc8000bf06070 */
[----:B---3--:R-:W-:-:S13]  /*29510*/  ISETP.GE.U32.AND.EX P0, PT, R21, UR5, PT, P0 ;  /* 0x0000000515007c0c */ /* 0x008fda000bf06100 */
[----:B------:R-:W-:Y:S05]  /*29520*/  @P0 BRA `(.L_x_1059) ;  /* 0x0000000400680947 */ /* 0x000fea0003800000 */
[----:B------:R-:W0:Y:S01]  /*29530*/  LDC.64 R12, c[0x0][0x628] ;  /* 0x00018a00ff0c7b82 */ /* 0x000e220000000a00 */
[----:B------:R-:W-:Y:S01]  /*29540*/  IMAD.MOV.U32 R10, RZ, RZ, R20 ;  /* 0x000000ffff0a7224 */ /* 0x000fe200078e0014 */
[----:B------:R-:W-:-:S06]  /*29550*/  MOV R11, R21 ;  /* 0x00000015000b7202 */ /* 0x000fcc0000000f00 */
        /* <DEDUP_REMOVED lines=15> */
.L_x_1060:
[--C-:B------:R-:W-:Y:S01]  /*29650*/  SHF.R.U64 R12, R10, R14, R11.reuse ;  /* 0x0000000e0a0c7219 */ /* 0x100fe2000000120b */
[----:B------:R-:W0:Y:S01]  /*29660*/  LDC R18, c[0x0][0x618] ;  /* 0x00018600ff127b82 */ /* 0x000e220000000800 */
[----:B------:R-:W-:Y:S01]  /*29670*/  I2FP.F32.U32 R8, R4 ;  /* 0x0000000400087245 */ /* 0x000fe20000201000 */
[----:B------:R-:W-:Y:S01]  /*29680*/  ULDC UR4, c[0x0][0x150] ;  /* 0x0000540000047ab9 */ /* 0x000fe20000000800 */
[----:B------:R-:W-:Y:S02]  /*29690*/  SHF.R.U32.HI R2, RZ, R14, R11 ;  /* 0x0000000eff027219 */ /* 0x000fe4000001160b */
[----:B------:R-:W-:Y:S01]  /*296a0*/  IADD3 R5, P0, RZ, -R12, RZ ;  /* 0x8000000cff057210 */ /* 0x000fe20007f1e0ff */
[----:B------:R-:W-:Y:S01]  /*296b0*/  FMUL R9, R8, UR4 ;  /* 0x0000000408097c20 */ /* 0x000fe20008400000 */
[----:B------:R-:W-:Y:S01]  /*296c0*/  MOV R3, R21 ;  /* 0x0000001500037202 */ /* 0x000fe20000000f00 */
[----:B------:R-:W1:Y:S01]  /*296d0*/  LDC.64 R22, c[0x0][0x640] ;  /* 0x00019000ff167b82 */ /* 0x000e620000000a00 */
[----:B------:R-:W-:Y:S01]  /*296e0*/  IADD3.X R7, RZ, ~R2, RZ, P0, !PT ;  /* 0x80000002ff077210 */ /* 0x000fe200007fe4ff */
[----:B------:R-:W-:Y:S01]  /*296f0*/  IMAD.MOV.U32 R2, RZ, RZ, R20 ;  /* 0x000000ffff027224 */ /* 0x000fe200078e0014 */
[----:B------:R-:W-:Y:S01]  /*29700*/  ULDC UR4, c[0x0][0x154] ;  /* 0x0000550000047ab9 */ /* 0x000fe20000000800 */
[----:B------:R-:W2:Y:S02]  /*29710*/  F2I.U32.TRUNC.NTZ R9, R9 ;  /* 0x0000000900097305 */ /* 0x000ea4000020f000 */
[----:B------:R-:W-:-:S02]  /*29720*/  IMAD R8, R7, R16, RZ ;  /* 0x0000001007087224 */ /* 0x000fc400078e02ff */
[----:B------:R-:W3:Y:S01]  /*29730*/  LDC R11, c[0x0][0x144] ;  /* 0x00005100ff0b7b82 */ /* 0x000ee20000000800 */
[----:B------:R-:W-:-:S04]  /*29740*/  IMAD.WIDE.U32 R2, R5, R16, R2 ;  /* 0x0000001005027225 */ /* 0x000fc800078e0002 */
[----:B------:R-:W-:Y:S02]  /*29750*/  IMAD R5, R5, R17, R8 ;  /* 0x0000001105057224 */ /* 0x000fe400078e0208 */
[----:B------:R-:W-:Y:S01]  /*29760*/  IMAD.MOV.U32 R8, RZ, RZ, -0x1 ;  /* 0xffffffffff087424 */ /* 0x000fe200078e00ff */
[----:B------:R-:W4:Y:S01]  /*29770*/  LDC R14, c[0x0][0x608] ;  /* 0x00018200ff0e7b82 */ /* 0x000f220000000800 */
[----:B------:R-:W-:Y:S01]  /*29780*/  IMAD.IADD R3, R3, 0x1, R5 ;  /* 0x0000000103037824 */ /* 0x000fe200078e0205 */
[----:B------:R-:W-:-:S04]  /*29790*/  I2FP.F32.U32 R5, R6 ;  /* 0x0000000600057245 */ /* 0x000fc80000201000 */
[-CC-:B0-----:R-:W-:Y:S01]  /*297a0*/  SHF.R.U64 R10, R2, R18.reuse, R3.reuse ;  /* 0x00000012020a7219 */ /* 0x181fe20000001203 */
[----:B------:R-:W-:Y:S01]  /*297b0*/  FMUL R5, R5, UR4 ;  /* 0x0000000405057c20 */ /* 0x000fe20008400000 */
[----:B------:R-:W0:Y:S01]  /*297c0*/  LDC R7, c[0x0][0x658] ;  /* 0x00019600ff077b82 */ /* 0x000e220000000800 */
[----:B--2---:R-:W-:Y:S02]  /*297d0*/  IADD3 R2, -R9, RZ, RZ ;  /* 0x000000ff09027210 */ /* 0x004fe40007ffe1ff */
[----:B-1----:R-:W-:Y:S02]  /*297e0*/  ISETP.NE.U32.AND P0, PT, R22, RZ, PT ;  /* 0x000000ff1600720c */ /* 0x002fe40003f05070 */
[----:B------:R-:W-:Y:S02]  /*297f0*/  SHF.R.U32.HI R3, RZ, R18, R3 ;  /* 0x00000012ff037219 */ /* 0x000fe40000011603 */
[----:B------:R-:W-:Y:S01]  /*29800*/  ISETP.NE.AND.EX P0, PT, R23, RZ, PT, P0 ;  /* 0x000000ff1700720c */ /* 0x000fe20003f05300 */
[----:B------:R-:W1:Y:S01]  /*29810*/  LDC R17, c[0x0][0x148] ;  /* 0x00005200ff117b82 */ /* 0x000e620000000800 */
[----:B---3--:R-:W-:Y:S01]  /*29820*/  IMAD R21, R11, R2, R4 ;  /* 0x000000020b157224 */ /* 0x008fe200078e0204 */
[----:B------:R-:W-:-:S06]  /*29830*/  MOV R4, 0x1 ;  /* 0x0000000100047802 */ /* 0x000fcc0000000f00 */
[----:B------:R-:W2:Y:S01]  /*29840*/  LDC R16, c[0x0][0x600] ;  /* 0x00018000ff107b82 */ /* 0x000ea20000000800 */
[-CC-:B----4-:R-:W-:Y:S02]  /*29850*/  SHF.R.U64 R13, R10, R14.reuse, R3.reuse ;  /* 0x0000000e0a0d7219 */ /* 0x190fe40000001203 */
[----:B------:R-:W-:Y:S02]  /*29860*/  SHF.R.U32.HI R2, RZ, R14, R3 ;  /* 0x0000000eff027219 */ /* 0x000fe40000011603 */
[----:B------:R3:W4:Y:S03]  /*29870*/  F2I.U32.TRUNC.NTZ R14, R5 ;  /* 0x00000005000e7305 */ /* 0x000726000020f000 */
[----:B------:R-:W1:Y:S01]  /*29880*/  LDC R20, c[0x0][0x648] ;  /* 0x00019200ff147b82 */ /* 0x000e620000000800 */
[-C--:B0-----:R-:W-:Y:S02]  /*29890*/  SHF.R.U64 R15, R13, R7.reuse, R2 ;  /* 0x000000070d0f7219 */ /* 0x081fe40000001202 */
[----:B------:R-:W-:-:S02]  /*298a0*/  SHF.L.U32 R8, R8, R7, RZ ;  /* 0x0000000708087219 */ /* 0x000fc400000006ff */
[-C--:B------:R-:W-:Y:S01]  /*298b0*/  SHF.R.U32.HI R3, RZ, R7.reuse, R2 ;  /* 0x00000007ff037219 */ /* 0x080fe20000011602 */
[----:B------:R-:W-:Y:S01]  /*298c0*/  IMAD.MOV.U32 R2, RZ, RZ, R15 ;  /* 0x000000ffff027224 */ /* 0x000fe200078e000f */
[----:B------:R-:W-:Y:S01]  /*298d0*/  SHF.L.U32 R18, R4, R7, RZ ;  /* 0x0000000704127219 */ /* 0x000fe200000006ff */
[----:B------:R-:W0:Y:S01]  /*298e0*/  LDC R24, c[0x0][0x638] ;  /* 0x00018e00ff187b82 */ /* 0x000e220000000800 */
[----:B------:R-:W-:-:S07]  /*298f0*/  LOP3.LUT R26, RZ, R8, RZ, 0x33, !PT ;  /* 0x00000008ff1a7212 */ /* 0x000fce00078e33ff */
[----:B------:R-:W0:Y:S01]  /*29900*/  LDC R25, c[0x0][0x610] ;  /* 0x00018400ff197b82 */ /* 0x000e220000000800 */
[----:B---34-:R-:W-:Y:S05]  /*29910*/  @!P0 BRA `(.L_x_1061) ;  /* 0x0000000000288947 */ /* 0x018fea0003800000 */
[----:B------:R-:W3:Y:S02]  /*29920*/  LDC R2, c[0x0][0x64c] ;  /* 0x00019300ff027b82 */ /* 0x000ee40000000800 */
[----:B---3--:R-:W-:-:S04]  /*29930*/  IADD3 R7, P0, R15, R2, RZ ;  /* 0x000000020f077210 */ /* 0x008fc80007f1e0ff */
        /* <DEDUP_REMOVED lines=8> */
.L_x_1061:
[----:B------:R-:W3:Y:S01]  /*299c0*/  LDC R4, c[0x0][0x65c] ;  /* 0x00019700ff047b82 */ /* 0x000ee20000000800 */
[----:B-1----:R-:W-:Y:S01]  /*299d0*/  SHF.R.U64 R3, R2, R20, R3 ;  /* 0x0000001402037219 */ /* 0x002fe20000001203 */
[----:B------:R-:W-:Y:S01]  /*299e0*/  IMAD.MOV R14, RZ, RZ, -R14 ;  /* 0x000000ffff0e7224 */ /* 0x000fe200078e0a0e */
[----:B------:R-:W-:Y:S02]  /*299f0*/  LOP3.LUT R2, R13, R26, RZ, 0xc0, !PT ;  /* 0x0000001a0d027212 */ /* 0x000fe400078ec0ff */
[----:B--2---:R-:W-:Y:S02]  /*29a00*/  IADD3 R5, R16, -0x1, RZ ;  /* 0xffffffff10057810 */ /* 0x004fe40007ffe0ff */
[----:B------:R-:W-:Y:S01]  /*29a10*/  MOV R7, 0x1 ;  /* 0x0000000100077802 */ /* 0x000fe20000000f00 */
[----:B------:R-:W-:Y:S01]  /*29a20*/  IMAD R2, R18, R3, R2 ;  /* 0x0000000312027224 */ /* 0x000fe200078e0202 */
[----:B------:R-:W-:Y:S02]  /*29a30*/  LOP3.LUT R10, R10, R5, RZ, 0xc0, !PT ;  /* 0x000000050a0a7212 */ /* 0x000fe400078ec0ff */
[----:B---3--:R-:W-:Y:S01]  /*29a40*/  ISETP.NE.AND P0, PT, R4, 0x1, PT ;  /* 0x000000010400780c */ /* 0x008fe20003f05270 */
[----:B------:R-:W-:-:S04]  /*29a50*/  IMAD.MOV R4, RZ, RZ, -R3 ;  /* 0x000000ffff047224 */ /* 0x000fc800078e0a03 */
[----:B0-----:R-:W-:-:S04]  /*29a60*/  IMAD R3, R4, R24, R15 ;  /* 0x0000001804037224 */ /* 0x001fc800078e020f */
[----:B------:R-:W-:Y:S02]  /*29a70*/  IMAD R5, R3, R16, R10 ;  /* 0x0000001003057224 */ /* 0x000fe400078e020a */
[----:B------:R-:W-:Y:S02]  /*29a80*/  IMAD.MOV.U32 R10, RZ, RZ, R12 ;  /* 0x000000ffff0a7224 */ /* 0x000fe400078e000c */
[----:B------:R-:W-:-:S04]  /*29a90*/  @P0 IMAD R21, R17, R14, R6 ;  /* 0x0000000e11150224 */ /* 0x000fc800078e0206 */
[----:B------:R-:W-:-:S05]  /*29aa0*/  IMAD R2, R2, R25, R21 ;  /* 0x0000001902027224 */ /* 0x000fca00078e0215 */
[----:B------:R-:W-:Y:S02]  /*29ab0*/  SEL R3, R5, R2, !P0 ;  /* 0x0000000205037207 */ /* 0x000fe40004000000 */
[----:B------:R-:W-:-:S07]  /*29ac0*/  SEL R2, R2, R5, !P0 ;  /* 0x0000000502027207 */ /* 0x000fce0004000000 */
.L_x_1059:
[----:B------:R-:W-:-:S08]  /*29ad0*/  NOP ;  /* 0x0000000000007918 */ /* 0x000fd00000000000 */
[----:B------:R-:W0:-:S00]  /*29ae0*/  USETMAXREG.DEALLOC.CTAPOOL 0x18 ;  /* 0x00000018000079c8 */ /* 0x000e0000080e0500 */
[----:B0-----:R-:W-:-:S13]  /*29af0*/  ISETP.NE.AND P0, PT, R0, RZ, PT ;  /* 0x000000ff0000720c */ /* 0x001fda0003f05270 */
[----:B------:R-:W-:Y:S05]  /*29b00*/  @P0 EXIT ;  /* 0x000000000000094d */ /* 0x000fea0003800000 */
[----:B------:R-:W-:Y:S01]  /*29b10*/  LOP3.LUT P0, RZ, R7, 0xff, RZ, 0xc0, !PT ;  /* 0x000000ff07ff7812 */ /* 0x000fe2000780c0ff */
[----:B------:R-:W-:Y:S01]  /*29b20*/  IMAD.MOV.U32 R6, RZ, RZ, RZ ;  /* 0x000000ffff067224 */ /* 0x000fe200078e00ff */
[----:B------:R-:W-:-:S11]  /*29b30*/  MOV R0, 0x1 ;  /* 0x0000000100007802 */ /* 0x000fd60000000f00 */
[----:B------:R-:W-:Y:S05]  /*29b40*/  @!P0 BRA `(.L_x_1062) ;  /* 0x0000000c00508947 */ /* 0x000fea0003800000 */
[----:B------:R-:W0:Y:S01]  /*29b50*/  LDC R0, c[0x0][0x28c] ;  /* 0x0000a300ff007b82 */ /* 0x000e220000000800 */
[----:B------:R-:W1:Y:S01]  /*29b60*/  S2R R4, SR_TID.X ;  /* 0x0000000000047919 */ /* 0x000e620000002100 */
[----:B------:R-:W-:Y:S01]  /*29b70*/  ULDC UR5, c[0x0][0x600] ;  /* 0x0001800000057ab9 */ /* 0x000fe20000000800 */
[----:B------:R-:W-:Y:S01]  /*29b80*/  ULDC UR4, c[0x0][0xc] ;  /* 0x0000030000047ab9 */ /* 0x000fe20000000800 */
[----:B------:R-:W-:Y:S01]  /*29b90*/  UIADD3 UR16, UR5, -0x1, URZ ;  /* 0xffffffff05107890 */ /* 0x000fe2000fffe03f */
[----:B------:R-:W-:Y:S01]  /*29ba0*/  BSSY B0, `(.L_x_1062) ;  /* 0x00000ce000007945 */ /* 0x000fe20003800000 */
[----:B------:R-:W-:Y:S01]  /*29bb0*/  ULDC UR6, c[0x0][0x658] ;  /* 0x0001960000067ab9 */ /* 0x000fe20000000800 */
[----:B------:R-:W-:Y:S01]  /*29bc0*/  ULDC UR5, c[0x0][0x10] ;  /* 0x0000040000057ab9 */ /* 0x000fe20000000800 */
[----:B------:R-:W-:Y:S01]  /*29bd0*/  UMOV UR7, 0xffffffff ;  /* 0xffffffff00077882 */ /* 0x000fe20000000000 */
[----:B------:R-:W-:Y:S01]  /*29be0*/  UMOV UR8, 0x1 ;  /* 0x0000000100087882 */ /* 0x000fe20000000000 */
[----:B------:R-:W-:Y:S01]  /*29bf0*/  UIMAD.WIDE.U32 UR4, UR4, UR5, URZ ;  /* 0x00000005040472a5 */ /* 0x000fe2000f8e003f */
[----:B------:R-:W-:Y:S01]  /*29c00*/  IMAD.MOV.U32 R11, RZ, RZ, 0x1 ;  /* 0x00000001ff0b7424 */ /* 0x000fe200078e00ff */
[----:B------:R-:W-:Y:S01]  /*29c10*/  USHF.L.U32 UR7, UR7, UR6, URZ ;  /* 0x0000000607077299 */ /* 0x000fe2000800063f */
[----:B------:R-:W-:Y:S01]  /*29c20*/  LOP3.LUT R8, R19, 0x2, RZ, 0xfc, !PT ;  /* 0x0000000213087812 */ /* 0x000fe200078efcff */
[----:B------:R-:W-:Y:S01]  /*29c30*/  USHF.L.U32 UR18, UR8, UR6, URZ ;  /* 0x0000000608127299 */ /* 0x000fe2000800063f */
[----:B------:R-:W-:Y:S01]  /*29c40*/  IMAD.MOV.U32 R6, RZ, RZ, RZ ;  /* 0x000000ffff067224 */ /* 0x000fe200078e00ff */
[----:B------:R-:W-:Y:S01]  /*29c50*/  ULOP3.LUT UR17, URZ, UR7, URZ, 0x33, !UPT ;  /* 0x000000073f117292 */ /* 0x000fe2000f8e333f */
[----:B------:R-:W-:Y:S01]  /*29c60*/  ULDC UR6, c[0x0][0x14] ;  /* 0x0000050000067ab9 */ /* 0x000fe20000000800 */
[----:B------:R-:W-:Y:S01]  /*29c70*/  ULDC.64 UR22, c[0x0][0x198] ;  /* 0x0000660000167ab9 */ /* 0x000fe20000000a00 */
[----:B------:R-:W-:-:S02]  /*29c80*/  UIMAD.WIDE.U32 UR20, UR4, UR6, URZ ;  /* 0x00000006041472a5 */ /* 0x000fc4000f8e003f */
[----:B------:R-:W-:Y:S01]  /*29c90*/  UIMAD UR13, UR5, UR6, URZ ;  /* 0x00000006050d72a4 */ /* 0x000fe2000f8e023f */
[----:B0-----:R-:W-:-:S03]  /*29ca0*/  IADD3 R0, R0, 0x3f, RZ ;  /* 0x0000003f00007810 */ /* 0x001fc60007ffe0ff */
[----:B------:R-:W-:Y:S01]  /*29cb0*/  UIADD3 UR13, UR21, UR13, URZ ;  /* 0x0000000d150d7290 */ /* 0x000fe2000fffe03f */
[----:B------:R-:W-:-:S04]  /*29cc0*/  SHF.R.S32.HI R5, RZ, 0x1f, R0 ;  /* 0x0000001fff057819 */ /* 0x000fc80000011400 */
[----:B------:R-:W-:Y:S02]  /*29cd0*/  LEA.HI R5, R5, R0, RZ, 0x6 ;  /* 0x0000000005057211 */ /* 0x000fe400078f30ff */
[C---:B-1----:R-:W-:Y:S02]  /*29ce0*/  LOP3.LUT P2, RZ, R4.reuse, 0x7f, RZ, 0xc0, !PT ;  /* 0x0000007f04ff7812 */ /* 0x042fe4000784c0ff */
[----:B------:R-:W-:Y:S02]  /*29cf0*/  LOP3.LUT P0, RZ, R4, 0x1f, RZ, 0xc0, !PT ;  /* 0x0000001f04ff7812 */ /* 0x000fe4000780c0ff */
[----:B------:R-:W-:Y:S02]  /*29d00*/  SHF.R.S32.HI R7, RZ, 0x6, R5 ;  /* 0x00000006ff077819 */ /* 0x000fe40000011405 */
[----:B------:R-:W-:Y:S02]  /*29d10*/  PLOP3.LUT P0, PT, P0, P2, PT, 0x8a, 0x0 ;  /* 0x000000000000781c */ /* 0x000fe40000705172 */
[----:B------:R-:W-:-:S02]  /*29d20*/  MOV R0, 0x1 ;  /* 0x0000000100007802 */ /* 0x000fc40000000f00 */
[----:B------:R-:W-:-:S09]  /*29d30*/  IADD3 R16, R7, 0x1, RZ ;  /* 0x0000000107107810 */ /* 0x000fd20007ffe0ff */
.L_x_1074:
[----:B------:R-:W-:-:S03]  /*29d40*/  UMOV UR4, 0xffffffff ;  /* 0xffffffff00047882 */ /* 0x000fc60000000000 */
[----:B------:R-:W-:Y:S05]  /*29d50*/  BRA.DIV UR4, `(.L_x_1063) ;  /* 0x0000000e04d87947 */ /* 0x000fea000b800000 */
[----:B------:R-:W-:-:S13]  /*29d60*/  ELECT P6, URZ, PT ;  /* 0x00000000003f782f */ /* 0x000fda00038c0000 */
.L_x_1086:
[----:B------:R-:W0:Y:S01]  /*29d70*/  LDC R4, c[0x0][0x28c] ;  /* 0x0000a300ff047b82 */ /* 0x000e220000000800 */
[----:B------:R-:W-:Y:S01]  /*29d80*/  BSSY B1, `(.L_x_1064) ;  /* 0x0000037000017945 */ /* 0x000fe20003800000 */
[----:B0-----:R-:W-:-:S13]  /*29d90*/  ISETP.LT.OR P6, PT, R4, 0x1, !P6 ;  /* 0x000000010400780c */ /* 0x001fda00077c1670 */
[----:B------:R-:W-:Y:S05]  /*29da0*/  @P6 BRA `(.L_x_1065) ;  /* 0x0000000000d06947 */ /* 0x000fea0003800000 */
[----:B------:R-:W-:Y:S01]  /*29db0*/  IMAD.SHL.U32 R3, R3, 0x200, RZ ;  /* 0x0000020003037824 */ /* 0x000fe200078e00ff */
[----:B------:R-:W-:Y:S01]  /*29dc0*/  MOV R14, RZ ;  /* 0x000000ff000e7202 */ /* 0x000fe20000000f00 */
[----:B------:R-:W-:Y:S01]  /*29dd0*/  IMAD R2, R2, 0xc0, RZ ;  /* 0x000000c002027824 */ /* 0x000fe200078e02ff */
[----:B------:R-:W-:Y:S01]  /*29de0*/  MOV R5, R0 ;  /* 0x0000000000057202 */ /* 0x000fe20000000f00 */
[----:B------:R-:W-:Y:S02]  /*29df0*/  IMAD.MOV.U32 R4, RZ, RZ, R16 ;  /* 0x000000ffff047224 */ /* 0x000fe400078e0010 */
[----:B------:R-:W-:-:S07]  /*29e00*/  IMAD.MOV.U32 R9, RZ, RZ, R6 ;  /* 0x000000ffff097224 */ /* 0x000fce00078e0006 */
.L_x_1069:
[----:B------:R-:W0:Y:S01]  /*29e10*/  S2R R13, SR_CgaCtaId ;  /* 0x00000000000d7919 */ /* 0x000e220000008800 */
[----:B------:R-:W-:Y:S02]  /*29e20*/  MOV R12, 0x400 ;  /* 0x00000400000c7802 */ /* 0x000fe40000000f00 */
[----:B------:R-:W-:Y:S02]  /*29e30*/  SHF.L.U32 R18, R5, 0x1f, RZ ;  /* 0x0000001f05127819 */ /* 0x000fe400000006ff */
[----:B0-----:R-:W-:-:S04]  /*29e40*/  LEA R12, R13, R12, 0x18 ;  /* 0x0000000c0d0c7211 */ /* 0x001fc800078ec0ff */
[----:B------:R-:W-:-:S04]  /*29e50*/  LEA R13, R9, R12, 0x3 ;  /* 0x0000000c090d7211 */ /* 0x000fc800078e18ff */
[----:B------:R-:W0:Y:S02]  /*29e60*/  SYNCS.PHASECHK.TRANS64.TRYWAIT P1, [R13+URZ+0x28], R18 ;  /* 0x000028120d0075a7 */ /* 0x000e24000802017f */
[----:B0-----:R-:W-:Y:S05]  /*29e70*/  @!P1 BRA `(.L_x_1066) ;  /* 0x0000000c00b09947 */ /* 0x001fea0003800000 */
.L_x_1087:
[----:B0-----:R-:W0:Y:S01]  /*29e80*/  @!P2 LDC R18, c[0x0][0x500] ;  /* 0x00014000ff12ab82 */ /* 0x001e220000000800 */
[----:B------:R-:W-:-:S04]  /*29e90*/  PRMT R15, R8, 0x9910, RZ ;  /* 0x00009910080f7816 */ /* 0x000fc800000000ff */
[----:B------:R-:W-:Y:S01]  /*29ea0*/  ISETP.NE.AND P1, PT, R15, 0x2, PT ;  /* 0x000000020f00780c */ /* 0x000fe20003f25270 */
[----:B0-----:R0:W-:-:S12]  /*29eb0*/  @!P2 SYNCS.ARRIVE.TRANS64 RZ, [R13+URZ], R18 ;  /* 0x000000120dffa9a7 */ /* 0x0011d8000800003f */
[----:B------:R-:W-:Y:S05]  /*29ec0*/  @P1 BRA `(.L_x_1067) ;  /* 0x0000000000041947 */ /* 0x000fea0003800000 */
[----:B------:R-:W-:Y:S01]  /*29ed0*/  BPT.TRAP 0x1 ;  /* 0x000000040000795c */ /* 0x000fe20000300000 */
.L_x_1067:
[----:B------:R-:W-:Y:S05]  /*29ee0*/  @P0 BRA `(.L_x_1068) ;  /* 0x0000000000040947 */ /* 0x000fea0003800000 */
[----:B------:R-:W-:Y:S01]  /*29ef0*/  BPT.TRAP 0x1 ;  /* 0x000000040000795c */ /* 0x000fe20000300000 */
.L_x_1068:
[----:B------:R-:W-:Y:S01]  /*29f00*/  R2UR UR9, R13 ;  /* 0x000000000d0972ca */ /* 0x000fe200000e0000 */
[C-C-:B0-----:R-:W-:Y:S01]  /*29f10*/  IMAD R13, R9.reuse, 0x3000, R12.reuse ;  /* 0x00003000090d7824 */ /* 0x141fe200078e020c */
[----:B------:R-:W-:Y:S01]  /*29f20*/  UIADD3 UR4, UP0, UR22, 0xf0, URZ ;  /* 0x000000f016047890 */ /* 0x000fe2000ff1e03f */
[----:B------:R-:W-:Y:S01]  /*29f30*/  IMAD R12, R9, 0x8000, R12 ;  /* 0x00008000090c7824 */ /* 0x000fe200078e020c */
[----:B------:R-:W-:Y:S01]  /*29f40*/  R2UR UR11, R2 ;  /* 0x00000000020b72ca */ /* 0x000fe200000e0000 */
[----:B------:R-:W-:Y:S01]  /*29f50*/  VIADD R4, R4, 0xffffffff ;  /* 0xffffffff04047836 */ /* 0x000fe20000000000 */
[----:B------:R-:W-:Y:S01]  /*29f60*/  R2UR UR5, R13 ;  /* 0x000000000d0572ca */ /* 0x000fe200000e0000 */
[----:B------:R-:W-:Y:S01]  /*29f70*/  UIADD3 UR24, UP1, UR22, 0x1f0, URZ ;  /* 0x000001f016187890 */ /* 0x000fe2000ff3e03f */
[----:B------:R-:W-:Y:S01]  /*29f80*/  R2UR UR8, R12 ;  /* 0x000000000c0872ca */ /* 0x000fe200000e0000 */
[----:B------:R-:W-:Y:S01]  /*29f90*/  UMOV UR6, 0x0 ;  /* 0x0000000000067882 */ /* 0x000fe20000000000 */
[----:B------:R-:W-:Y:S01]  /*29fa0*/  R2UR UR10, R14 ;  /* 0x000000000e0a72ca */ /* 0x000fe200000e0000 */
[----:B------:R-:W-:Y:S01]  /*29fb0*/  UIADD3.X UR25, URZ, UR23, URZ, UP1, !UPT ;  /* 0x000000173f197290 */ /* 0x000fe20008ffe43f */
[----:B------:R-:W-:Y:S01]  /*29fc0*/  R2UR UR12, R10 ;  /* 0x000000000a0c72ca */ /* 0x000fe200000e0000 */
[----:B------:R-:W-:Y:S01]  /*29fd0*/  UMOV UR7, 0x10000000 ;  /* 0x1000000000077882 */ /* 0x000fe20000000000 */
[----:B------:R-:W-:-:S02]  /*29fe0*/  R2UR UR19, R3 ;  /* 0x00000000031372ca */ /* 0x000fc400000e0000 */
[----:B------:R-:W-:Y:S02]  /*29ff0*/  ISETP.GT.AND P3, PT, R4, 0x1, PT ;  /* 0x000000010400780c */ /* 0x000fe40003f64270 */
[----:B------:R-:W-:Y:S01]  /*2a000*/  IADD3 R9, R9, 0x1, RZ ;  /* 0x0000000109097810 */ /* 0x000fe20007ffe0ff */
[----:B------:R-:W-:Y:S01]  /*2a010*/  UIADD3 UR14, UR5, 0x100, URZ ;  /* 0x00000100050e7890 */ /* 0x000fe2000fffe03f */
[----:B------:R-:W-:Y:S01]  /*2a020*/  IADD3 R14, R14, 0x40, RZ ;  /* 0x000000400e0e7810 */ /* 0x000fe20007ffe0ff */
[----:B------:R-:W-:Y:S01]  /*2a030*/  UIADD3.X UR5, URZ, UR23, URZ, UP0, !UPT ;  /* 0x000000173f057290 */ /* 0x000fe200087fe43f */
[----:B------:R-:W-:Y:S01]  /*2a040*/  ISETP.NE.AND P1, PT, R9, 0x5, PT ;  /* 0x000000050900780c */ /* 0x000fe20003f25270 */
[----:B------:R-:W-:-:S03]  /*2a050*/  UIADD3 UR15, UR8, 0xf100, URZ ;  /* 0x0000f100080f7890 */ /* 0x000fc6000fffe03f */
[----:B------:R-:W-:Y:S01]  /*2a060*/  UMOV UR8, UR14 ;  /* 0x0000000e00087c82 */ /* 0x000fe20008000000 */
[----:B------:R-:W-:Y:S02]  /*2a070*/  SEL R12, RZ, 0x1, P1 ;  /* 0x00000001ff0c7807 */ /* 0x000fe40000800000 */
[----:B------:R-:W-:Y:S01]  /*2a080*/  SEL R9, R9, RZ, P1 ;  /* 0x000000ff09097207 */ /* 0x000fe20000800000 */
[----:B------:R0:W-:Y:S01]  /*2a090*/  UTMALDG.3D [UR8], [UR4], desc[UR6] ;  /* 0x00000608040075b4 */ /* 0x0001e20008011000 */
[----:B------:R-:W-:Y:S01]  /*2a0a0*/  LOP3.LUT R5, R5, R12, RZ, 0x3c, !PT ;  /* 0x0000000c05057212 */ /* 0x000fe200078e3cff */
[----:B0-----:R-:W-:Y:S01]  /*2a0b0*/  UMOV UR8, UR15 ;  /* 0x0000000f00087c82 */ /* 0x001fe20008000000 */
[----:B------:R-:W-:Y:S02]  /*2a0c0*/  UMOV UR11, UR19 ;  /* 0x00000013000b7c82 */ /* 0x000fe40008000000 */
[----:B------:R0:W-:Y:S02]  /*2a0d0*/  UTMALDG.3D [UR8], [UR24], desc[UR6] ;  /* 0x00000608180075b4 */ /* 0x0001e40008011000 */
[----:B0-----:R-:W-:Y:S05]  /*2a0e0*/  @P3 BRA `(.L_x_1069) ;  /* 0xfffffffc00483947 */ /* 0x001fea000383ffff */
.L_x_1065:
[----:B------:R-:W-:Y:S05]  /*2a0f0*/  BSYNC B1 ;  /* 0x0000000000017941 */ /* 0x000fea0003800000 */
.L_x_1064:
[----:B------:R-:W2:Y:S01]  /*2a100*/  LDL.LU R15, [R1+0x600] ;  /* 0x00060000010f7983 */ /* 0x000ea20000300800 */
[----:B------:R-:W-:Y:S01]  /*2a110*/  LOP3.LUT P1, RZ, R11, 0xff, RZ, 0xc0, !PT ;  /* 0x000000ff0bff7812 */ /* 0x000fe2000782c0ff */
[C---:B------:R-:W-:Y:S01]  /*2a120*/  IMAD.IADD R6, R7.reuse, 0x1, R6 ;  /* 0x0000000107067824 */ /* 0x040fe200078e0206 */
[----:B------:R-:W-:Y:S01]  /*2a130*/  ULDC.64 UR4, c[0x0][0x650] ;  /* 0x0001940000047ab9 */ /* 0x000fe20000000a00 */
[----:B------:R-:W3:Y:S01]  /*2a140*/  LDL.LU R12, [R1+0x604] ;  /* 0x00060400010c7983 */ /* 0x000ee20000300800 */
[----:B------:R-:W-:Y:S01]  /*2a150*/  ISETP.GE.U32.AND P3, PT, R7, 0x5, PT ;  /* 0x000000050700780c */ /* 0x000fe20003f66070 */
[----:B------:R-:W-:Y:S01]  /*2a160*/  BSSY B1, `(.L_x_1070) ;  /* 0x000006f000017945 */ /* 0x000fe20003800000 */
[----:B------:R-:W-:Y:S02]  /*2a170*/  MOV R10, 0xffffffff ;  /* 0xffffffff000a7802 */ /* 0x000fe40000000f00 */
[----:B------:R-:W-:Y:S02]  /*2a180*/  PRMT R4, RZ, 0x7610, R4 ;  /* 0x00007610ff047816 */ /* 0x000fe40000000004 */
[----:B------:R-:W-:-:S03]  /*2a190*/  PRMT R11, RZ, 0x7610, R11 ;  /* 0x00007610ff0b7816 */ /* 0x000fc6000000000b */
[----:B------:R-:W0:Y:S01]  /*2a1a0*/  @P1 S2R R3, SR_CgaCtaId ;  /* 0x0000000000031919 */ /* 0x000e220000008800 */
[----:B------:R-:W-:-:S04]  /*2a1b0*/  @P1 MOV R2, 0x400 ;  /* 0x0000040000021802 */ /* 0x000fc80000000f00 */
[----:B0-----:R-:W-:-:S04]  /*2a1c0*/  @P1 LEA R2, R3, R2, 0x18 ;  /* 0x0000000203021211 */ /* 0x001fc800078ec0ff */
[----:B------:R0:W-:Y:S01]  /*2a1d0*/  @P1 SYNCS.ARRIVE.TRANS64.A1T0 RZ, [R2+URZ+0x68], RZ ;  /* 0x000068ff02ff19a7 */ /* 0x0001e2000810003f */
[----:B------:R-:W-:-:S04]  /*2a1e0*/  ISETP.GT.U32.AND P1, PT, R6, 0x4, PT ;  /* 0x000000040600780c */ /* 0x000fc80003f24070 */
[----:B------:R-:W-:Y:S01]  /*2a1f0*/  ISETP.LT.U32.AND P1, PT, R7, 0x5, P1 ;  /* 0x000000050700780c */ /* 0x000fe20000f21070 */
[----:B0-----:R-:W-:Y:S01]  /*2a200*/  IMAD.WIDE.U32 R2, R6, -0x33333333, RZ ;  /* 0xcccccccd06027825 */ /* 0x001fe200078e00ff */
[----:B------:R-:W-:-:S04]  /*2a210*/  MOV R2, 0xffffffff ;  /* 0xffffffff00027802 */ /* 0x000fc80000000f00 */
[----:B------:R-:W-:Y:S02]  /*2a220*/  SHF.R.U32.HI R5, RZ, 0x2, R3 ;  /* 0x00000002ff057819 */ /* 0x000fe40000011603 */
[----:B------:R-:W-:-:S03]  /*2a230*/  SEL R3, RZ, 0x1, !P1 ;  /* 0x00000001ff037807 */ /* 0x000fc60004800000 */
[----:B------:R-:W-:Y:S01]  /*2a240*/  IMAD R6, R5, -0x5, R6 ;  /* 0xfffffffb05067824 */ /* 0x000fe200078e0206 */
[----:B------:R-:W-:Y:S01]  /*2a250*/  LOP3.LUT R0, R0, R3, RZ, 0x3c, !PT ;  /* 0x0000000300007212 */ /* 0x000fe200078e3cff */
[----:B------:R-:W-:-:S03]  /*2a260*/  IMAD.MOV.U32 R3, RZ, RZ, -0x1 ;  /* 0xffffffffff037424 */ /* 0x000fc600078e00ff */
[----:B------:R-:W-:Y:S02]  /*2a270*/  @P3 LOP3.LUT R0, R0, 0x1, R5, 0x78, !PT ;  /* 0x0000000100003812 */ /* 0x000fe400078e7805 */
[----:B---3--:R-:W-:-:S04]  /*2a280*/  IADD3 R12, P1, R12, UR20, RZ ;  /* 0x000000140c0c7c10 */ /* 0x008fc8000ff3e0ff */
[----:B--2---:R-:W-:Y:S01]  /*2a290*/  IADD3.X R15, R15, UR13, RZ, P1, !PT ;  /* 0x0000000d0f0f7c10 */ /* 0x004fe20008ffe4ff */
[----:B------:R0:W-:Y:S01]  /*2a2a0*/  STL [R1+0x604], R12 ;  /* 0x0006040c01007387 */ /* 0x0001e20000100800 */
[----:B------:R-:W-:-:S03]  /*2a2b0*/  ISETP.GE.U32.AND P1, PT, R12, UR4, PT ;  /* 0x000000040c007c0c */ /* 0x000fc6000bf26070 */
[----:B------:R0:W-:Y:S01]  /*2a2c0*/  STL [R1+0x600], R15 ;  /* 0x0006000f01007387 */ /* 0x0001e20000100800 */
[----:B------:R-:W-:-:S13]  /*2a2d0*/  ISETP.GE.U32.AND.EX P1, PT, R15, UR5, PT, P1 ;  /* 0x000000050f007c0c */ /* 0x000fda000bf26110 */
[----:B0-----:R-:W-:Y:S05]  /*2a2e0*/  @P1 BRA `(.L_x_1071) ;  /* 0x0000000400581947 */ /* 0x001fea0003800000 */
[----:B------:R-:W0:Y:S01]  /*2a2f0*/  S2R R9, SR_CTAID.X ;  /* 0x0000000000097919 */ /* 0x000e220000002500 */
[----:B------:R-:W1:Y:S01]  /*2a300*/  LDC R17, c[0x0][0x65c] ;  /* 0x00019700ff117b82 */ /* 0x000e620000000800 */
[----:B------:R-:W-:Y:S01]  /*2a310*/  ULDC UR4, c[0x0][0x150] ;  /* 0x0000540000047ab9 */ /* 0x000fe20000000800 */
[----:B------:R-:W-:Y:S01]  /*2a320*/  ULDC UR7, c[0x0][0x630] ;  /* 0x00018c0000077ab9 */ /* 0x000fe20000000800 */
[----:B------:R-:W2:Y:S05]  /*2a330*/  S2R R2, SR_CTAID.Y ;  /* 0x0000000000027919 */ /* 0x000eaa0000002600 */
[----:B------:R-:W3:Y:S08]  /*2a340*/  LDC R4, c[0x0][0x144] ;  /* 0x00005100ff047b82 */ /* 0x000ef00000000800 */
[----:B------:R-:W4:Y:S01]  /*2a350*/  LDC R13, c[0x0][0x148] ;  /* 0x00005200ff0d7b82 */ /* 0x000f220000000800 */
[----:B-1----:R-:W-:-:S02]  /*2a360*/  ISETP.NE.AND P4, PT, R17, 0x1, PT ;  /* 0x000000011100780c */ /* 0x002fc40003f85270 */
[----:B0-----:R-:W-:Y:S02]  /*2a370*/  I2FP.F32.U32 R3, R9 ;  /* 0x0000000900037245 */ /* 0x001fe40000201000 */
[----:B--2---:R-:W-:-:S03]  /*2a380*/  I2FP.F32.U32 R5, R2 ;  /* 0x0000000200057245 */ /* 0x004fc60000201000 */
[----:B------:R-:W-:Y:S01]  /*2a390*/  FMUL R3, R3, UR4 ;  /* 0x0000000403037c20 */ /* 0x000fe20008400000 */
[----:B------:R-:W-:Y:S02]  /*2a3a0*/  ULDC UR4, c[0x0][0x154] ;  /* 0x0000550000047ab9 */ /* 0x000fe40000000800 */
[----:B------:R-:W-:Y:S01]  /*2a3b0*/  FMUL R10, R5, UR4 ;  /* 0x00000004050a7c20 */ /* 0x000fe20008400000 */
[----:B------:R-:W-:Y:S02]  /*2a3c0*/  ULDC.64 UR4, c[0x0][0x628] ;  /* 0x00018a0000047ab9 */ /* 0x000fe40000000a00 */
[----:B------:R-:W0:Y:S01]  /*2a3d0*/  F2I.U32.TRUNC.NTZ R3, R3 ;  /* 0x0000000300037305 */ /* 0x000e22000020f000 */
[----:B------:R-:W-:-:S04]  /*2a3e0*/  ISETP.NE.U32.AND P1, PT, RZ, UR4, PT ;  /* 0x00000004ff007c0c */ /* 0x000fc8000bf25070 */
[----:B------:R-:W-:-:S03]  /*2a3f0*/  ISETP.NE.AND.EX P1, PT, RZ, UR5, PT, P1 ;  /* 0x00000005ff007c0c */ /* 0x000fc6000bf25310 */
[----:B------:R-:W1:Y:S01]  /*2a400*/  F2I.U32.TRUNC.NTZ R10, R10 ;  /* 0x0000000a000a7305 */ /* 0x000e62000020f000 */
[----:B0-----:R-:W-:Y:S01]  /*2a410*/  IMAD.MOV R5, RZ, RZ, -R3 ;  /* 0x000000ffff057224 */ /* 0x001fe200078e0a03 */
[----:B------:R-:W-:-:S03]  /*2a420*/  MOV R3, R15 ;  /* 0x0000000f00037202 */ /* 0x000fc60000000f00 */
[----:B---3--:R-:W-:Y:S01]  /*2a430*/  IMAD R9, R4, R5, R9 ;  /* 0x0000000504097224 */ /* 0x008fe200078e0209 */
[----:B-1----:R-:W-:-:S05]  /*2a440*/  IADD3 R4, -R10, RZ, RZ ;  /* 0x000000ff0a047210 */ /* 0x002fca0007ffe1ff */
[----:B----4-:R-:W-:Y:S02]  /*2a450*/  @P4 IMAD R9, R13, R4, R2 ;  /* 0x000000040d094224 */ /* 0x010fe400078e0202 */
[----:B------:R-:W-:Y:S01]  /*2a460*/  IMAD.MOV.U32 R2, RZ, RZ, R12 ;  /* 0x000000ffff027224 */ /* 0x000fe200078e000c */
[----:B------:R-:W-:Y:S06]  /*2a470*/  @!P1 BRA `(.L_x_1072) ;  /* 0x0000000000289947 */ /* 0x000fec0003800000 */
[----:B------:R-:W-:Y:S02]  /*2a480*/  ULDC UR6, c[0x0][0x634] ;  /* 0x00018d0000067ab9 */ /* 0x000fe40000000800 */
[----:B------:R-:W-:-:S05]  /*2a490*/  IADD3 R3, P1, R12, UR6, RZ ;  /* 0x000000060c037c10 */ /* 0x000fca000ff3e0ff */
[----:B------:R-:W-:-:S04]  /*2a4a0*/  IMAD.X R13, RZ, RZ, R15, P1 ;  /* 0x000000ffff0d7224 */ /* 0x000fc800008e060f */
[----:B------:R-:W-:-:S04]  /*2a4b0*/  IMAD.WIDE.U32 R4, R13, UR4, RZ ;  /* 0x000000040d047c25 */ /* 0x000fc8000f8e00ff */
[----:B------:R-:W-:-:S04]  /*2a4c0*/  IMAD.WIDE.U32 R4, P1, R3, UR5, R4 ;  /* 0x0000000503047c25 */ /* 0x000fc8000f820004 */
[----:B------:R-:W-:-:S04]  /*2a4d0*/  IMAD.WIDE.U32 R2, R3, UR4, RZ ;  /* 0x0000000403027c25 */ /* 0x000fc8000f8e00ff */
[----:B------:R-:W-:Y:S01]  /*2a4e0*/  IMAD.MOV.U32 R2, RZ, RZ, R5 ;  /* 0x000000ffff027224 */ /* 0x000fe200078e0005 */
[----:B------:R-:W-:Y:S02]  /*2a4f0*/  IADD3 RZ, P3, R3, R4, RZ ;  /* 0x0000000403ff7210 */ /* 0x000fe40007f7e0ff */
[----:B------:R-:W-:-:S03]  /*2a500*/  IADD3.X R3, RZ, RZ, RZ, P1, !PT ;  /* 0x000000ffff037210 */ /* 0x000fc60000ffe4ff */
[----:B------:R-:W-:-:S08]  /*2a510*/  IMAD.WIDE.U32.X R2, R13, UR5, R2, P3 ;  /* 0x000000050d027c25 */ /* 0x000fd000098e0402 */
.L_x_1072:
[--C-:B------:R-:W-:Y:S01]  /*2a520*/  SHF.R.U64 R10, R2, UR7, R3.reuse ;  /* 0x00000007020a7c19 */ /* 0x100fe20008001203 */
[----:B------:R-:W-:Y:S01]  /*2a530*/  ULDC.64 UR4, c[0x0][0x620] ;  /* 0x0001880000047ab9 */ /* 0x000fe20000000a00 */
[----:B------:R-:W-:Y:S01]  /*2a540*/  SHF.R.U32.HI R2, RZ, UR7, R3 ;  /* 0x00000007ff027c19 */ /* 0x000fe20008011603 */
[----:B------:R-:W-:Y:S01]  /*2a550*/  ULDC.64 UR6, c[0x0][0x640] ;  /* 0x0001900000067ab9 */ /* 0x000fe20000000a00 */
[----:B------:R-:W-:Y:S02]  /*2a560*/  IADD3 R13, P1, RZ, -R10, RZ ;  /* 0x8000000aff0d7210 */ /* 0x000fe40007f3e0ff */
[----:B------:R-:W-:Y:S02]  /*2a570*/  MOV R3, R15 ;  /* 0x0000000f00037202 */ /* 0x000fe40000000f00 */
[----:B------:R-:W-:Y:S02]  /*2a580*/  IADD3.X R2, RZ, ~R2, RZ, P1, !PT ;  /* 0x80000002ff027210 */ /* 0x000fe40000ffe4ff */
[----:B------:R-:W-:-:S03]  /*2a590*/  ISETP.NE.U32.AND P1, PT, RZ, UR6, PT ;  /* 0x00000006ff007c0c */ /* 0x000fc6000bf25070 */
[----:B------:R-:W-:Y:S01]  /*2a5a0*/  IMAD R2, R2, UR4, RZ ;  /* 0x0000000402027c24 */ /* 0x000fe2000f8e02ff */
[----:B------:R-:W-:-:S03]  /*2a5b0*/  ISETP.NE.AND.EX P1, PT, RZ, UR7, PT, P1 ;  /* 0x00000007ff007c0c */ /* 0x000fc6000bf25310 */
[----:B------:R-:W-:Y:S02]  /*2a5c0*/  IMAD R5, R13, UR5, R2 ;  /* 0x000000050d057c24 */ /* 0x000fe4000f8e0202 */
[----:B------:R-:W-:-:S04]  /*2a5d0*/  IMAD.MOV.U32 R2, RZ, RZ, R12 ;  /* 0x000000ffff027224 */ /* 0x000fc800078e000c */
[----:B------:R-:W-:Y:S01]  /*2a5e0*/  IMAD.WIDE.U32 R2, R13, UR4, R2 ;  /* 0x000000040d027c25 */ /* 0x000fe2000f8e0002 */
[----:B------:R-:W-:-:S03]  /*2a5f0*/  ULDC UR4, c[0x0][0x618] ;  /* 0x0001860000047ab9 */ /* 0x000fc60000000800 */
[----:B------:R-:W-:-:S05]  /*2a600*/  IMAD.IADD R3, R3, 0x1, R5 ;  /* 0x0000000103037824 */ /* 0x000fca00078e0205 */
[--C-:B------:R-:W-:Y:S02]  /*2a610*/  SHF.R.U64 R12, R2, UR4, R3.reuse ;  /* 0x00000004020c7c19 */ /* 0x100fe40008001203 */
[----:B------:R-:W-:Y:S01]  /*2a620*/  SHF.R.U32.HI R3, RZ, UR4, R3 ;  /* 0x00000004ff037c19 */ /* 0x000fe20008011603 */
[----:B------:R-:W-:-:S03]  /*2a630*/  ULDC UR4, c[0x0][0x608] ;  /* 0x0001820000047ab9 */ /* 0x000fc60000000800 */
[--C-:B------:R-:W-:Y:S02]  /*2a640*/  SHF.R.U32.HI R2, RZ, UR4, R3.reuse ;  /* 0x00000004ff027c19 */ /* 0x100fe40008011603 */
[----:B------:R-:W-:Y:S01]  /*2a650*/  SHF.R.U64 R13, R12, UR4, R3 ;  /* 0x000000040c0d7c19 */ /* 0x000fe20008001203 */
[----:B------:R-:W-:Y:S02]  /*2a660*/  ULDC UR4, c[0x0][0x658] ;  /* 0x0001960000047ab9 */ /* 0x000fe40000000800 */
[--C-:B------:R-:W-:Y:S02]  /*2a670*/  SHF.R.U32.HI R15, RZ, UR4, R2.reuse ;  /* 0x00000004ff0f7c19 */ /* 0x100fe40008011602 */
[----:B------:R-:W-:-:S03]  /*2a680*/  SHF.R.U64 R14, R13, UR4, R2 ;  /* 0x000000040d0e7c19 */ /* 0x000fc60008001202 */
[----:B------:R-:W-:Y:S01]  /*2a690*/  IMAD.MOV.U32 R3, RZ, RZ, R15 ;  /* 0x000000ffff037224 */ /* 0x000fe200078e000f */
[----:B------:R-:W-:Y:S01]  /*2a6a0*/  MOV R2, R14 ;  /* 0x0000000e00027202 */ /* 0x000fe20000000f00 */
[----:B------:R-:W-:Y:S06]  /*2a6b0*/  @!P1 BRA `(.L_x_1073) ;  /* 0x0000000000289947 */ /* 0x000fec0003800000 */
[----:B------:R-:W-:Y:S02]  /*2a6c0*/  ULDC UR4, c[0x0][0x64c] ;  /* 0x0001930000047ab9 */ /* 0x000fe40000000800 */
[----:B------:R-:W-:-:S04]  /*2a6d0*/  IADD3 R3, P1, R14, UR4, RZ ;  /* 0x000000040e037c10 */ /* 0x000fc8000ff3e0ff */
[----:B------:R-:W-:-:S05]  /*2a6e0*/  IADD3.X R15, RZ, R15, RZ, P1, !PT ;  /* 0x0000000fff0f7210 */ /* 0x000fca0000ffe4ff */
[----:B------:R-:W-:-:S04]  /*2a6f0*/  IMAD.WIDE.U32 R4, R15, UR6, RZ ;  /* 0x000000060f047c25 */ /* 0x000fc8000f8e00ff */
[----:B------:R-:W-:-:S04]  /*2a700*/  IMAD.WIDE.U32 R4, P1, R3, UR7, R4 ;  /* 0x0000000703047c25 */ /* 0x000fc8000f820004 */
[----:B------:R-:W-:Y:S01]  /*2a710*/  IMAD.WIDE.U32 R2, R3, UR6, RZ ;  /* 0x0000000603027c25 */ /* 0x000fe2000f8e00ff */
[----:B------:R-:W-:-:S04]  /*2a720*/  MOV R2, R5 ;  /* 0x0000000500027202 */ /* 0x000fc80000000f00 */
[----:B------:R-:W-:Y:S01]  /*2a730*/  IADD3 RZ, P3, R3, R4, RZ ;  /* 0x0000000403ff7210 */ /* 0x000fe20007f7e0ff */
[----:B------:R-:W-:-:S04]  /*2a740*/  IMAD.X R3, RZ, RZ, RZ, P1 ;  /* 0x000000ffff037224 */ /* 0x000fc800008e06ff */
[----:B------:R-:W-:-:S08]  /*2a750*/  IMAD.WIDE.U32.X R2, R15, UR7, R2, P3 ;  /* 0x000000070f027c25 */ /* 0x000fd000098e0402 */
.L_x_1073:
[----:B------:R-:W-:Y:S01]  /*2a760*/  ULDC UR4, c[0x0][0x648] ;  /* 0x0001920000047ab9 */ /* 0x000fe20000000800 */
[----:B------:R-:W-:Y:S02]  /*2a770*/  LOP3.LUT R13, R13, UR17, RZ, 0xc0, !PT ;  /* 0x000000110d0d7c12 */ /* 0x000fe4000f8ec0ff */
[----:B------:R-:W-:Y:S01]  /*2a780*/  SHF.R.U64 R2, R2, UR4, R3 ;  /* 0x0000000402027c19 */ /* 0x000fe20008001203 */
[----:B------:R-:W-:-:S04]  /*2a790*/  ULDC UR4, c[0x0][0x638] ;  /* 0x00018e0000047ab9 */ /* 0x000fc80000000800 */
[----:B------:R-:W-:Y:S02]  /*2a7a0*/  IMAD.MOV R3, RZ, RZ, -R2 ;  /* 0x000000ffff037224 */ /* 0x000fe400078e0a02 */
[----:B------:R-:W-:Y:S02]  /*2a7b0*/  IMAD R4, R2, UR18, R13 ;  /* 0x0000001202047c24 */ /* 0x000fe4000f8e020d */
[----:B------:R-:W-:Y:S01]  /*2a7c0*/  IMAD R14, R3, UR4, R14 ;  /* 0x00000004030e7c24 */ /* 0x000fe2000f8e020e */
[----:B------:R-:W-:Y:S01]  /*2a7d0*/  ULDC UR4, c[0x0][0x610] ;  /* 0x0001840000047ab9 */ /* 0x000fe20000000800 */
[----:B------:R-:W-:Y:S01]  /*2a7e0*/  LOP3.LUT R3, R12, UR16, RZ, 0xc0, !PT ;  /* 0x000000100c037c12 */ /* 0x000fe2000f8ec0ff */
[----:B------:R-:W-:Y:S01]  /*2a7f0*/  IMAD R9, R4, UR4, R9 ;  /* 0x0000000404097c24 */ /* 0x000fe2000f8e0209 */
[----:B------:R-:W-:Y:S01]  /*2a800*/  ULDC UR4, c[0x0][0x600] ;  /* 0x0001800000047ab9 */ /* 0x000fe20000000800 */
[----:B------:R-:W-:Y:S02]  /*2a810*/  MOV R4, 0x1 ;  /* 0x0000000100047802 */ /* 0x000fe40000000f00 */
[----:B------:R-:W-:-:S05]  /*2a820*/  IMAD R14, R14, UR4, R3 ;  /* 0x000000040e0e7c24 */ /* 0x000fca000f8e0203 */
[----:B------:R-:W-:Y:S02]  /*2a830*/  SEL R3, R14, R9, !P4 ;  /* 0x000000090e037207 */ /* 0x000fe40006000000 */
[----:B------:R-:W-:-:S07]  /*2a840*/  SEL R2, R9, R14, !P4 ;  /* 0x0000000e09027207 */ /* 0x000fce0006000000 */
.L_x_1071:
[----:B------:R-:W-:Y:S05]  /*2a850*/  BSYNC B1 ;  /* 0x0000000000017941 */ /* 0x000fea0003800000 */
.L_x_1070:
[----:B------:R-:W-:-:S13]  /*2a860*/  LOP3.LUT P1, RZ, R4, 0xff, RZ, 0xc0, !PT ;  /* 0x000000ff04ff7812 */ /* 0x000fda000782c0ff */
[----:B------:R-:W-:Y:S05]  /*2a870*/  @P1 BRA `(.L_x_1074) ;  /* 0xfffffff400301947 */ /* 0x000fea000383ffff */
[----:B------:R-:W-:Y:S05]  /*2a880*/  BSYNC B0 ;  /* 0x0000000000007941 */ /* 0x000fea0003800000 */
.L_x_1062:
[----:B------:R-:W-:-:S03]  /*2a890*/  UMOV UR4, 0xffffffff ;  /* 0xffffffff00047882 */ /* 0x000fc60000000000 */
[----:B------:R-:W-:Y:S05]  /*2a8a0*/  BRA.DIV UR4, `(.L_x_1075) ;  /* 0x0000000604387947 */ /* 0x000fea000b800000 */
[----:B------:R-:W-:-:S13]  /*2a8b0*/  ELECT P6, URZ, PT ;  /* 0x00000000003f782f */ /* 0x000fda00038c0000 */
.L_x_1090:
[----:B------:R-:W-:Y:S04]  /*2a8c0*/  BSSY B0, `(.L_x_1076) ;  /* 0x0000034000007945 */ /* 0x000fe80003800000 */
[----:B------:R-:W-:Y:S05]  /*2a8d0*/  @!P6 BRA `(.L_x_1077) ;  /* 0x0000000000c8e947 */ /* 0x000fea0003800000 */
[----:B------:R-:W-:-:S04]  /*2a8e0*/  LOP3.LUT R19, R19, 0x2, RZ, 0xfc, !PT ;  /* 0x0000000213137812 */ /* 0x000fc800078efcff */
[----:B------:R-:W-:-:S13]  /*2a8f0*/  ISETP.NE.AND P0, PT, R19, 0x3, PT ;  /* 0x000000031300780c */ /* 0x000fda0003f05270 */
[----:B------:R-:W-:Y:S05]  /*2a900*/  @!P0 BRA `(.L_x_1078) ;  /* 0x0000000000048947 */ /* 0x000fea0003800000 */
[----:B------:R-:W-:Y:S01]  /*2a910*/  BPT.TRAP 0x1 ;  /* 0x000000040000795c */ /* 0x000fe20000300000 */
.L_x_1078:
[----:B------:R-:W0:Y:S01]  /*2a920*/  S2R R3, SR_CgaCtaId ;  /* 0x0000000000037919 */ /* 0x000e220000008800 */
[----:B------:R-:W-:-:S04]  /*2a930*/  MOV R2, 0x400 ;  /* 0x0000040000027802 */ /* 0x000fc80000000f00 */
[----:B0-----:R-:W-:Y:S02]  /*2a940*/  LEA R3, R3, R2, 0x18 ;  /* 0x0000000203037211 */ /* 0x001fe400078ec0ff */
[----:B------:R-:W-:-:S03]  /*2a950*/  SHF.L.U32 R2, R0, 0x1f, RZ ;  /* 0x0000001f00027819 */ /* 0x000fc600000006ff */
[----:B------:R-:W-:-:S05]  /*2a960*/  VIADD R3, R3, 0x28 ;  /* 0x0000002803037836 */ /* 0x000fca0000000000 */
[----:B------:R-:W-:-:S04]  /*2a970*/  LEA R5, R6, R3, 0x3 ;  /* 0x0000000306057211 */ /* 0x000fc800078e18ff */
[----:B------:R-:W0:Y:S02]  /*2a980*/  SYNCS.PHASECHK.TRANS64.TRYWAIT P0, [R5+URZ], R2 ;  /* 0x00000002050075a7 */ /* 0x000e24000800017f */
[----:B0-----:R-:W-:Y:S05]  /*2a990*/  @!P0 BRA `(.L_x_1079) ;  /* 0x00000004001c8947 */ /* 0x001fea0003800000 */
.L_x_1091:
[----:B------:R-:W-:-:S05]  /*2a9a0*/  VIADD R6, R6, 0x1 ;  /* 0x0000000106067836 */ /* 0x000fca0000000000 */
[----:B------:R-:W-:-:S04]  /*2a9b0*/  ISETP.NE.AND P0, PT, R6, 0x5, PT ;  /* 0x000000050600780c */ /* 0x000fc80003f05270 */
[----:B0-----:R-:W-:Y:S02]  /*2a9c0*/  SEL R5, RZ, 0x1, P0 ;  /* 0x00000001ff057807 */ /* 0x001fe40000000000 */
[----:B------:R-:W-:Y:S02]  /*2a9d0*/  SEL R6, R6, RZ, P0 ;  /* 0x000000ff06067207 */ /* 0x000fe40000000000 */
[----:B------:R-:W-:Y:S02]  /*2a9e0*/  LOP3.LUT R5, R0, R5, RZ, 0x3c, !PT ;  /* 0x0000000500057212 */ /* 0x000fe400078e3cff */
[----:B------:R-:W-:Y:S02]  /*2a9f0*/  LEA R7, R6, R3, 0x3 ;  /* 0x0000000306077211 */ /* 0x000fe400078e18ff */
[----:B------:R-:W-:-:S04]  /*2aa00*/  SHF.L.U32 R0, R5, 0x1f, RZ ;  /* 0x0000001f05007819 */ /* 0x000fc800000006ff */
[----:B------:R-:W0:Y:S02]  /*2aa10*/  SYNCS.PHASECHK.TRANS64.TRYWAIT P0, [R7+URZ], R0 ;  /* 0x00000000070075a7 */ /* 0x000e24000800017f */
[----:B0-----:R-:W-:Y:S05]  /*2aa20*/  @!P0 BRA `(.L_x_1080) ;  /* 0x00000004000c8947 */ /* 0x001fea0003800000 */
.L_x_1092:
[----:B0-----:R-:W-:-:S05]  /*2aa30*/  VIADD R0, R6, 0x1 ;  /* 0x0000000106007836 */ /* 0x001fca0000000000 */
[----:B------:R-:W-:-:S04]  /*2aa40*/  ISETP.NE.AND P0, PT, R0, 0x5, PT ;  /* 0x000000050000780c */ /* 0x000fc80003f05270 */
[----:B------:R-:W-:Y:S02]  /*2aa50*/  SEL R2, RZ, 0x1, P0 ;  /* 0x00000001ff027807 */ /* 0x000fe40000000000 */
[----:B------:R-:W-:Y:S02]  /*2aa60*/  SEL R4, R0, RZ, P0 ;  /* 0x000000ff00047207 */ /* 0x000fe40000000000 */
[----:B------:R-:W-:Y:S02]  /*2aa70*/  LOP3.LUT R5, R5, R2, RZ, 0x3c, !PT ;  /* 0x0000000205057212 */ /* 0x000fe400078e3cff */
[----:B------:R-:W-:Y:S02]  /*2aa80*/  LEA R7, R4, R3, 0x3 ;  /* 0x0000000304077211 */ /* 0x000fe400078e18ff */
[----:B------:R-:W-:-:S04]  /*2aa90*/  SHF.L.U32 R0, R5, 0x1f, RZ ;  /* 0x0000001f05007819 */ /* 0x000fc800000006ff */
[----:B------:R-:W0:Y:S02]  /*2aaa0*/  SYNCS.PHASECHK.TRANS64.TRYWAIT P0, [R7+URZ], R0 ;  /* 0x00000000070075a7 */ /* 0x000e24000800017f */
[----:B0-----:R-:W-:Y:S05]  /*2aab0*/  @!P0 BRA `(.L_x_1081) ;  /* 0x0000000000fc8947 */ /* 0x001fea0003800000 */
.L_x_1093:
        /* <DEDUP_REMOVED lines=9> */
.L_x_1094:
[----:B0-----:R-:W-:-:S05]  /*2ab50*/  VIADD R0, R4, 0x1 ;  /* 0x0000000104007836 */ /* 0x001fca0000000000 */
[----:B------:R-:W-:-:S04]  /*2ab60*/  ISETP.NE.AND P0, PT, R0, 0x5, PT ;  /* 0x000000050000780c */ /* 0x000fc80003f05270 */
[----:B------:R-:W-:Y:S02]  /*2ab70*/  SEL R2, RZ, 0x1, P0 ;  /* 0x00000001ff027807 */ /* 0x000fe40000000000 */
[----:B------:R-:W-:Y:S02]  /*2ab80*/  SEL R0, R0, RZ, P0 ;  /* 0x000000ff00007207 */ /* 0x000fe40000000000 */
[----:B------:R-:W-:Y:S02]  /*2ab90*/  LOP3.LUT R2, R5, R2, RZ, 0x3c, !PT ;  /* 0x0000000205027212 */ /* 0x000fe400078e3cff */
[----:B------:R-:W-:Y:S02]  /*2aba0*/  LEA R3, R0, R3, 0x3 ;  /* 0x0000000300037211 */ /* 0x000fe400078e18ff */
[----:B------:R-:W-:-:S07]  /*2abb0*/  SHF.L.U32 R0, R2, 0x1f, RZ ;  /* 0x0000001f02007819 */ /* 0x000fce00000006ff */
.L_x_1083:
[----:B0-----:R0:W1:Y:S02]  /*2abc0*/  SYNCS.PHASECHK.TRANS64.TRYWAIT P0, [R3+URZ], R0 ;  /* 0x00000000030075a7 */ /* 0x001064000800017f */
[----:B-1----:R-:W-:Y:S05]  /*2abd0*/  @!P0 NANOSLEEP.SYNCS 0x989680 ;  /* 0x009896800000895d */ /* 0x002fea0003900000 */
[----:B------:R-:W1:Y:S02]  /*2abe0*/  @!P0 SYNCS.PHASECHK.TRANS64 P0, [R3+URZ], R0 ;  /* 0x00000000030085a7 */ /* 0x000e64000800007f */
[----:B-1----:R-:W-:Y:S05]  /*2abf0*/  @!P0 BRA `(.L_x_1083) ;  /* 0xfffffffc00f08947 */ /* 0x002fea000383ffff */
.L_x_1077:
[----:B------:R-:W-:Y:S05]  /*2ac00*/  BSYNC B0 ;  /* 0x0000000000007941 */ /* 0x000fea0003800000 */
.L_x_1076:
[----:B------:R-:W-:Y:S05]  /*2ac10*/  EXIT ;  /* 0x000000000000794d */ /* 0x000fea0003800000 */
.L_x_17:
[----:B-1----:R1:W2:Y:S02]  /*2ac20*/  SYNCS.PHASECHK.TRANS64.TRYWAIT P1, [R3+URZ], R2 ;  /* 0x00000002030075a7 */ /* 0x0022a4000802017f */
[----:B--2---:R-:W-:Y:S05]  /*2ac30*/  @!P1 NANOSLEEP.SYNCS 0x989680 ;  /* 0x009896800000995d */ /* 0x004fea0003900000 */
[----:B------:R-:W2:Y:S02]  /*2ac40*/  @!P1 SYNCS.PHASECHK.TRANS64 P1, [R3+URZ], R2 ;  /* 0x00000002030095a7 */ /* 0x000ea4000802007f */
[----:B--2---:R-:W-:Y:S05]  /*2ac50*/  @!P1 BRA `(.L_x_17) ;  /* 0xfffffffc00f09947 */ /* 0x004fea000383ffff */
[----:B------:R-:W-:Y:S05]  /*2ac60*/  BRA `(.L_x_16) ;  /* 0xfffffd6400a07947 */ /* 0x000fea000383ffff */
.L_x_22:
[----:B--2---:R2:W3:Y:S02]  /*2ac70*/  SYNCS.PHASECHK.TRANS64.TRYWAIT P1, [R5+URZ], R6 ;  /* 0x00000006050075a7 */ /* 0x0044e4000802017f */
[----:B---3--:R-:W-:Y:S05]  /*2ac80*/  @!P1 NANOSLEEP.SYNCS 0x989680 ;  /* 0x009896800000995d */ /* 0x008fea0003900000 */
[----:B------:R-:W3:Y:S02]  /*2ac90*/  @!P1 SYNCS.PHASECHK.TRANS64 P1, [R5+URZ], R6 ;  /* 0x00000006050095a7 */ /* 0x000ee4000802007f */
[----:B---3--:R-:W-:Y:S05]  /*2aca0*/  @!P1 BRA `(.L_x_22) ;  /* 0xfffffffc00f09947 */ /* 0x008fea000383ffff */
[----:B------:R-:W-:Y:S05]  /*2acb0*/  BRA `(.L_x_21) ;  /* 0xfffffdb800787947 */ /* 0x000fea000383ffff */
.L_x_1063:
[----:B------:R-:W-:Y:S01]  /*2acc0*/  BSSY B1, `(.L_x_1084) ;  /* 0x0000006000017945 */ /* 0x000fe20003800000 */
[----:B------:R-:W-:-:S07]  /*2acd0*/  IMAD.MOV.U32 R15, RZ, RZ, -0x1 ;  /* 0xffffffffff0f7424 */ /* 0x000fce00078e00ff */
[----:B------:R-:W-:Y:S05]  /*2ace0*/  WARPSYNC.COLLECTIVE R15, `(.L_x_1085) ;  /* 0x000000000f0c7348 */ /* 0x000fea0003c00000 */
[----:B------:R-:W-:Y:S02]  /*2acf0*/  ELECT P6, UR62, PT ;  /* 0x00000000003e782f */ /* 0x000fe400038c0000 */
[----:B------:R-:W-:Y:S01]  /*2ad00*/  MOV R14, UR62 ;  /* 0x0000003e000e7c02 */ /* 0x000fe20008000f00 */
[----:B------:R-:W-:Y:S10]  /*2ad10*/  ENDCOLLECTIVE ;  /* 0x000000000000791b */ /* 0x000ff40003800000 */
.L_x_1085:
[----:B------:R-:W-:Y:S05]  /*2ad20*/  BSYNC B1 ;  /* 0x0000000000017941 */ /* 0x000fea0003800000 */
.L_x_1084:
[----:B------:R-:W-:Y:S05]  /*2ad30*/  BRA `(.L_x_1086) ;  /* 0xfffffff0000c7947 */ /* 0x000fea000383ffff */
.L_x_1066:
[----:B0-----:R0:W1:Y:S02]  /*2ad40*/  SYNCS.PHASECHK.TRANS64.TRYWAIT P1, [R13+URZ+0x28], R18 ;  /* 0x000028120d0075a7 */ /* 0x001064000802017f */
[----:B-1----:R-:W-:Y:S05]  /*2ad50*/  @!P1 NANOSLEEP.SYNCS 0x989680 ;  /* 0x009896800000995d */ /* 0x002fea0003900000 */
[----:B------:R-:W1:Y:S02]  /*2ad60*/  @!P1 SYNCS.PHASECHK.TRANS64 P1, [R13+URZ+0x28], R18 ;  /* 0x000028120d0095a7 */ /* 0x000e64000802007f */
[----:B-1----:R-:W-:Y:S05]  /*2ad70*/  @!P1 BRA `(.L_x_1066) ;  /* 0xfffffffc00f09947 */ /* 0x002fea000383ffff */
[----:B------:R-:W-:Y:S05]  /*2ad80*/  BRA `(.L_x_1087) ;  /* 0xfffffff0003c7947 */ /* 0x000fea000383ffff */
.L_x_1075:
[----:B------:R-:W-:Y:S01]  /*2ad90*/  BSSY B0, `(.L_x_1088) ;  /* 0x0000006000007945 */ /* 0x000fe20003800000 */
[----:B------:R-:W-:-:S07]  /*2ada0*/  MOV R15, 0xffffffff ;  /* 0xffffffff000f7802 */ /* 0x000fce0000000f00 */
[----:B------:R-:W-:Y:S05]  /*2adb0*/  WARPSYNC.COLLECTIVE R15, `(.L_x_1089) ;  /* 0x000000000f0c7348 */ /* 0x000fea0003c00000 */
[----:B------:R-:W-:Y:S02]  /*2adc0*/  ELECT P6, UR62, PT ;  /* 0x00000000003e782f */ /* 0x000fe400038c0000 */
[----:B------:R-:W-:Y:S01]  /*2add0*/  MOV R14, UR62 ;  /* 0x0000003e000e7c02 */ /* 0x000fe20008000f00 */
[----:B------:R-:W-:Y:S10]  /*2ade0*/  ENDCOLLECTIVE ;  /* 0x000000000000791b */ /* 0x000ff40003800000 */
.L_x_1089:
[----:B------:R-:W-:Y:S05]  /*2adf0*/  BSYNC B0 ;  /* 0x0000000000007941 */ /* 0x000fea0003800000 */
.L_x_1088:
[----:B------:R-:W-:Y:S05]  /*2ae00*/  BRA `(.L_x_1090) ;  /* 0xfffffff800ac7947 */ /* 0x000fea000383ffff */
.L_x_1079:
[----:B0-----:R0:W1:Y:S02]  /*2ae10*/  SYNCS.PHASECHK.TRANS64.TRYWAIT P0, [R5+URZ], R2 ;  /* 0x00000002050075a7 */ /* 0x001064000800017f */
[----:B-1----:R-:W-:Y:S05]  /*2ae20*/  @!P0 NANOSLEEP.SYNCS 0x989680 ;  /* 0x009896800000895d */ /* 0x002fea0003900000 */
[----:B------:R-:W1:Y:S02]  /*2ae30*/  @!P0 SYNCS.PHASECHK.TRANS64 P0, [R5+URZ], R2 ;  /* 0x00000002050085a7 */ /* 0x000e64000800007f */
[----:B-1----:R-:W-:Y:S05]  /*2ae40*/  @!P0 BRA `(.L_x_1079) ;  /* 0xfffffffc00f08947 */ /* 0x002fea000383ffff */
[----:B------:R-:W-:Y:S05]  /*2ae50*/  BRA `(.L_x_1091) ;  /* 0xfffffff800d07947 */ /* 0x000fea000383ffff */
.L_x_1080:
[----:B0-----:R0:W1:Y:S02]  /*2ae60*/  SYNCS.PHASECHK.TRANS64.TRYWAIT P0, [R7+URZ], R0 ;  /* 0x00000000070075a7 */ /* 0x001064000800017f */
[----:B-1----:R-:W-:Y:S05]  /*2ae70*/  @!P0 NANOSLEEP.SYNCS 0x989680 ;  /* 0x009896800000895d */ /* 0x002fea0003900000 */
[----:B------:R-:W1:Y:S02]  /*2ae80*/  @!P0 SYNCS.PHASECHK.TRANS64 P0, [R7+URZ], R0 ;  /* 0x00000000070085a7 */ /* 0x000e64000800007f */
[----:B-1----:R-:W-:Y:S05]  /*2ae90*/  @!P0 BRA `(.L_x_1080) ;  /* 0xfffffffc00f08947 */ /* 0x002fea000383ffff */
[----:B------:R-:W-:Y:S05]  /*2aea0*/  BRA `(.L_x_1092) ;  /* 0xfffffff800e07947 */ /* 0x000fea000383ffff */
.L_x_1081:
[----:B0-----:R0:W1:Y:S02]  /*2aeb0*/  SYNCS.PHASECHK.TRANS64.TRYWAIT P0, [R7+URZ], R0 ;  /* 0x00000000070075a7 */ /* 0x001064000800017f */
[----:B-1----:R-:W-:Y:S05]  /*2aec0*/  @!P0 NANOSLEEP.SYNCS 0x989680 ;  /* 0x009896800000895d */ /* 0x002fea0003900000 */
[----:B------:R-:W1:Y:S02]  /*2aed0*/  @!P0 SYNCS.PHASECHK.TRANS64 P0, [R7+URZ], R0 ;  /* 0x00000000070085a7 */ /* 0x000e64000800007f */
[----:B-1----:R-:W-:Y:S05]  /*2aee0*/  @!P0 BRA `(.L_x_1081) ;  /* 0xfffffffc00f08947 */ /* 0x002fea000383ffff */
[----:B------:R-:W-:Y:S05]  /*2aef0*/  BRA `(.L_x_1093) ;  /* 0xfffffff800f07947 */ /* 0x000fea000383ffff */
.L_x_1082:
[----:B0-----:R0:W1:Y:S02]  /*2af00*/  SYNCS.PHASECHK.TRANS64.TRYWAIT P0, [R7+URZ], R0 ;  /* 0x00000000070075a7 */ /* 0x001064000800017f */
[----:B-1----:R-:W-:Y:S05]  /*2af10*/  @!P0 NANOSLEEP.SYNCS 0x989680 ;  /* 0x009896800000895d */ /* 0x002fea0003900000 */
[----:B------:R-:W1:Y:S02]  /*2af20*/  @!P0 SYNCS.PHASECHK.TRANS64 P0, [R7+URZ], R0 ;  /* 0x00000000070085a7 */ /* 0x000e64000800007f */
[----:B-1----:R-:W-:Y:S05]  /*2af30*/  @!P0 BRA `(.L_x_1082) ;  /* 0xfffffffc00f08947 */ /* 0x002fea000383ffff */
[----:B------:R-:W-:Y:S05]  /*2af40*/  BRA `(.L_x_1094) ;  /* 0xfffffffc00007947 */ /* 0x000fea000383ffff */
.L_x_1095:
[----:B------:R-:W-:-:S00]  /*2af50*/  BRA `(.L_x_1095) ;  /* 0xfffffffc00fc7947 */ /* 0x000fc0000383ffff */
[----:B------:R-:W-:-:S00]  /*2af60*/  NOP ;  /* 0x0000000000007918 */ /* 0x000fc00000000000 */
        /* <DEDUP_REMOVED lines=9> */
.L_x_1096:


//--------------------- .nv.global.init           --------------------------
	.section	.nv.global.init,"aw",@progbits
.nv.global.init:
	.type		$str$22,@object
	.size		$str$22,($str$23 - $str$22)
$str$22:
        /*0000*/ 	.byte	0x6b, 0x5f, 0x74, 0x69, 0x6c, 0x65, 0x5f, 0x63, 0x6f, 0x75, 0x6e, 0x74, 0x20, 0x3e, 0x3d, 0x20
        /*0010*/ 	.byte	0x31, 0x00
	.type		$str$23,@object
	.size		$str$23,(__unnamed_1 - $str$23)
$str$23:
        /*0012*/ 	.byte	0x2f, 0x74, 0x6d, 0x70, 0x2f, 0x63, 0x75, 0x74, 0x6c, 0x61, 0x73, 0x73, 0x5f, 0x73, 0x77, 0x65
        /*0022*/ 	.byte	0x65, 0x70, 0x5f, 0x73, 0x72, 0x63, 0x2f, 0x69, 0x6e, 0x63, 0x6c, 0x75, 0x64, 0x65, 0x2f, 0x63
        /*0032*/ 	.byte	0x75, 0x74, 0x6c, 0x61, 0x73, 0x73, 0x2f, 0x67, 0x65, 0x6d, 0x6d, 0x2f, 0x63, 0x6f, 0x6c, 0x6c
        /*0042*/ 	.byte	0x65, 0x63, 0x74, 0x69, 0x76, 0x65, 0x2f, 0x73, 0x6d, 0x39, 0x30, 0x5f, 0x6d, 0x6d, 0x61, 0x5f
        /*0052*/ 	.byte	0x74, 0x6d, 0x61, 0x5f, 0x67, 0x6d, 0x6d, 0x61, 0x5f, 0x73, 0x73, 0x5f, 0x77, 0x61, 0x72, 0x70
        /*0062*/ 	.byte	0x73, 0x70, 0x65, 0x63, 0x69, 0x61, 0x6c, 0x69, 0x7a, 0x65, 0x64, 0x2e, 0x68, 0x70, 0x70, 0x00
	.type		__unnamed_1,@object
	.size		__unnamed_1,(.L_0 - __unnamed_1)
__unnamed_1:
        /* <DEDUP_REMOVED lines=173> */
        /*0b42*/ 	.byte	0x74, 0x79, 0x5d, 0x00
.L_0:


//--------------------- .nv.shared._ZN7cutlass13device_kernelINS_4gemm6kernel13GemmUniversalIN4cute5tupleIJiiiiEEENS1_10collective13CollectiveMmaINS1_34MainloopSm90TmaGmmaWarpSpecializedILi5ENS5_IJNS4_1CILi1EEESB_SB_EEENS1_35KernelTmaWarpSpecializedCooperativeEEENS5_IJNSA_ILi192EEENSA_ILi512EEENSA_ILi64EEEEEEaNS5_IJlSB_lEEEaSJ_NS4_8TiledMMAINS4_8MMA_AtomIJNS4_4SM904GMMA27MMA_64x256x32_S32S8S8_SS_TNEEEENS4_6LayoutINS5_IJNSA_ILi2EEESB_SB_EEENS5_IJSB_NSA_ILi0EEEST_EEEEENS5_IJNS4_10UnderscoreESW_SW_EEEEENS4_13SM90_TMA_LOADENS4_14ComposedLayoutINS4_7SwizzleILi2ELi4ELi3EEENS4_18smem_ptr_flag_bitsILi8EEENSQ_INS5_IJNSA_ILi8EEESH_EEENS5_IJSH_SB_EEEEEEEvNS4_8identityESZ_S19_vS1A_EENS_8epilogue10collective6detail29Sm90TmaWarpSpecializedAdapterINS1D_15DefaultEpilogueIaSJ_SJ_NS1C_6thread17LinearCombinationIaLi1EiiLNS1H_9ScaleType4KindE0ELNS_15FloatRoundStyleE2EaEENS1_15EpilogueDefaultEEEEEvvEEEEvNT_6ParamsE --------------------------
	.section	.nv.shared._ZN7cutlass13device_kernelINS_4gemm6kernel13GemmUniversalIN4cute5tupleIJiiiiEEENS1_10collective13CollectiveMmaINS1_34MainloopSm90TmaGmmaWarpSpecializedILi5ENS5_IJNS4_1CILi1EEESB_SB_EEENS1_35KernelTmaWarpSpecializedCooperativeEEENS5_IJNSA_ILi192EEENSA_ILi512EEENSA_ILi64EEEEEEaNS5_IJlSB_lEEEaSJ_NS4_8TiledMMAINS4_8MMA_AtomIJNS4_4SM904GMMA27MMA_64x256x32_S32S8S8_SS_TNEEEENS4_6LayoutINS5_IJNSA_ILi2EEESB_SB_EEENS5_IJSB_NSA_ILi0EEEST_EEEEENS5_IJNS4_10UnderscoreESW_SW_EEEEENS4_13SM90_TMA_LOADENS4_14ComposedLayoutINS4_7SwizzleILi2ELi4ELi3EEENS4_18smem_ptr_flag_bitsILi8EEENSQ_INS5_IJNSA_ILi8EEESH_EEENS5_IJSH_SB_EEEEEEEvNS4_8identityESZ_S19_vS1A_EENS_8epilogue10collective6detail29Sm90TmaWarpSpecializedAdapterINS1D_15DefaultEpilogueIaSJ_SJ_NS1C_6thread17LinearCombinationIaLi1EiiLNS1H_9ScaleType4KindE0ELNS_15FloatRoundStyleE2EaEENS1_15EpilogueDefaultEEEEEvvEEEEvNT_6ParamsE,"aw",@nobits
	.sectionflags	@""
	.align	16
	.zero		1024


//--------------------- .nv.shared.reserved.0     --------------------------
	.section	.nv.shared.reserved.0,"aw",@nobits
	.weak		__nv_reservedSMEM_offset_0_alias
	.size		__nv_reservedSMEM_offset_0_alias, 0, 0
	.other		__nv_reservedSMEM_offset_0_alias,@"STO_CUDA_RESERVED_SHARED STV_DEFAULT"
__nv_reservedSMEM_offset_0_alias:
	.zero		0


//--------------------- .nv.global                --------------------------
	.section	.nv.global,"aw",@nobits
.nv.global:
	.type		_ZN40_INTERNAL_cb988eca_4_k_cu_b0c3df64_161404cute1_E,@object
	.size		_ZN40_INTERNAL_cb988eca_4_k_cu_b0c3df64_161404cute1_E,(_ZN40_INTERNAL_cb988eca_4_k_cu_b0c3df64_161404cuda3std3__45__cpo6cbeginE - _ZN40_INTERNAL_cb988eca_4_k_cu_b0c3df64_161404cute1_E)
_ZN40_INTERNAL_cb988eca_4_k_cu_b0c3df64_161404cute1_E:
	.zero		1
	.type		_ZN40_INTERNAL_cb988eca_4_k_cu_b0c3df64_161404cuda3std3__45__cpo6cbeginE,@object
	.size		_ZN40_INTERNAL_cb988eca_4_k_cu_b0c3df64_161404cuda3std3__45__cpo6cbeginE,(_ZN40_INTERNAL_cb988eca_4_k_cu_b0c3df64_161404cuda3std3__48in_placeE - _ZN40_INTERNAL_cb988eca_4_k_cu_b0c3df64_161404cuda3std3__45__cpo6cbeginE)
_ZN40_INTERNAL_cb988eca_4_k_cu_b0c3df64_161404cuda3std3__45__cpo6cbeginE:
	.zero		1
	.type		_ZN40_INTERNAL_cb988eca_4_k_cu_b0c3df64_161404cuda3std3__48in_placeE,@object
	.size		_ZN40_INTERNAL_cb988eca_4_k_cu_b0c3df64_161404cuda3std3__48in_placeE,(_ZN40_INTERNAL_cb988eca_4_k_cu_b0c3df64_161404cuda3std6ranges3__45__cpo9iter_moveE - _ZN40_INTERNAL_cb988eca_4_k_cu_b0c3df64_161404cuda3std3__48in_placeE)
_ZN40_INTERNAL_cb988eca_4_k_cu_b0c3df64_161404cuda3std3__48in_placeE:
	.zero		1
	.type		_ZN40_INTERNAL_cb988eca_4_k_cu_b0c3df64_161404cuda3std6ranges3__45__cpo9iter_moveE,@object
	.size		_ZN40_INTERNAL_cb988eca_4_k_cu_b0c3df64_161404cuda3std6ranges3__45__cpo9iter_moveE,(_ZN40_INTERNAL_cb988eca_4_k_cu_b0c3df64_161404cuda3std3__45__cpo5beginE - _ZN40_INTERNAL_cb988eca_4_k_cu_b0c3df64_161404cuda3std6ranges3__45__cpo9iter_moveE)
_ZN40_INTERNAL_cb988eca_4_k_cu_b0c3df64_161404cuda3std6ranges3__45__cpo9iter_moveE:
	.zero		1
	.type		_ZN40_INTERNAL_cb988eca_4_k_cu_b0c3df64_161404cuda3std3__45__cpo5beginE,@object
	.size		_ZN40_INTERNAL_cb988eca_4_k_cu_b0c3df64_161404cuda3std3__45__cpo5beginE,(_ZN40_INTERNAL_cb988eca_4_k_cu_b0c3df64_161404cuda3std3__442_GLOBAL__N__cb988eca_4_k_cu_b0c3df64_161406ignoreE - _ZN40_INTERNAL_cb988eca_4_k_cu_b0c3df64_161404cuda3std3__45__cpo5beginE)
_ZN40_INTERNAL_cb988eca_4_k_cu_b0c3df64_161404cuda3std3__45__cpo5beginE:
	.zero		1
	.type		_ZN40_INTERNAL_cb988eca_4_k_cu_b0c3df64_161404cuda3std3__442_GLOBAL__N__cb988eca_4_k_cu_b0c3df64_161406ignoreE,@object
	.size		_ZN40_INTERNAL_cb988eca_4_k_cu_b0c3df64_161404cuda3std3__442_GLOBAL__N__cb988eca_4_k_cu_b0c3df64_161406ignoreE,(_ZN40_INTERNAL_cb988eca_4_k_cu_b0c3df64_161404cute7productE - _ZN40_INTERNAL_cb988eca_4_k_cu_b0c3df64_161404cuda3std3__442_GLOBAL__N__cb988eca_4_k_cu_b0c3df64_161406ignoreE)
_ZN40_INTERNAL_cb988eca_4_k_cu_b0c3df64_161404cuda3std3__442_GLOBAL__N__cb988eca_4_k_cu_b0c3df64_161406ignoreE:
	.zero		1
	.type		_ZN40_INTERNAL_cb988eca_4_k_cu_b0c3df64_161404cute7productE,@object
	.size		_ZN40_INTERNAL_cb988eca_4_k_cu_b0c3df64_161404cute7productE,(_ZN40_INTERNAL_cb988eca_4_k_cu_b0c3df64_161404cuda3std3__45__cpo3endE - _ZN40_INTERNAL_cb988eca_4_k_cu_b0c3df64_161404cute7productE)
_ZN40_INTERNAL_cb988eca_4_k_cu_b0c3df64_161404cute7productE:
	.zero		1
	.type		_ZN40_INTERNAL_cb988eca_4_k_cu_b0c3df64_161404cuda3std3__45__cpo3endE,@object
	.size		_ZN40_INTERNAL_cb988eca_4_k_cu_b0c3df64_161404cuda3std3__45__cpo3endE,(_ZN40_INTERNAL_cb988eca_4_k_cu_b0c3df64_161404cuda3std3__419piecewise_constructE - _ZN40_INTERNAL_cb988eca_4_k_cu_b0c3df64_161404cuda3std3__45__cpo3endE)
_ZN40_INTERNAL_cb988eca_4_k_cu_b0c3df64_161404cuda3std3__45__cpo3endE:
	.zero		1
	.type		_ZN40_INTERNAL_cb988eca_4_k_cu_b0c3df64_161404cuda3std3__419piecewise_constructE,@object
	.size		_ZN40_INTERNAL_cb988eca_4_k_cu_b0c3df64_161404cuda3std3__419piecewise_constructE,(_ZN40_INTERNAL_cb988eca_4_k_cu_b0c3df64_161404cuda3std3__45__cpo4cendE - _ZN40_INTERNAL_cb988eca_4_k_cu_b0c3df64_161404cuda3std3__419piecewise_constructE)
_ZN40_INTERNAL_cb988eca_4_k_cu_b0c3df64_161404cuda3std3__419piecewise_constructE:
	.zero		1
	.type		_ZN40_INTERNAL_cb988eca_4_k_cu_b0c3df64_161404cuda3std3__45__cpo4cendE,@object
	.size		_ZN40_INTERNAL_cb988eca_4_k_cu_b0c3df64_161404cuda3std3__45__cpo4cendE,(_ZN40_INTERNAL_cb988eca_4_k_cu_b0c3df64_161404cuda3std6ranges3__45__cpo4swapE - _ZN40_INTERNAL_cb988eca_4_k_cu_b0c3df64_161404cuda3std3__45__cpo4cendE)
_ZN40_INTERNAL_cb988eca_4_k_cu_b0c3df64_161404cuda3std3__45__cpo4cendE:
	.zero		1
	.type		_ZN40_INTERNAL_cb988eca_4_k_cu_b0c3df64_161404cuda3std6ranges3__45__cpo4swapE,@object
	.size		_ZN40_INTERNAL_cb988eca_4_k_cu_b0c3df64_161404cuda3std6ranges3__45__cpo4swapE,(.L_8 - _ZN40_INTERNAL_cb988eca_4_k_cu_b0c3df64_161404cuda3std6ranges3__45__cpo4swapE)
_ZN40_INTERNAL_cb988eca_4_k_cu_b0c3df64_161404cuda3std6ranges3__45__cpo4swapE:
	.zero		1
.L_8:


//--------------------- .nv.constant0._ZN7cutlass13device_kernelINS_4gemm6kernel13GemmUniversalIN4cute5tupleIJiiiiEEENS1_10collective13CollectiveMmaINS1_34MainloopSm90TmaGmmaWarpSpecializedILi5ENS5_IJNS4_1CILi1EEESB_SB_EEENS1_35KernelTmaWarpSpecializedCooperativeEEENS5_IJNSA_ILi192EEENSA_ILi512EEENSA_ILi64EEEEEEaNS5_IJlSB_lEEEaSJ_NS4_8TiledMMAINS4_8MMA_AtomIJNS4_4SM904GMMA27MMA_64x256x32_S32S8S8_SS_TNEEEENS4_6LayoutINS5_IJNSA_ILi2EEESB_SB_EEENS5_IJSB_NSA_ILi0EEEST_EEEEENS5_IJNS4_10UnderscoreESW_SW_EEEEENS4_13SM90_TMA_LOADENS4_14ComposedLayoutINS4_7SwizzleILi2ELi4ELi3EEENS4_18smem_ptr_flag_bitsILi8EEENSQ_INS5_IJNSA_ILi8EEESH_EEENS5_IJSH_SB_EEEEEEEvNS4_8identityESZ_S19_vS1A_EENS_8epilogue10collective6detail29Sm90TmaWarpSpecializedAdapterINS1D_15DefaultEpilogueIaSJ_SJ_NS1C_6thread17LinearCombinationIaLi1EiiLNS1H_9ScaleType4KindE0ELNS_15FloatRoundStyleE2EaEENS1_15EpilogueDefaultEEEEEvvEEEEvNT_6ParamsE --------------------------
	.section	.nv.constant0._ZN7cutlass13device_kernelINS_4gemm6kernel13GemmUniversalIN4cute5tupleIJiiiiEEENS1_10collective13CollectiveMmaINS1_34MainloopSm90TmaGmmaWarpSpecializedILi5ENS5_IJNS4_1CILi1EEESB_SB_EEENS1_35KernelTmaWarpSpecializedCooperativeEEENS5_IJNSA_ILi192EEENSA_ILi512EEENSA_ILi64EEEEEEaNS5_IJlSB_lEEEaSJ_NS4_8TiledMMAINS4_8MMA_AtomIJNS4_4SM904GMMA27MMA_64x256x32_S32S8S8_SS_TNEEEENS4_6LayoutINS5_IJNSA_ILi2EEESB_SB_EEENS5_IJSB_NSA_ILi0EEEST_EEEEENS5_IJNS4_10UnderscoreESW_SW_EEEEENS4_13SM90_TMA_LOADENS4_14ComposedLayoutINS4_7SwizzleILi2ELi4ELi3EEENS4_18smem_ptr_flag_bitsILi8EEENSQ_INS5_IJNSA_ILi8EEESH_EEENS5_IJSH_SB_EEEEEEEvNS4_8identityESZ_S19_vS1A_EENS_8epilogue10collective6detail29Sm90TmaWarpSpecializedAdapterINS1D_15DefaultEpilogueIaSJ_SJ_NS1C_6thread17LinearCombinationIaLi1EiiLNS1H_9ScaleType4KindE0ELNS_15FloatRoundStyleE2EaEENS1_15EpilogueDefaultEEEEEvvEEEEvNT_6ParamsE,"a",@progbits
	.sectionflags	@""
	.align	4
.nv.constant0._ZN7cutlass13device_kernelINS_4gemm6kernel13GemmUniversalIN4cute5tupleIJiiiiEEENS1_10collective13CollectiveMmaINS1_34MainloopSm90TmaGmmaWarpSpecializedILi5ENS5_IJNS4_1CILi1EEESB_SB_EEENS1_35KernelTmaWarpSpecializedCooperativeEEENS5_IJNSA_ILi192EEENSA_ILi512EEENSA_ILi64EEEEEEaNS5_IJlSB_lEEEaSJ_NS4_8TiledMMAINS4_8MMA_AtomIJNS4_4SM904GMMA27MMA_64x256x32_S32S8S8_SS_TNEEEENS4_6LayoutINS5_IJNSA_ILi2EEESB_SB_EEENS5_IJSB_NSA_ILi0EEEST_EEEEENS5_IJNS4_10UnderscoreESW_SW_EEEEENS4_13SM90_TMA_LOADENS4_14ComposedLayoutINS4_7SwizzleILi2ELi4ELi3EEENS4_18smem_ptr_flag_bitsILi8EEENSQ_INS5_IJNSA_ILi8EEESH_EEENS5_IJSH_SB_EEEEEEEvNS4_8identityESZ_S19_vS1A_EENS_8epilogue10collective6detail29Sm90TmaWarpSpecializedAdapterINS1D_15DefaultEpilogueIaSJ_SJ_NS1C_6thread17LinearCombinationIaLi1EiiLNS1H_9ScaleType4KindE0ELNS_15FloatRoundStyleE2EaEENS1_15EpilogueDefaultEEEEEvvEEEEvNT_6ParamsE:
	.zero		1664


//--------------------- SYMBOLS --------------------------

	.type		.nv.reservedSmem.offset0,@object
	.size		.nv.reservedSmem.offset0,0x4
	.type		__assertfail,@function
